	.target	sm_90a

	.elftype	@"ET_EXEC"


//--------------------- .note.nv.tkinfo           --------------------------
	.section	.note.nv.tkinfo,"",@"SHT_NOTE"
	.sectionflags	@"SHF_NOTE_NV_TKINFO"
	.tkinfo
        /*0018*/ 	.word	0x00000002
        /*0030*/ 	.string	""
        /*0030*/ 	.string	"ptxas"
        /*0030*/ 	.string	"Cuda compilation tools, release 13.0, V13.0.88"
        /*0030*/ 	.string	"Build cuda_13.0.r13.0/compiler.36424714_0"
        /*0030*/ 	.string	"-arch sm_90a -m 64 "



//--------------------- .note.nv.cuinfo           --------------------------
	.section	.note.nv.cuinfo,"",@"SHT_NOTE"
	.sectionflags	@"SHF_NOTE_NV_CUINFO"
        /*0018*/ 	.short	0x0002
        /*001a*/ 	.short	0x005a
        /*001c*/ 	.short	0x0082
	.zero		2


//--------------------- .nv.info                  --------------------------
	.section	.nv.info,"",@"SHT_CUDA_INFO"
	.align	4


	//----- nvinfo : EIATTR_REGCOUNT
	.align		4
        /*0000*/ 	.byte	0x04, 0x2f
        /*0002*/ 	.short	(.L_29 - .L_28)
	.align		4
.L_28:
        /*0004*/ 	.word	index@(_ZN2at6native43_GLOBAL__N__c95f0927_10_LossCTC_cu_88d8892b29ctc_loss_log_alpha_gpu_kernelIdlEEvPT_PKS3_PKllPKT0_S8_lS4_llllllS8_lll)
        /*0008*/ 	.word	0x0000004e


	//----- nvinfo : EIATTR_FRAME_SIZE
	.align		4
.L_29:
        /*000c*/ 	.byte	0x04, 0x11
        /*000e*/ 	.short	(.L_31 - .L_30)
	.align		4
.L_30:
        /*0010*/ 	.word	index@($__internal_7_$__cuda_sm20_div_u64)
        /*0014*/ 	.word	0x00000000


	//----- nvinfo : EIATTR_FRAME_SIZE
	.align		4
.L_31:
        /*0018*/ 	.byte	0x04, 0x11
        /*001a*/ 	.short	(.L_33 - .L_32)
	.align		4
.L_32:
        /*001c*/ 	.word	index@(_ZN2at6native43_GLOBAL__N__c95f0927_10_LossCTC_cu_88d8892b29ctc_loss_log_alpha_gpu_kernelIdlEEvPT_PKS3_PKllPKT0_S8_lS4_llllllS8_lll)
        /*0020*/ 	.word	0x00000000


	//----- nvinfo : EIATTR_REGCOUNT
	.align		4
.L_33:
        /*0024*/ 	.byte	0x04, 0x2f
        /*0026*/ 	.short	(.L_35 - .L_34)
	.align		4
.L_34:
        /*0028*/ 	.word	index@(_ZN2at6native43_GLOBAL__N__c95f0927_10_LossCTC_cu_88d8892b29ctc_loss_log_alpha_gpu_kernelIdiEEvPT_PKS3_PKllPKT0_S8_lS4_llllllS8_lll)
        /*002c*/ 	.word	0x0000004e


	//----- nvinfo : EIATTR_FRAME_SIZE
	.align		4
.L_35:
        /*0030*/ 	.byte	0x04, 0x11
        /*0032*/ 	.short	(.L_37 - .L_36)
	.align		4
.L_36:
        /*0034*/ 	.word	index@($__internal_6_$__cuda_sm20_div_u64)
        /*0038*/ 	.word	0x00000000


	//----- nvinfo : EIATTR_FRAME_SIZE
	.align		4
.L_37:
        /*003c*/ 	.byte	0x04, 0x11
        /*003e*/ 	.short	(.L_39 - .L_38)
	.align		4
.L_38:
        /*0040*/ 	.word	index@(_ZN2at6native43_GLOBAL__N__c95f0927_10_LossCTC_cu_88d8892b29ctc_loss_log_alpha_gpu_kernelIdiEEvPT_PKS3_PKllPKT0_S8_lS4_llllllS8_lll)
        /*0044*/ 	.word	0x00000000


	//----- nvinfo : EIATTR_REGCOUNT
	.align		4
.L_39:
        /*0048*/ 	.byte	0x04, 0x2f
        /*004a*/ 	.short	(.L_41 - .L_40)
	.align		4
.L_40:
        /*004c*/ 	.word	index@(_ZN2at6native43_GLOBAL__N__c95f0927_10_LossCTC_cu_88d8892b29ctc_loss_log_alpha_gpu_kernelIflEEvPT_PKS3_PKllPKT0_S8_lS4_llllllS8_lll)
        /*0050*/ 	.word	0x00000040


	//----- nvinfo : EIATTR_FRAME_SIZE
	.align		4
.L_41:
        /*0054*/ 	.byte	0x04, 0x11
        /*0056*/ 	.short	(.L_43 - .L_42)
	.align		4
.L_42:
        /*0058*/ 	.word	index@($__internal_5_$__cuda_sm20_div_u64)
        /*005c*/ 	.word	0x00000000


	//----- nvinfo : EIATTR_FRAME_SIZE
	.align		4
.L_43:
        /*0060*/ 	.byte	0x04, 0x11
        /*0062*/ 	.short	(.L_45 - .L_44)
	.align		4
.L_44:
        /*0064*/ 	.word	index@(_ZN2at6native43_GLOBAL__N__c95f0927_10_LossCTC_cu_88d8892b29ctc_loss_log_alpha_gpu_kernelIflEEvPT_PKS3_PKllPKT0_S8_lS4_llllllS8_lll)
        /*0068*/ 	.word	0x00000000


	//----- nvinfo : EIATTR_REGCOUNT
	.align		4
.L_45:
        /*006c*/ 	.byte	0x04, 0x2f
        /*006e*/ 	.short	(.L_47 - .L_46)
	.align		4
.L_46:
        /*0070*/ 	.word	index@(_ZN2at6native43_GLOBAL__N__c95f0927_10_LossCTC_cu_88d8892b29ctc_loss_log_alpha_gpu_kernelIfiEEvPT_PKS3_PKllPKT0_S8_lS4_llllllS8_lll)
        /*0074*/ 	.word	0x00000040


	//----- nvinfo : EIATTR_FRAME_SIZE
	.align		4
.L_47:
        /*0078*/ 	.byte	0x04, 0x11
        /*007a*/ 	.short	(.L_49 - .L_48)
	.align		4
.L_48:
        /*007c*/ 	.word	index@($__internal_4_$__cuda_sm20_div_u64)
        /*0080*/ 	.word	0x00000000


	//----- nvinfo : EIATTR_FRAME_SIZE
	.align		4
.L_49:
        /*0084*/ 	.byte	0x04, 0x11
        /*0086*/ 	.short	(.L_51 - .L_50)
	.align		4
.L_50:
        /*0088*/ 	.word	index@(_ZN2at6native43_GLOBAL__N__c95f0927_10_LossCTC_cu_88d8892b29ctc_loss_log_alpha_gpu_kernelIfiEEvPT_PKS3_PKllPKT0_S8_lS4_llllllS8_lll)
        /*008c*/ 	.word	0x00000000


	//----- nvinfo : EIATTR_REGCOUNT
	.align		4
.L_51:
        /*0090*/ 	.byte	0x04, 0x2f
        /*0092*/ 	.short	(.L_53 - .L_52)
	.align		4
.L_52:
        /*0094*/ 	.word	index@(_ZN2at6native43_GLOBAL__N__c95f0927_10_LossCTC_cu_88d8892b37ctc_loss_backward_log_beta_gpu_kernelIdlEEvPT_PKS3_PKllPKT0_S8_lllllllS8_lll)
        /*0098*/ 	.word	0x00000048


	//----- nvinfo : EIATTR_FRAME_SIZE
	.align		4
.L_53:
        /*009c*/ 	.byte	0x04, 0x11
        /*009e*/ 	.short	(.L_55 - .L_54)
	.align		4
.L_54:
        /*00a0*/ 	.word	index@($__internal_3_$__cuda_sm20_rem_s64)
        /*00a4*/ 	.word	0x00000000


	//----- nvinfo : EIATTR_FRAME_SIZE
	.align		4
.L_55:
        /*00a8*/ 	.byte	0x04, 0x11
        /*00aa*/ 	.short	(.L_57 - .L_56)
	.align		4
.L_56:
        /*00ac*/ 	.word	index@(_ZN2at6native43_GLOBAL__N__c95f0927_10_LossCTC_cu_88d8892b37ctc_loss_backward_log_beta_gpu_kernelIdlEEvPT_PKS3_PKllPKT0_S8_lllllllS8_lll)
        /*00b0*/ 	.word	0x00000000


	//----- nvinfo : EIATTR_REGCOUNT
	.align		4
.L_57:
        /*00b4*/ 	.byte	0x04, 0x2f
        /*00b6*/ 	.short	(.L_59 - .L_58)
	.align		4
.L_58:
        /*00b8*/ 	.word	index@(_ZN2at6native43_GLOBAL__N__c95f0927_10_LossCTC_cu_88d8892b45ctc_loss_backward_collect_nonblank_gpu_kernelIdlEEvPT_PKS3_lS6_S6_S6_PKlPKT0_S8_S6_llllllllllllS8_llb)
        /*00bc*/ 	.word	0x0000003e


	//----- nvinfo : EIATTR_FRAME_SIZE
	.align		4
.L_59:
        /*00c0*/ 	.byte	0x04, 0x11
        /*00c2*/ 	.short	(.L_61 - .L_60)
	.align		4
.L_60:
        /*00c4*/ 	.word	index@(_ZN2at6native43_GLOBAL__N__c95f0927_10_LossCTC_cu_88d8892b45ctc_loss_backward_collect_nonblank_gpu_kernelIdlEEvPT_PKS3_lS6_S6_S6_PKlPKT0_S8_S6_llllllllllllS8_llb)
        /*00c8*/ 	.word	0x00000000


	//----- nvinfo : EIATTR_REGCOUNT
	.align		4
.L_61:
        /*00cc*/ 	.byte	0x04, 0x2f
        /*00ce*/ 	.short	(.L_63 - .L_62)
	.align		4
.L_62:
        /*00d0*/ 	.word	index@(_ZN2at6native43_GLOBAL__N__c95f0927_10_LossCTC_cu_88d8892b36ctc_loss_backward_collect_gpu_kernelIdlEEvPT_PKS3_lS6_S6_S6_PKllPKT0_S8_lS6_llllllllllllS8_llllb)
        /*00d4*/ 	.word	0x00000040


	//----- nvinfo : EIATTR_FRAME_SIZE
	.align		4
.L_63:
        /*00d8*/ 	.byte	0x04, 0x11
        /*00da*/ 	.short	(.L_65 - .L_64)
	.align		4
.L_64:
        /*00dc*/ 	.word	index@(_ZN2at6native43_GLOBAL__N__c95f0927_10_LossCTC_cu_88d8892b36ctc_loss_backward_collect_gpu_kernelIdlEEvPT_PKS3_lS6_S6_S6_PKllPKT0_S8_lS6_llllllllllllS8_llllb)
        /*00e0*/ 	.word	0x00000000


	//----- nvinfo : EIATTR_REGCOUNT
	.align		4
.L_65:
        /*00e4*/ 	.byte	0x04, 0x2f
        /*00e6*/ 	.short	(.L_67 - .L_66)
	.align		4
.L_66:
        /*00e8*/ 	.word	index@(_ZN2at6native43_GLOBAL__N__c95f0927_10_LossCTC_cu_88d8892b30ctc_loss_zero_padded_gradientsIdEEvPT_PKlllllll)
        /*00ec*/ 	.word	0x00000020


	//----- nvinfo : EIATTR_FRAME_SIZE
	.align		4
.L_67:
        /*00f0*/ 	.byte	0x04, 0x11
        /*00f2*/ 	.short	(.L_69 - .L_68)
	.align		4
.L_68:
        /*00f4*/ 	.word	index@(_ZN2at6native43_GLOBAL__N__c95f0927_10_LossCTC_cu_88d8892b30ctc_loss_zero_padded_gradientsIdEEvPT_PKlllllll)
        /*00f8*/ 	.word	0x00000000


	//----- nvinfo : EIATTR_REGCOUNT
	.align		4
.L_69:
        /*00fc*/ 	.byte	0x04, 0x2f
        /*00fe*/ 	.short	(.L_71 - .L_70)
	.align		4
.L_70:
        /*0100*/ 	.word	index@(_ZN2at6native43_GLOBAL__N__c95f0927_10_LossCTC_cu_88d8892b37ctc_loss_backward_log_beta_gpu_kernelIdiEEvPT_PKS3_PKllPKT0_S8_lllllllS8_lll)
        /*0104*/ 	.word	0x00000048


	//----- nvinfo : EIATTR_FRAME_SIZE
	.align		4
.L_71:
        /*0108*/ 	.byte	0x04, 0x11
        /*010a*/ 	.short	(.L_73 - .L_72)
	.align		4
.L_72:
        /*010c*/ 	.word	index@($__internal_2_$__cuda_sm20_rem_s64)
        /*0110*/ 	.word	0x00000000


	//----- nvinfo : EIATTR_FRAME_SIZE
	.align		4
.L_73:
        /*0114*/ 	.byte	0x04, 0x11
        /*0116*/ 	.short	(.L_75 - .L_74)
	.align		4
.L_74:
        /*0118*/ 	.word	index@(_ZN2at6native43_GLOBAL__N__c95f0927_10_LossCTC_cu_88d8892b37ctc_loss_backward_log_beta_gpu_kernelIdiEEvPT_PKS3_PKllPKT0_S8_lllllllS8_lll)
        /*011c*/ 	.word	0x00000000


	//----- nvinfo : EIATTR_REGCOUNT
	.align		4
.L_75:
        /*0120*/ 	.byte	0x04, 0x2f
        /*0122*/ 	.short	(.L_77 - .L_76)
	.align		4
.L_76:
        /*0124*/ 	.word	index@(_ZN2at6native43_GLOBAL__N__c95f0927_10_LossCTC_cu_88d8892b45ctc_loss_backward_collect_nonblank_gpu_kernelIdiEEvPT_PKS3_lS6_S6_S6_PKlPKT0_S8_S6_llllllllllllS8_llb)
        /*0128*/ 	.word	0x0000003e


	//----- nvinfo : EIATTR_FRAME_SIZE
	.align		4
.L_77:
        /*012c*/ 	.byte	0x04, 0x11
        /*012e*/ 	.short	(.L_79 - .L_78)
	.align		4
.L_78:
        /*0130*/ 	.word	index@(_ZN2at6native43_GLOBAL__N__c95f0927_10_LossCTC_cu_88d8892b45ctc_loss_backward_collect_nonblank_gpu_kernelIdiEEvPT_PKS3_lS6_S6_S6_PKlPKT0_S8_S6_llllllllllllS8_llb)
        /*0134*/ 	.word	0x00000000


	//----- nvinfo : EIATTR_REGCOUNT
	.align		4
.L_79:
        /*0138*/ 	.byte	0x04, 0x2f
        /*013a*/ 	.short	(.L_81 - .L_80)
	.align		4
.L_80:
        /*013c*/ 	.word	index@(_ZN2at6native43_GLOBAL__N__c95f0927_10_LossCTC_cu_88d8892b36ctc_loss_backward_collect_gpu_kernelIdiEEvPT_PKS3_lS6_S6_S6_PKllPKT0_S8_lS6_llllllllllllS8_llllb)
        /*0140*/ 	.word	0x00000040


	//----- nvinfo : EIATTR_FRAME_SIZE
	.align		4
.L_81:
        /*0144*/ 	.byte	0x04, 0x11
        /*0146*/ 	.short	(.L_83 - .L_82)
	.align		4
.L_82:
        /*0148*/ 	.word	index@(_ZN2at6native43_GLOBAL__N__c95f0927_10_LossCTC_cu_88d8892b36ctc_loss_backward_collect_gpu_kernelIdiEEvPT_PKS3_lS6_S6_S6_PKllPKT0_S8_lS6_llllllllllllS8_llllb)
        /*014c*/ 	.word	0x00000000


	//----- nvinfo : EIATTR_REGCOUNT
	.align		4
.L_83:
        /*0150*/ 	.byte	0x04, 0x2f
        /*0152*/ 	.short	(.L_85 - .L_84)
	.align		4
.L_84:
        /*0154*/ 	.word	index@(_ZN2at6native43_GLOBAL__N__c95f0927_10_LossCTC_cu_88d8892b37ctc_loss_backward_log_beta_gpu_kernelIflEEvPT_PKS3_PKllPKT0_S8_lllllllS8_lll)
        /*0158*/ 	.word	0x0000003e


	//----- nvinfo : EIATTR_FRAME_SIZE
	.align		4
.L_85:
        /*015c*/ 	.byte	0x04, 0x11
        /*015e*/ 	.short	(.L_87 - .L_86)
	.align		4
.L_86:
        /*0160*/ 	.word	index@($__internal_1_$__cuda_sm20_rem_s64)
        /*0164*/ 	.word	0x00000000


	//----- nvinfo : EIATTR_FRAME_SIZE
	.align		4
.L_87:
        /*0168*/ 	.byte	0x04, 0x11
        /*016a*/ 	.short	(.L_89 - .L_88)
	.align		4
.L_88:
        /*016c*/ 	.word	index@(_ZN2at6native43_GLOBAL__N__c95f0927_10_LossCTC_cu_88d8892b37ctc_loss_backward_log_beta_gpu_kernelIflEEvPT_PKS3_PKllPKT0_S8_lllllllS8_lll)
        /*0170*/ 	.word	0x00000000


	//----- nvinfo : EIATTR_REGCOUNT
	.align		4
.L_89:
        /*0174*/ 	.byte	0x04, 0x2f
        /*0176*/ 	.short	(.L_91 - .L_90)
	.align		4
.L_90:
        /*0178*/ 	.word	index@(_ZN2at6native43_GLOBAL__N__c95f0927_10_LossCTC_cu_88d8892b45ctc_loss_backward_collect_nonblank_gpu_kernelIflEEvPT_PKS3_lS6_S6_S6_PKlPKT0_S8_S6_llllllllllllS8_llb)
        /*017c*/ 	.word	0x00000028


	//----- nvinfo : EIATTR_FRAME_SIZE
	.align		4
.L_91:
        /*0180*/ 	.byte	0x04, 0x11
        /*0182*/ 	.short	(.L_93 - .L_92)
	.align		4
.L_92:
        /*0184*/ 	.word	index@(_ZN2at6native43_GLOBAL__N__c95f0927_10_LossCTC_cu_88d8892b45ctc_loss_backward_collect_nonblank_gpu_kernelIflEEvPT_PKS3_lS6_S6_S6_PKlPKT0_S8_S6_llllllllllllS8_llb)
        /*0188*/ 	.word	0x00000000


	//----- nvinfo : EIATTR_REGCOUNT
	.align		4
.L_93:
        /*018c*/ 	.byte	0x04, 0x2f
        /*018e*/ 	.short	(.L_95 - .L_94)
	.align		4
.L_94:
        /*0190*/ 	.word	index@(_ZN2at6native43_GLOBAL__N__c95f0927_10_LossCTC_cu_88d8892b36ctc_loss_backward_collect_gpu_kernelIflEEvPT_PKS3_lS6_S6_S6_PKllPKT0_S8_lS6_llllllllllllS8_llllb)
        /*0194*/ 	.word	0x00000036


	//----- nvinfo : EIATTR_FRAME_SIZE
	.align		4
.L_95:
        /*0198*/ 	.byte	0x04, 0x11
        /*019a*/ 	.short	(.L_97 - .L_96)
	.align		4
.L_96:
        /*019c*/ 	.word	index@(_ZN2at6native43_GLOBAL__N__c95f0927_10_LossCTC_cu_88d8892b36ctc_loss_backward_collect_gpu_kernelIflEEvPT_PKS3_lS6_S6_S6_PKllPKT0_S8_lS6_llllllllllllS8_llllb)
        /*01a0*/ 	.word	0x00000000


	//----- nvinfo : EIATTR_REGCOUNT
	.align		4
.L_97:
        /*01a4*/ 	.byte	0x04, 0x2f
        /*01a6*/ 	.short	(.L_99 - .L_98)
	.align		4
.L_98:
        /*01a8*/ 	.word	index@(_ZN2at6native43_GLOBAL__N__c95f0927_10_LossCTC_cu_88d8892b30ctc_loss_zero_padded_gradientsIfEEvPT_PKlllllll)
        /*01ac*/ 	.word	0x00000020


	//----- nvinfo : EIATTR_FRAME_SIZE
	.align		4
.L_99:
        /*01b0*/ 	.byte	0x04, 0x11
        /*01b2*/ 	.short	(.L_101 - .L_100)
	.align		4
.L_100:
        /*01b4*/ 	.word	index@(_ZN2at6native43_GLOBAL__N__c95f0927_10_LossCTC_cu_88d8892b30ctc_loss_zero_padded_gradientsIfEEvPT_PKlllllll)
        /*01b8*/ 	.word	0x00000000


	//----- nvinfo : EIATTR_REGCOUNT
	.align		4
.L_101:
        /*01bc*/ 	.byte	0x04, 0x2f
        /*01be*/ 	.short	(.L_103 - .L_102)
	.align		4
.L_102:
        /*01c0*/ 	.word	index@(_ZN2at6native43_GLOBAL__N__c95f0927_10_LossCTC_cu_88d8892b37ctc_loss_backward_log_beta_gpu_kernelIfiEEvPT_PKS3_PKllPKT0_S8_lllllllS8_lll)
        /*01c4*/ 	.word	0x0000003e


	//----- nvinfo : EIATTR_FRAME_SIZE
	.align		4
.L_103:
        /*01c8*/ 	.byte	0x04, 0x11
        /*01ca*/ 	.short	(.L_105 - .L_104)
	.align		4
.L_104:
        /*01cc*/ 	.word	index@($__internal_0_$__cuda_sm20_rem_s64)
        /*01d0*/ 	.word	0x00000000


	//----- nvinfo : EIATTR_FRAME_SIZE
	.align		4
.L_105:
        /*01d4*/ 	.byte	0x04, 0x11
        /*01d6*/ 	.short	(.L_107 - .L_106)
	.align		4
.L_106:
        /*01d8*/ 	.word	index@(_ZN2at6native43_GLOBAL__N__c95f0927_10_LossCTC_cu_88d8892b37ctc_loss_backward_log_beta_gpu_kernelIfiEEvPT_PKS3_PKllPKT0_S8_lllllllS8_lll)
        /*01dc*/ 	.word	0x00000000


	//----- nvinfo : EIATTR_REGCOUNT
	.align		4
.L_107:
        /*01e0*/ 	.byte	0x04, 0x2f
        /*01e2*/ 	.short	(.L_109 - .L_108)
	.align		4
.L_108:
        /*01e4*/ 	.word	index@(_ZN2at6native43_GLOBAL__N__c95f0927_10_LossCTC_cu_88d8892b45ctc_loss_backward_collect_nonblank_gpu_kernelIfiEEvPT_PKS3_lS6_S6_S6_PKlPKT0_S8_S6_llllllllllllS8_llb)
        /*01e8*/ 	.word	0x00000028


	//----- nvinfo : EIATTR_FRAME_SIZE
	.align		4
.L_109:
        /*01ec*/ 	.byte	0x04, 0x11
        /*01ee*/ 	.short	(.L_111 - .L_110)
	.align		4
.L_110:
        /*01f0*/ 	.word	index@(_ZN2at6native43_GLOBAL__N__c95f0927_10_LossCTC_cu_88d8892b45ctc_loss_backward_collect_nonblank_gpu_kernelIfiEEvPT_PKS3_lS6_S6_S6_PKlPKT0_S8_S6_llllllllllllS8_llb)
        /*01f4*/ 	.word	0x00000000


	//----- nvinfo : EIATTR_REGCOUNT
	.align		4
.L_111:
        /*01f8*/ 	.byte	0x04, 0x2f
        /*01fa*/ 	.short	(.L_113 - .L_112)
	.align		4
.L_112:
        /*01fc*/ 	.word	index@(_ZN2at6native43_GLOBAL__N__c95f0927_10_LossCTC_cu_88d8892b36ctc_loss_backward_collect_gpu_kernelIfiEEvPT_PKS3_lS6_S6_S6_PKllPKT0_S8_lS6_llllllllllllS8_llllb)
        /*0200*/ 	.word	0x00000036


	//----- nvinfo : EIATTR_FRAME_SIZE
	.align		4
.L_113:
        /*0204*/ 	.byte	0x04, 0x11
        /*0206*/ 	.short	(.L_115 - .L_114)
	.align		4
.L_114:
        /*0208*/ 	.word	index@(_ZN2at6native43_GLOBAL__N__c95f0927_10_LossCTC_cu_88d8892b36ctc_loss_backward_collect_gpu_kernelIfiEEvPT_PKS3_lS6_S6_S6_PKllPKT0_S8_lS6_llllllllllllS8_llllb)
        /*020c*/ 	.word	0x00000000


	//----- nvinfo : EIATTR_MIN_STACK_SIZE
	.align		4
.L_115:
        /*0210*/ 	.byte	0x04, 0x12
        /*0212*/ 	.short	(.L_117 - .L_116)
	.align		4
.L_116:
        /*0214*/ 	.word	index@(_ZN2at6native43_GLOBAL__N__c95f0927_10_LossCTC_cu_88d8892b36ctc_loss_backward_collect_gpu_kernelIfiEEvPT_PKS3_lS6_S6_S6_PKllPKT0_S8_lS6_llllllllllllS8_llllb)
        /*0218*/ 	.word	0x00000000


	//----- nvinfo : EIATTR_MIN_STACK_SIZE
	.align		4
.L_117:
        /*021c*/ 	.byte	0x04, 0x12
        /*021e*/ 	.short	(.L_119 - .L_118)
	.align		4
.L_118:
        /*0220*/ 	.word	index@(_ZN2at6native43_GLOBAL__N__c95f0927_10_LossCTC_cu_88d8892b45ctc_loss_backward_collect_nonblank_gpu_kernelIfiEEvPT_PKS3_lS6_S6_S6_PKlPKT0_S8_S6_llllllllllllS8_llb)
        /*0224*/ 	.word	0x00000000


	//----- nvinfo : EIATTR_MIN_STACK_SIZE
	.align		4
.L_119:
        /*0228*/ 	.byte	0x04, 0x12
        /*022a*/ 	.short	(.L_121 - .L_120)
	.align		4
.L_120:
        /*022c*/ 	.word	index@(_ZN2at6native43_GLOBAL__N__c95f0927_10_LossCTC_cu_88d8892b37ctc_loss_backward_log_beta_gpu_kernelIfiEEvPT_PKS3_PKllPKT0_S8_lllllllS8_lll)
        /*0230*/ 	.word	0x00000000


	//----- nvinfo : EIATTR_MIN_STACK_SIZE
	.align		4
.L_121:
        /*0234*/ 	.byte	0x04, 0x12
        /*0236*/ 	.short	(.L_123 - .L_122)
	.align		4
.L_122:
        /*0238*/ 	.word	index@(_ZN2at6native43_GLOBAL__N__c95f0927_10_LossCTC_cu_88d8892b30ctc_loss_zero_padded_gradientsIfEEvPT_PKlllllll)
        /*023c*/ 	.word	0x00000000


	//----- nvinfo : EIATTR_MIN_STACK_SIZE
	.align		4
.L_123:
        /*0240*/ 	.byte	0x04, 0x12
        /*0242*/ 	.short	(.L_125 - .L_124)
	.align		4
.L_124:
        /*0244*/ 	.word	index@(_ZN2at6native43_GLOBAL__N__c95f0927_10_LossCTC_cu_88d8892b36ctc_loss_backward_collect_gpu_kernelIflEEvPT_PKS3_lS6_S6_S6_PKllPKT0_S8_lS6_llllllllllllS8_llllb)
        /*0248*/ 	.word	0x00000000


	//----- nvinfo : EIATTR_MIN_STACK_SIZE
	.align		4
.L_125:
        /*024c*/ 	.byte	0x04, 0x12
        /*024e*/ 	.short	(.L_127 - .L_126)
	.align		4
.L_126:
        /*0250*/ 	.word	index@(_ZN2at6native43_GLOBAL__N__c95f0927_10_LossCTC_cu_88d8892b45ctc_loss_backward_collect_nonblank_gpu_kernelIflEEvPT_PKS3_lS6_S6_S6_PKlPKT0_S8_S6_llllllllllllS8_llb)
        /*0254*/ 	.word	0x00000000


	//----- nvinfo : EIATTR_MIN_STACK_SIZE
	.align		4
.L_127:
        /*0258*/ 	.byte	0x04, 0x12
        /*025a*/ 	.short	(.L_129 - .L_128)
	.align		4
.L_128:
        /*025c*/ 	.word	index@(_ZN2at6native43_GLOBAL__N__c95f0927_10_LossCTC_cu_88d8892b37ctc_loss_backward_log_beta_gpu_kernelIflEEvPT_PKS3_PKllPKT0_S8_lllllllS8_lll)
        /*0260*/ 	.word	0x00000000


	//----- nvinfo : EIATTR_MIN_STACK_SIZE
	.align		4
.L_129:
        /*0264*/ 	.byte	0x04, 0x12
        /*0266*/ 	.short	(.L_131 - .L_130)
	.align		4
.L_130:
        /*0268*/ 	.word	index@(_ZN2at6native43_GLOBAL__N__c95f0927_10_LossCTC_cu_88d8892b36ctc_loss_backward_collect_gpu_kernelIdiEEvPT_PKS3_lS6_S6_S6_PKllPKT0_S8_lS6_llllllllllllS8_llllb)
        /*026c*/ 	.word	0x00000000


	//----- nvinfo : EIATTR_MIN_STACK_SIZE
	.align		4
.L_131:
        /*0270*/ 	.byte	0x04, 0x12
        /*0272*/ 	.short	(.L_133 - .L_132)
	.align		4
.L_132:
        /*0274*/ 	.word	index@(_ZN2at6native43_GLOBAL__N__c95f0927_10_LossCTC_cu_88d8892b45ctc_loss_backward_collect_nonblank_gpu_kernelIdiEEvPT_PKS3_lS6_S6_S6_PKlPKT0_S8_S6_llllllllllllS8_llb)
        /*0278*/ 	.word	0x00000000


	//----- nvinfo : EIATTR_MIN_STACK_SIZE
	.align		4
.L_133:
        /*027c*/ 	.byte	0x04, 0x12
        /*027e*/ 	.short	(.L_135 - .L_134)
	.align		4
.L_134:
        /*0280*/ 	.word	index@(_ZN2at6native43_GLOBAL__N__c95f0927_10_LossCTC_cu_88d8892b37ctc_loss_backward_log_beta_gpu_kernelIdiEEvPT_PKS3_PKllPKT0_S8_lllllllS8_lll)
        /*0284*/ 	.word	0x00000000


	//----- nvinfo : EIATTR_MIN_STACK_SIZE
	.align		4
.L_135:
        /*0288*/ 	.byte	0x04, 0x12
        /*028a*/ 	.short	(.L_137 - .L_136)
	.align		4
.L_136:
        /*028c*/ 	.word	index@(_ZN2at6native43_GLOBAL__N__c95f0927_10_LossCTC_cu_88d8892b30ctc_loss_zero_padded_gradientsIdEEvPT_PKlllllll)
        /*0290*/ 	.word	0x00000000


	//----- nvinfo : EIATTR_MIN_STACK_SIZE
	.align		4
.L_137:
        /*0294*/ 	.byte	0x04, 0x12
        /*0296*/ 	.short	(.L_139 - .L_138)
	.align		4
.L_138:
        /*0298*/ 	.word	index@(_ZN2at6native43_GLOBAL__N__c95f0927_10_LossCTC_cu_88d8892b36ctc_loss_backward_collect_gpu_kernelIdlEEvPT_PKS3_lS6_S6_S6_PKllPKT0_S8_lS6_llllllllllllS8_llllb)
        /*029c*/ 	.word	0x00000000


	//----- nvinfo : EIATTR_MIN_STACK_SIZE
	.align		4
.L_139:
        /*02a0*/ 	.byte	0x04, 0x12
        /*02a2*/ 	.short	(.L_141 - .L_140)
	.align		4
.L_140:
        /*02a4*/ 	.word	index@(_ZN2at6native43_GLOBAL__N__c95f0927_10_LossCTC_cu_88d8892b45ctc_loss_backward_collect_nonblank_gpu_kernelIdlEEvPT_PKS3_lS6_S6_S6_PKlPKT0_S8_S6_llllllllllllS8_llb)
        /*02a8*/ 	.word	0x00000000


	//----- nvinfo : EIATTR_MIN_STACK_SIZE
	.align		4
.L_141:
        /*02ac*/ 	.byte	0x04, 0x12
        /*02ae*/ 	.short	(.L_143 - .L_142)
	.align		4
.L_142:
        /*02b0*/ 	.word	index@(_ZN2at6native43_GLOBAL__N__c95f0927_10_LossCTC_cu_88d8892b37ctc_loss_backward_log_beta_gpu_kernelIdlEEvPT_PKS3_PKllPKT0_S8_lllllllS8_lll)
        /*02b4*/ 	.word	0x00000000


	//----- nvinfo : EIATTR_MIN_STACK_SIZE
	.align		4
.L_143:
        /*02b8*/ 	.byte	0x04, 0x12
        /*02ba*/ 	.short	(.L_145 - .L_144)
	.align		4
.L_144:
        /*02bc*/ 	.word	index@(_ZN2at6native43_GLOBAL__N__c95f0927_10_LossCTC_cu_88d8892b29ctc_loss_log_alpha_gpu_kernelIfiEEvPT_PKS3_PKllPKT0_S8_lS4_llllllS8_lll)
        /*02c0*/ 	.word	0x00000000


	//----- nvinfo : EIATTR_MIN_STACK_SIZE
	.align		4
.L_145:
        /*02c4*/ 	.byte	0x04, 0x12
        /*02c6*/ 	.short	(.L_147 - .L_146)
	.align		4
.L_146:
        /*02c8*/ 	.word	index@(_ZN2at6native43_GLOBAL__N__c95f0927_10_LossCTC_cu_88d8892b29ctc_loss_log_alpha_gpu_kernelIflEEvPT_PKS3_PKllPKT0_S8_lS4_llllllS8_lll)
        /*02cc*/ 	.word	0x00000000


	//----- nvinfo : EIATTR_MIN_STACK_SIZE
	.align		4
.L_147:
        /*02d0*/ 	.byte	0x04, 0x12
        /*02d2*/ 	.short	(.L_149 - .L_148)
	.align		4
.L_148:
        /*02d4*/ 	.word	index@(_ZN2at6native43_GLOBAL__N__c95f0927_10_LossCTC_cu_88d8892b29ctc_loss_log_alpha_gpu_kernelIdiEEvPT_PKS3_PKllPKT0_S8_lS4_llllllS8_lll)
        /*02d8*/ 	.word	0x00000000


	//----- nvinfo : EIATTR_MIN_STACK_SIZE
	.align		4
.L_149:
        /*02dc*/ 	.byte	0x04, 0x12
        /*02de*/ 	.short	(.L_151 - .L_150)
	.align		4
.L_150:
        /*02e0*/ 	.word	index@(_ZN2at6native43_GLOBAL__N__c95f0927_10_LossCTC_cu_88d8892b29ctc_loss_log_alpha_gpu_kernelIdlEEvPT_PKS3_PKllPKT0_S8_lS4_llllllS8_lll)
        /*02e4*/ 	.word	0x00000000
.L_151:


//--------------------- .nv.compat                --------------------------
	.section	.nv.compat,"",@"SHT_CUDA_COMPAT_INFO"
	.align	4
        /*0000*/ 	.byte	0x02, 0x09, 0x01, 0x00, 0x02, 0x02, 0x01, 0x00, 0x02, 0x05, 0x05, 0x00, 0x03, 0x07, 0x01, 0x01
        /*0010*/ 	.byte	0x02, 0x03, 0x00, 0x00, 0x02, 0x06, 0x01, 0x00, 0x04, 0x0b, 0x08, 0x00, 0x00, 0x00, 0x00, 0x00
        /*0020*/ 	.byte	0x00, 0x00, 0x00, 0x00


//--------------------- .nv.info._ZN2at6native43_GLOBAL__N__c95f0927_10_LossCTC_cu_88d8892b36ctc_loss_backward_collect_gpu_kernelIfiEEvPT_PKS3_lS6_S6_S6_PKllPKT0_S8_lS6_llllllllllllS8_llllb --------------------------
	.section	.nv.info._ZN2at6native43_GLOBAL__N__c95f0927_10_LossCTC_cu_88d8892b36ctc_loss_backward_collect_gpu_kernelIfiEEvPT_PKS3_lS6_S6_S6_PKllPKT0_S8_lS6_llllllllllllS8_llllb,"",@"SHT_CUDA_INFO"
	.sectionflags	@""
	.align	4


	//----- nvinfo : EIATTR_CUDA_API_VERSION
	.align		4
        /*0000*/ 	.byte	0x04, 0x37
        /*0002*/ 	.short	(.L_153 - .L_152)
.L_152:
        /*0004*/ 	.word	0x00000082


	//----- nvinfo : EIATTR_KPARAM_INFO
	.align		4
.L_153:
        /*0008*/ 	.byte	0x04, 0x17
        /*000a*/ 	.short	(.L_155 - .L_154)
.L_154:
        /*000c*/ 	.word	0x00000000
        /*0010*/ 	.short	0x001d
        /*0012*/ 	.short	0x00e8
        /*0014*/ 	.byte	0x00, 0xf0, 0x05, 0x00


	//----- nvinfo : EIATTR_KPARAM_INFO
	.align		4
.L_155:
        /*0018*/ 	.byte	0x04, 0x17
        /*001a*/ 	.short	(.L_157 - .L_156)
.L_156:
        /*001c*/ 	.word	0x00000000
        /*0020*/ 	.short	0x001c
        /*0022*/ 	.short	0x00e0
        /*0024*/ 	.byte	0x00, 0xf0, 0x21, 0x00


	//----- nvinfo : EIATTR_KPARAM_INFO
	.align		4
.L_157:
        /*0028*/ 	.byte	0x04, 0x17
        /*002a*/ 	.short	(.L_159 - .L_158)
.L_158:
        /*002c*/ 	.word	0x00000000
        /*0030*/ 	.short	0x001b
        /*0032*/ 	.short	0x00d8
        /*0034*/ 	.byte	0x00, 0xf0, 0x21, 0x00


	//----- nvinfo : EIATTR_KPARAM_INFO
	.align		4
.L_159:
        /*0038*/ 	.byte	0x04, 0x17
        /*003a*/ 	.short	(.L_161 - .L_160)
.L_160:
        /*003c*/ 	.word	0x00000000
        /*0040*/ 	.short	0x001a
        /*0042*/ 	.short	0x00d0
        /*0044*/ 	.byte	0x00, 0xf0, 0x21, 0x00


	//----- nvinfo : EIATTR_KPARAM_INFO
	.align		4
.L_161:
        /*0048*/ 	.byte	0x04, 0x17
        /*004a*/ 	.short	(.L_163 - .L_162)
.L_162:
        /*004c*/ 	.word	0x00000000
        /*0050*/ 	.short	0x0019
        /*0052*/ 	.short	0x00c8
        /*0054*/ 	.byte	0x00, 0xf0, 0x21, 0x00


	//----- nvinfo : EIATTR_KPARAM_INFO
	.align		4
.L_163:
        /*0058*/ 	.byte	0x04, 0x17
        /*005a*/ 	.short	(.L_165 - .L_164)
.L_164:
        /*005c*/ 	.word	0x00000000
        /*0060*/ 	.short	0x0018
        /*0062*/ 	.short	0x00c0
        /*0064*/ 	.byte	0x00, 0xf0, 0x21, 0x00


	//----- nvinfo : EIATTR_KPARAM_INFO
	.align		4
.L_165:
        /*0068*/ 	.byte	0x04, 0x17
        /*006a*/ 	.short	(.L_167 - .L_166)
.L_166:
        /*006c*/ 	.word	0x00000000
        /*0070*/ 	.short	0x0017
        /*0072*/ 	.short	0x00b8
        /*0074*/ 	.byte	0x00, 0xf0, 0x21, 0x00


	//----- nvinfo : EIATTR_KPARAM_INFO
	.align		4
.L_167:
        /*0078*/ 	.byte	0x04, 0x17
        /*007a*/ 	.short	(.L_169 - .L_168)
.L_168:
        /*007c*/ 	.word	0x00000000
        /*0080*/ 	.short	0x0016
        /*0082*/ 	.short	0x00b0
        /*0084*/ 	.byte	0x00, 0xf0, 0x21, 0x00


	//----- nvinfo : EIATTR_KPARAM_INFO
	.align		4
.L_169:
        /*0088*/ 	.byte	0x04, 0x17
        /*008a*/ 	.short	(.L_171 - .L_170)
.L_170:
        /*008c*/ 	.word	0x00000000
        /*0090*/ 	.short	0x0015
        /*0092*/ 	.short	0x00a8
        /*0094*/ 	.byte	0x00, 0xf0, 0x21, 0x00


	//----- nvinfo : EIATTR_KPARAM_INFO
	.align		4
.L_171:
        /*0098*/ 	.byte	0x04, 0x17
        /*009a*/ 	.short	(.L_173 - .L_172)
.L_172:
        /*009c*/ 	.word	0x00000000
        /*00a0*/ 	.short	0x0014
        /*00a2*/ 	.short	0x00a0
        /*00a4*/ 	.byte	0x00, 0xf0, 0x21, 0x00


	//----- nvinfo : EIATTR_KPARAM_INFO
	.align		4
.L_173:
        /*00a8*/ 	.byte	0x04, 0x17
        /*00aa*/ 	.short	(.L_175 - .L_174)
.L_174:
        /*00ac*/ 	.word	0x00000000
        /*00b0*/ 	.short	0x0013
        /*00b2*/ 	.short	0x0098
        /*00b4*/ 	.byte	0x00, 0xf0, 0x21, 0x00


	//----- nvinfo : EIATTR_KPARAM_INFO
	.align		4
.L_175:
        /*00b8*/ 	.byte	0x04, 0x17
        /*00ba*/ 	.short	(.L_177 - .L_176)
.L_176:
        /*00bc*/ 	.word	0x00000000
        /*00c0*/ 	.short	0x0012
        /*00c2*/ 	.short	0x0090
        /*00c4*/ 	.byte	0x00, 0xf0, 0x21, 0x00


	//----- nvinfo : EIATTR_KPARAM_INFO
	.align		4
.L_177:
        /*00c8*/ 	.byte	0x04, 0x17
        /*00ca*/ 	.short	(.L_179 - .L_178)
.L_178:
        /*00cc*/ 	.word	0x00000000
        /*00d0*/ 	.short	0x0011
        /*00d2*/ 	.short	0x0088
        /*00d4*/ 	.byte	0x00, 0xf0, 0x21, 0x00


	//----- nvinfo : EIATTR_KPARAM_INFO
	.align		4
.L_179:
        /*00d8*/ 	.byte	0x04, 0x17
        /*00da*/ 	.short	(.L_181 - .L_180)
.L_180:
        /*00dc*/ 	.word	0x00000000
        /*00e0*/ 	.short	0x0010
        /*00e2*/ 	.short	0x0080
        /*00e4*/ 	.byte	0x00, 0xf0, 0x21, 0x00


	//----- nvinfo : EIATTR_KPARAM_INFO
	.align		4
.L_181:
        /*00e8*/ 	.byte	0x04, 0x17
        /*00ea*/ 	.short	(.L_183 - .L_182)
.L_182:
        /*00ec*/ 	.word	0x00000000
        /*00f0*/ 	.short	0x000f
        /*00f2*/ 	.short	0x0078
        /*00f4*/ 	.byte	0x00, 0xf0, 0x21, 0x00


	//----- nvinfo : EIATTR_KPARAM_INFO
	.align		4
.L_183:
        /*00f8*/ 	.byte	0x04, 0x17
        /*00fa*/ 	.short	(.L_185 - .L_184)
.L_184:
        /*00fc*/ 	.word	0x00000000
        /*0100*/ 	.short	0x000e
        /*0102*/ 	.short	0x0070
        /*0104*/ 	.byte	0x00, 0xf0, 0x21, 0x00


	//----- nvinfo : EIATTR_KPARAM_INFO
	.align		4
.L_185:
        /*0108*/ 	.byte	0x04, 0x17
        /*010a*/ 	.short	(.L_187 - .L_186)
.L_186:
        /*010c*/ 	.word	0x00000000
        /*0110*/ 	.short	0x000d
        /*0112*/ 	.short	0x0068
        /*0114*/ 	.byte	0x00, 0xf0, 0x21, 0x00


	//----- nvinfo : EIATTR_KPARAM_INFO
	.align		4
.L_187:
        /*0118*/ 	.byte	0x04, 0x17
        /*011a*/ 	.short	(.L_189 - .L_188)
.L_188:
        /*011c*/ 	.word	0x00000000
        /*0120*/ 	.short	0x000c
        /*0122*/ 	.short	0x0060
        /*0124*/ 	.byte	0x00, 0xf0, 0x21, 0x00


	//----- nvinfo : EIATTR_KPARAM_INFO
	.align		4
.L_189:
        /*0128*/ 	.byte	0x04, 0x17
        /*012a*/ 	.short	(.L_191 - .L_190)
.L_190:
        /*012c*/ 	.word	0x00000000
        /*0130*/ 	.short	0x000b
        /*0132*/ 	.short	0x0058
        /*0134*/ 	.byte	0x00, 0xf0, 0x21, 0x00


	//----- nvinfo : EIATTR_KPARAM_INFO
	.align		4
.L_191:
        /*0138*/ 	.byte	0x04, 0x17
        /*013a*/ 	.short	(.L_193 - .L_192)
.L_192:
        /*013c*/ 	.word	0x00000000
        /*0140*/ 	.short	0x000a
        /*0142*/ 	.short	0x0050
        /*0144*/ 	.byte	0x00, 0xf0, 0x21, 0x00


	//----- nvinfo : EIATTR_KPARAM_INFO
	.align		4
.L_193:
        /*0148*/ 	.byte	0x04, 0x17
        /*014a*/ 	.short	(.L_195 - .L_194)
.L_194:
        /*014c*/ 	.word	0x00000000
        /*0150*/ 	.short	0x0009
        /*0152*/ 	.short	0x0048
        /*0154*/ 	.byte	0x00, 0xf0, 0x21, 0x00


	//----- nvinfo : EIATTR_KPARAM_INFO
	.align		4
.L_195:
        /*0158*/ 	.byte	0x04, 0x17
        /*015a*/ 	.short	(.L_197 - .L_196)
.L_196:
        /*015c*/ 	.word	0x00000000
        /*0160*/ 	.short	0x0008
        /*0162*/ 	.short	0x0040
        /*0164*/ 	.byte	0x00, 0xf0, 0x21, 0x00


	//----- nvinfo : EIATTR_KPARAM_INFO
	.align		4
.L_197:
        /*0168*/ 	.byte	0x04, 0x17
        /*016a*/ 	.short	(.L_199 - .L_198)
.L_198:
        /*016c*/ 	.word	0x00000000
        /*0170*/ 	.short	0x0007
        /*0172*/ 	.short	0x0038
        /*0174*/ 	.byte	0x00, 0xf0, 0x21, 0x00


	//----- nvinfo : EIATTR_KPARAM_INFO
	.align		4
.L_199:
        /*0178*/ 	.byte	0x04, 0x17
        /*017a*/ 	.short	(.L_201 - .L_200)
.L_200:
        /*017c*/ 	.word	0x00000000
        /*0180*/ 	.short	0x0006
        /*0182*/ 	.short	0x0030
        /*0184*/ 	.byte	0x00, 0xf0, 0x21, 0x00


	//----- nvinfo : EIATTR_KPARAM_INFO
	.align		4
.L_201:
        /*0188*/ 	.byte	0x04, 0x17
        /*018a*/ 	.short	(.L_203 - .L_202)
.L_202:
        /*018c*/ 	.word	0x00000000
        /*0190*/ 	.short	0x0005
        /*0192*/ 	.short	0x0028
        /*0194*/ 	.byte	0x00, 0xf0, 0x21, 0x00


	//----- nvinfo : EIATTR_KPARAM_INFO
	.align		4
.L_203:
        /*0198*/ 	.byte	0x04, 0x17
        /*019a*/ 	.short	(.L_205 - .L_204)
.L_204:
        /*019c*/ 	.word	0x00000000
        /*01a0*/ 	.short	0x0004
        /*01a2*/ 	.short	0x0020
        /*01a4*/ 	.byte	0x00, 0xf0, 0x21, 0x00


	//----- nvinfo : EIATTR_KPARAM_INFO
	.align		4
.L_205:
        /*01a8*/ 	.byte	0x04, 0x17
        /*01aa*/ 	.short	(.L_207 - .L_206)
.L_206:
        /*01ac*/ 	.word	0x00000000
        /*01b0*/ 	.short	0x0003
        /*01b2*/ 	.short	0x0018
        /*01b4*/ 	.byte	0x00, 0xf0, 0x21, 0x00


	//----- nvinfo : EIATTR_KPARAM_INFO
	.align		4
.L_207:
        /*01b8*/ 	.byte	0x04, 0x17
        /*01ba*/ 	.short	(.L_209 - .L_208)
.L_208:
        /*01bc*/ 	.word	0x00000000
        /*01c0*/ 	.short	0x0002
        /*01c2*/ 	.short	0x0010
        /*01c4*/ 	.byte	0x00, 0xf0, 0x21, 0x00


	//----- nvinfo : EIATTR_KPARAM_INFO
	.align		4
.L_209:
        /*01c8*/ 	.byte	0x04, 0x17
        /*01ca*/ 	.short	(.L_211 - .L_210)
.L_210:
        /*01cc*/ 	.word	0x00000000
        /*01d0*/ 	.short	0x0001
        /*01d2*/ 	.short	0x0008
        /*01d4*/ 	.byte	0x00, 0xf0, 0x21, 0x00


	//----- nvinfo : EIATTR_KPARAM_INFO
	.align		4
.L_211:
        /*01d8*/ 	.byte	0x04, 0x17
        /*01da*/ 	.short	(.L_213 - .L_212)
.L_212:
        /*01dc*/ 	.word	0x00000000
        /*01e0*/ 	.short	0x0000
        /*01e2*/ 	.short	0x0000
        /*01e4*/ 	.byte	0x00, 0xf0, 0x21, 0x00


	//----- nvinfo : EIATTR_SPARSE_MMA_MASK
	.align		4
.L_213:
        /*01e8*/ 	.byte	0x03, 0x50
        /*01ea*/ 	.short	0x0000


	//----- nvinfo : EIATTR_MAXREG_COUNT
	.align		4
        /*01ec*/ 	.byte	0x03, 0x1b
        /*01ee*/ 	.short	0x00ff


	//----- nvinfo : EIATTR_MERCURY_ISA_VERSION
	.align		4
        /*01f0*/ 	.byte	0x03, 0x5f
        /*01f2*/ 	.short	0x0101


	//----- nvinfo : EIATTR_EXIT_INSTR_OFFSETS
	.align		4
        /*01f4*/ 	.byte	0x04, 0x1c
        /*01f6*/ 	.short	(.L_215 - .L_214)


	//   ....[0]....
.L_214:
        /*01f8*/ 	.word	0x00000100


	//   ....[1]....
        /*01fc*/ 	.word	0x00001a30


	//   ....[2]....
        /*0200*/ 	.word	0x000023c0


	//   ....[3]....
        /*0204*/ 	.word	0x00002790


	//----- nvinfo : EIATTR_CRS_STACK_SIZE
	.align		4
.L_215:
        /*0208*/ 	.byte	0x04, 0x1e
        /*020a*/ 	.short	(.L_217 - .L_216)
.L_216:
        /*020c*/ 	.word	0x00000000


	//----- nvinfo : EIATTR_CBANK_PARAM_SIZE
	.align		4
.L_217:
        /*0210*/ 	.byte	0x03, 0x19
        /*0212*/ 	.short	0x00e9


	//----- nvinfo : EIATTR_PARAM_CBANK
	.align		4
        /*0214*/ 	.byte	0x04, 0x0a
        /*0216*/ 	.short	(.L_219 - .L_218)
	.align		4
.L_218:
        /*0218*/ 	.word	index@(.nv.constant0._ZN2at6native43_GLOBAL__N__c95f0927_10_LossCTC_cu_88d8892b36ctc_loss_backward_collect_gpu_kernelIfiEEvPT_PKS3_lS6_S6_S6_PKllPKT0_S8_lS6_llllllllllllS8_llllb)
        /*021c*/ 	.short	0x0210
        /*021e*/ 	.short	0x00e9


	//----- nvinfo : EIATTR_SW_WAR
	.align		4
.L_219:
        /*0220*/ 	.byte	0x04, 0x36
        /*0222*/ 	.short	(.L_221 - .L_220)
.L_220:
        /*0224*/ 	.word	0x00000008
.L_221:


//--------------------- .nv.info._ZN2at6native43_GLOBAL__N__c95f0927_10_LossCTC_cu_88d8892b45ctc_loss_backward_collect_nonblank_gpu_kernelIfiEEvPT_PKS3_lS6_S6_S6_PKlPKT0_S8_S6_llllllllllllS8_llb --------------------------
	.section	.nv.info._ZN2at6native43_GLOBAL__N__c95f0927_10_LossCTC_cu_88d8892b45ctc_loss_backward_collect_nonblank_gpu_kernelIfiEEvPT_PKS3_lS6_S6_S6_PKlPKT0_S8_S6_llllllllllllS8_llb,"",@"SHT_CUDA_INFO"
	.sectionflags	@""
	.align	4


	//----- nvinfo : EIATTR_CUDA_API_VERSION
	.align		4
        /*0000*/ 	.byte	0x04, 0x37
        /*0002*/ 	.short	(.L_223 - .L_222)
.L_222:
        /*0004*/ 	.word	0x00000082


	//----- nvinfo : EIATTR_KPARAM_INFO
	.align		4
.L_223:
        /*0008*/ 	.byte	0x04, 0x17
        /*000a*/ 	.short	(.L_225 - .L_224)
.L_224:
        /*000c*/ 	.word	0x00000000
        /*0010*/ 	.short	0x0019
        /*0012*/ 	.short	0x00c8
        /*0014*/ 	.byte	0x00, 0xf0, 0x05, 0x00


	//----- nvinfo : EIATTR_KPARAM_INFO
	.align		4
.L_225:
        /*0018*/ 	.byte	0x04, 0x17
        /*001a*/ 	.short	(.L_227 - .L_226)
.L_226:
        /*001c*/ 	.word	0x00000000
        /*0020*/ 	.short	0x0018
        /*0022*/ 	.short	0x00c0
        /*0024*/ 	.byte	0x00, 0xf0, 0x21, 0x00


	//----- nvinfo : EIATTR_KPARAM_INFO
	.align		4
.L_227:
        /*0028*/ 	.byte	0x04, 0x17
        /*002a*/ 	.short	(.L_229 - .L_228)
.L_228:
        /*002c*/ 	.word	0x00000000
        /*0030*/ 	.short	0x0017
        /*0032*/ 	.short	0x00b8
        /*0034*/ 	.byte	0x00, 0xf0, 0x21, 0x00


	//----- nvinfo : EIATTR_KPARAM_INFO
	.align		4
.L_229:
        /*0038*/ 	.byte	0x04, 0x17
        /*003a*/ 	.short	(.L_231 - .L_230)
.L_230:
        /*003c*/ 	.word	0x00000000
        /*0040*/ 	.short	0x0016
        /*0042*/ 	.short	0x00b0
        /*0044*/ 	.byte	0x00, 0xf0, 0x21, 0x00


	//----- nvinfo : EIATTR_KPARAM_INFO
	.align		4
.L_231:
        /*0048*/ 	.byte	0x04, 0x17
        /*004a*/ 	.short	(.L_233 - .L_232)
.L_232:
        /*004c*/ 	.word	0x00000000
        /*0050*/ 	.short	0x0015
        /*0052*/ 	.short	0x00a8
        /*0054*/ 	.byte	0x00, 0xf0, 0x21, 0x00


	//----- nvinfo : EIATTR_KPARAM_INFO
	.align		4
.L_233:
        /*0058*/ 	.byte	0x04, 0x17
        /*005a*/ 	.short	(.L_235 - .L_234)
.L_234:
        /*005c*/ 	.word	0x00000000
        /*0060*/ 	.short	0x0014
        /*0062*/ 	.short	0x00a0
        /*0064*/ 	.byte	0x00, 0xf0, 0x21, 0x00


	//----- nvinfo : EIATTR_KPARAM_INFO
	.align		4
.L_235:
        /*0068*/ 	.byte	0x04, 0x17
        /*006a*/ 	.short	(.L_237 - .L_236)
.L_236:
        /*006c*/ 	.word	0x00000000
        /*0070*/ 	.short	0x0013
        /*0072*/ 	.short	0x0098
        /*0074*/ 	.byte	0x00, 0xf0, 0x21, 0x00


	//----- nvinfo : EIATTR_KPARAM_INFO
	.align		4
.L_237:
        /*0078*/ 	.byte	0x04, 0x17
        /*007a*/ 	.short	(.L_239 - .L_238)
.L_238:
        /*007c*/ 	.word	0x00000000
        /*0080*/ 	.short	0x0012
        /*0082*/ 	.short	0x0090
        /*0084*/ 	.byte	0x00, 0xf0, 0x21, 0x00


	//----- nvinfo : EIATTR_KPARAM_INFO
	.align		4
.L_239:
        /*0088*/ 	.byte	0x04, 0x17
        /*008a*/ 	.short	(.L_241 - .L_240)
.L_240:
        /*008c*/ 	.word	0x00000000
        /*0090*/ 	.short	0x0011
        /*0092*/ 	.short	0x0088
        /*0094*/ 	.byte	0x00, 0xf0, 0x21, 0x00


	//----- nvinfo : EIATTR_KPARAM_INFO
	.align		4
.L_241:
        /*0098*/ 	.byte	0x04, 0x17
        /*009a*/ 	.short	(.L_243 - .L_242)
.L_242:
        /*009c*/ 	.word	0x00000000
        /*00a0*/ 	.short	0x0010
        /*00a2*/ 	.short	0x0080
        /*00a4*/ 	.byte	0x00, 0xf0, 0x21, 0x00


	//----- nvinfo : EIATTR_KPARAM_INFO
	.align		4
.L_243:
        /*00a8*/ 	.byte	0x04, 0x17
        /*00aa*/ 	.short	(.L_245 - .L_244)
.L_244:
        /*00ac*/ 	.word	0x00000000
        /*00b0*/ 	.short	0x000f
        /*00b2*/ 	.short	0x0078
        /*00b4*/ 	.byte	0x00, 0xf0, 0x21, 0x00


	//----- nvinfo : EIATTR_KPARAM_INFO
	.align		4
.L_245:
        /*00b8*/ 	.byte	0x04, 0x17
        /*00ba*/ 	.short	(.L_247 - .L_246)
.L_246:
        /*00bc*/ 	.word	0x00000000
        /*00c0*/ 	.short	0x000e
        /*00c2*/ 	.short	0x0070
        /*00c4*/ 	.byte	0x00, 0xf0, 0x21, 0x00


	//----- nvinfo : EIATTR_KPARAM_INFO
	.align		4
.L_247:
        /*00c8*/ 	.byte	0x04, 0x17
        /*00ca*/ 	.short	(.L_249 - .L_248)
.L_248:
        /*00cc*/ 	.word	0x00000000
        /*00d0*/ 	.short	0x000d
        /*00d2*/ 	.short	0x0068
        /*00d4*/ 	.byte	0x00, 0xf0, 0x21, 0x00


	//----- nvinfo : EIATTR_KPARAM_INFO
	.align		4
.L_249:
        /*00d8*/ 	.byte	0x04, 0x17
        /*00da*/ 	.short	(.L_251 - .L_250)
.L_250:
        /*00dc*/ 	.word	0x00000000
        /*00e0*/ 	.short	0x000c
        /*00e2*/ 	.short	0x0060
        /*00e4*/ 	.byte	0x00, 0xf0, 0x21, 0x00


	//----- nvinfo : EIATTR_KPARAM_INFO
	.align		4
.L_251:
        /*00e8*/ 	.byte	0x04, 0x17
        /*00ea*/ 	.short	(.L_253 - .L_252)
.L_252:
        /*00ec*/ 	.word	0x00000000
        /*00f0*/ 	.short	0x000b
        /*00f2*/ 	.short	0x0058
        /*00f4*/ 	.byte	0x00, 0xf0, 0x21, 0x00


	//----- nvinfo : EIATTR_KPARAM_INFO
	.align		4
.L_253:
        /*00f8*/ 	.byte	0x04, 0x17
        /*00fa*/ 	.short	(.L_255 - .L_254)
.L_254:
        /*00fc*/ 	.word	0x00000000
        /*0100*/ 	.short	0x000a
        /*0102*/ 	.short	0x0050
        /*0104*/ 	.byte	0x00, 0xf0, 0x21, 0x00


	//----- nvinfo : EIATTR_KPARAM_INFO
	.align		4
.L_255:
        /*0108*/ 	.byte	0x04, 0x17
        /*010a*/ 	.short	(.L_257 - .L_256)
.L_256:
        /*010c*/ 	.word	0x00000000
        /*0110*/ 	.short	0x0009
        /*0112*/ 	.short	0x0048
        /*0114*/ 	.byte	0x00, 0xf0, 0x21, 0x00


	//----- nvinfo : EIATTR_KPARAM_INFO
	.align		4
.L_257:
        /*0118*/ 	.byte	0x04, 0x17
        /*011a*/ 	.short	(.L_259 - .L_258)
.L_258:
        /*011c*/ 	.word	0x00000000
        /*0120*/ 	.short	0x0008
        /*0122*/ 	.short	0x0040
        /*0124*/ 	.byte	0x00, 0xf0, 0x21, 0x00


	//----- nvinfo : EIATTR_KPARAM_INFO
	.align		4
.L_259:
        /*0128*/ 	.byte	0x04, 0x17
        /*012a*/ 	.short	(.L_261 - .L_260)
.L_260:
        /*012c*/ 	.word	0x00000000
        /*0130*/ 	.short	0x0007
        /*0132*/ 	.short	0x0038
        /*0134*/ 	.byte	0x00, 0xf0, 0x21, 0x00


	//----- nvinfo : EIATTR_KPARAM_INFO
	.align		4
.L_261:
        /*0138*/ 	.byte	0x04, 0x17
        /*013a*/ 	.short	(.L_263 - .L_262)
.L_262:
        /*013c*/ 	.word	0x00000000
        /*0140*/ 	.short	0x0006
        /*0142*/ 	.short	0x0030
        /*0144*/ 	.byte	0x00, 0xf0, 0x21, 0x00


	//----- nvinfo : EIATTR_KPARAM_INFO
	.align		4
.L_263:
        /*0148*/ 	.byte	0x04, 0x17
        /*014a*/ 	.short	(.L_265 - .L_264)
.L_264:
        /*014c*/ 	.word	0x00000000
        /*0150*/ 	.short	0x0005
        /*0152*/ 	.short	0x0028
        /*0154*/ 	.byte	0x00, 0xf0, 0x21, 0x00


	//----- nvinfo : EIATTR_KPARAM_INFO
	.align		4
.L_265:
        /*0158*/ 	.byte	0x04, 0x17
        /*015a*/ 	.short	(.L_267 - .L_266)
.L_266:
        /*015c*/ 	.word	0x00000000
        /*0160*/ 	.short	0x0004
        /*0162*/ 	.short	0x0020
        /*0164*/ 	.byte	0x00, 0xf0, 0x21, 0x00


	//----- nvinfo : EIATTR_KPARAM_INFO
	.align		4
.L_267:
        /*0168*/ 	.byte	0x04, 0x17
        /*016a*/ 	.short	(.L_269 - .L_268)
.L_268:
        /*016c*/ 	.word	0x00000000
        /*0170*/ 	.short	0x0003
        /*0172*/ 	.short	0x0018
        /*0174*/ 	.byte	0x00, 0xf0, 0x21, 0x00


	//----- nvinfo : EIATTR_KPARAM_INFO
	.align		4
.L_269:
        /*0178*/ 	.byte	0x04, 0x17
        /*017a*/ 	.short	(.L_271 - .L_270)
.L_270:
        /*017c*/ 	.word	0x00000000
        /*0180*/ 	.short	0x0002
        /*0182*/ 	.short	0x0010
        /*0184*/ 	.byte	0x00, 0xf0, 0x21, 0x00


	//----- nvinfo : EIATTR_KPARAM_INFO
	.align		4
.L_271:
        /*0188*/ 	.byte	0x04, 0x17
        /*018a*/ 	.short	(.L_273 - .L_272)
.L_272:
        /*018c*/ 	.word	0x00000000
        /*0190*/ 	.short	0x0001
        /*0192*/ 	.short	0x0008
        /*0194*/ 	.byte	0x00, 0xf0, 0x21, 0x00


	//----- nvinfo : EIATTR_KPARAM_INFO
	.align		4
.L_273:
        /*0198*/ 	.byte	0x04, 0x17
        /*019a*/ 	.short	(.L_275 - .L_274)
.L_274:
        /*019c*/ 	.word	0x00000000
        /*01a0*/ 	.short	0x0000
        /*01a2*/ 	.short	0x0000
        /*01a4*/ 	.byte	0x00, 0xf0, 0x21, 0x00


	//----- nvinfo : EIATTR_SPARSE_MMA_MASK
	.align		4
.L_275:
        /*01a8*/ 	.byte	0x03, 0x50
        /*01aa*/ 	.short	0x0000


	//----- nvinfo : EIATTR_MAXREG_COUNT
	.align		4
        /*01ac*/ 	.byte	0x03, 0x1b
        /*01ae*/ 	.short	0x00ff


	//----- nvinfo : EIATTR_MERCURY_ISA_VERSION
	.align		4
        /*01b0*/ 	.byte	0x03, 0x5f
        /*01b2*/ 	.short	0x0101


	//----- nvinfo : EIATTR_EXIT_INSTR_OFFSETS
	.align		4
        /*01b4*/ 	.byte	0x04, 0x1c
        /*01b6*/ 	.short	(.L_277 - .L_276)


	//   ....[0]....
.L_276:
        /*01b8*/ 	.word	0x000000d0


	//   ....[1]....
        /*01bc*/ 	.word	0x000001a0


	//   ....[2]....
        /*01c0*/ 	.word	0x00000380


	//   ....[3]....
        /*01c4*/ 	.word	0x00000e40


	//   ....[4]....
        /*01c8*/ 	.word	0x000014d0


	//----- nvinfo : EIATTR_CRS_STACK_SIZE
	.align		4
.L_277:
        /*01cc*/ 	.byte	0x04, 0x1e
        /*01ce*/ 	.short	(.L_279 - .L_278)
.L_278:
        /*01d0*/ 	.word	0x00000000


	//----- nvinfo : EIATTR_CBANK_PARAM_SIZE
	.align		4
.L_279:
        /*01d4*/ 	.byte	0x03, 0x19
        /*01d6*/ 	.short	0x00c9


	//----- nvinfo : EIATTR_PARAM_CBANK
	.align		4
        /*01d8*/ 	.byte	0x04, 0x0a
        /*01da*/ 	.short	(.L_281 - .L_280)
	.align		4
.L_280:
        /*01dc*/ 	.word	index@(.nv.constant0._ZN2at6native43_GLOBAL__N__c95f0927_10_LossCTC_cu_88d8892b45ctc_loss_backward_collect_nonblank_gpu_kernelIfiEEvPT_PKS3_lS6_S6_S6_PKlPKT0_S8_S6_llllllllllllS8_llb)
        /*01e0*/ 	.short	0x0210
        /*01e2*/ 	.short	0x00c9


	//----- nvinfo : EIATTR_SW_WAR
	.align		4
.L_281:
        /*01e4*/ 	.byte	0x04, 0x36
        /*01e6*/ 	.short	(.L_283 - .L_282)
.L_282:
        /*01e8*/ 	.word	0x00000008
.L_283:


//--------------------- .nv.info._ZN2at6native43_GLOBAL__N__c95f0927_10_LossCTC_cu_88d8892b37ctc_loss_backward_log_beta_gpu_kernelIfiEEvPT_PKS3_PKllPKT0_S8_lllllllS8_lll --------------------------
	.section	.nv.info._ZN2at6native43_GLOBAL__N__c95f0927_10_LossCTC_cu_88d8892b37ctc_loss_backward_log_beta_gpu_kernelIfiEEvPT_PKS3_PKllPKT0_S8_lllllllS8_lll,"",@"SHT_CUDA_INFO"
	.sectionflags	@""
	.align	4


	//----- nvinfo : EIATTR_CUDA_API_VERSION
	.align		4
        /*0000*/ 	.byte	0x04, 0x37
        /*0002*/ 	.short	(.L_285 - .L_284)
.L_284:
        /*0004*/ 	.word	0x00000082


	//----- nvinfo : EIATTR_KPARAM_INFO
	.align		4
.L_285:
        /*0008*/ 	.byte	0x04, 0x17
        /*000a*/ 	.short	(.L_287 - .L_286)
.L_286:
        /*000c*/ 	.word	0x00000000
        /*0010*/ 	.short	0x0010
        /*0012*/ 	.short	0x0080
        /*0014*/ 	.byte	0x00, 0xf0, 0x21, 0x00


	//----- nvinfo : EIATTR_KPARAM_INFO
	.align		4
.L_287:
        /*0018*/ 	.byte	0x04, 0x17
        /*001a*/ 	.short	(.L_289 - .L_288)
.L_288:
        /*001c*/ 	.word	0x00000000
        /*0020*/ 	.short	0x000f
        /*0022*/ 	.short	0x0078
        /*0024*/ 	.byte	0x00, 0xf0, 0x21, 0x00


	//----- nvinfo : EIATTR_KPARAM_INFO
	.align		4
.L_289:
        /*0028*/ 	.byte	0x04, 0x17
        /*002a*/ 	.short	(.L_291 - .L_290)
.L_290:
        /*002c*/ 	.word	0x00000000
        /*0030*/ 	.short	0x000e
        /*0032*/ 	.short	0x0070
        /*0034*/ 	.byte	0x00, 0xf0, 0x21, 0x00


	//----- nvinfo : EIATTR_KPARAM_INFO
	.align		4
.L_291:
        /*0038*/ 	.byte	0x04, 0x17
        /*003a*/ 	.short	(.L_293 - .L_292)
.L_292:
        /*003c*/ 	.word	0x00000000
        /*0040*/ 	.short	0x000d
        /*0042*/ 	.short	0x0068
        /*0044*/ 	.byte	0x00, 0xf0, 0x21, 0x00


	//----- nvinfo : EIATTR_KPARAM_INFO
	.align		4
.L_293:
        /*0048*/ 	.byte	0x04, 0x17
        /*004a*/ 	.short	(.L_295 - .L_294)
.L_294:
        /*004c*/ 	.word	0x00000000
        /*0050*/ 	.short	0x000c
        /*0052*/ 	.short	0x0060
        /*0054*/ 	.byte	0x00, 0xf0, 0x21, 0x00


	//----- nvinfo : EIATTR_KPARAM_INFO
	.align		4
.L_295:
        /*0058*/ 	.byte	0x04, 0x17
        /*005a*/ 	.short	(.L_297 - .L_296)
.L_296:
        /*005c*/ 	.word	0x00000000
        /*0060*/ 	.short	0x000b
        /*0062*/ 	.short	0x0058
        /*0064*/ 	.byte	0x00, 0xf0, 0x21, 0x00


	//----- nvinfo : EIATTR_KPARAM_INFO
	.align		4
.L_297:
        /*0068*/ 	.byte	0x04, 0x17
        /*006a*/ 	.short	(.L_299 - .L_298)
.L_298:
        /*006c*/ 	.word	0x00000000
        /*0070*/ 	.short	0x000a
        /*0072*/ 	.short	0x0050
        /*0074*/ 	.byte	0x00, 0xf0, 0x21, 0x00


	//----- nvinfo : EIATTR_KPARAM_INFO
	.align		4
.L_299:
        /*0078*/ 	.byte	0x04, 0x17
        /*007a*/ 	.short	(.L_301 - .L_300)
.L_300:
        /*007c*/ 	.word	0x00000000
        /*0080*/ 	.short	0x0009
        /*0082*/ 	.short	0x0048
        /*0084*/ 	.byte	0x00, 0xf0, 0x21, 0x00


	//----- nvinfo : EIATTR_KPARAM_INFO
	.align		4
.L_301:
        /*0088*/ 	.byte	0x04, 0x17
        /*008a*/ 	.short	(.L_303 - .L_302)
.L_302:
        /*008c*/ 	.word	0x00000000
        /*0090*/ 	.short	0x0008
        /*0092*/ 	.short	0x0040
        /*0094*/ 	.byte	0x00, 0xf0, 0x21, 0x00


	//----- nvinfo : EIATTR_KPARAM_INFO
	.align		4
.L_303:
        /*0098*/ 	.byte	0x04, 0x17
        /*009a*/ 	.short	(.L_305 - .L_304)
.L_304:
        /*009c*/ 	.word	0x00000000
        /*00a0*/ 	.short	0x0007
        /*00a2*/ 	.short	0x0038
        /*00a4*/ 	.byte	0x00, 0xf0, 0x21, 0x00


	//----- nvinfo : EIATTR_KPARAM_INFO
	.align		4
.L_305:
        /*00a8*/ 	.byte	0x04, 0x17
        /*00aa*/ 	.short	(.L_307 - .L_306)
.L_306:
        /*00ac*/ 	.word	0x00000000
        /*00b0*/ 	.short	0x0006
        /*00b2*/ 	.short	0x0030
        /*00b4*/ 	.byte	0x00, 0xf0, 0x21, 0x00


	//----- nvinfo : EIATTR_KPARAM_INFO
	.align		4
.L_307:
        /*00b8*/ 	.byte	0x04, 0x17
        /*00ba*/ 	.short	(.L_309 - .L_308)
.L_308:
        /*00bc*/ 	.word	0x00000000
        /*00c0*/ 	.short	0x0005
        /*00c2*/ 	.short	0x0028
        /*00c4*/ 	.byte	0x00, 0xf0, 0x21, 0x00


	//----- nvinfo : EIATTR_KPARAM_INFO
	.align		4
.L_309:
        /*00c8*/ 	.byte	0x04, 0x17
        /*00ca*/ 	.short	(.L_311 - .L_310)
.L_310:
        /*00cc*/ 	.word	0x00000000
        /*00d0*/ 	.short	0x0004
        /*00d2*/ 	.short	0x0020
        /*00d4*/ 	.byte	0x00, 0xf0, 0x21, 0x00


	//----- nvinfo : EIATTR_KPARAM_INFO
	.align		4
.L_311:
        /*00d8*/ 	.byte	0x04, 0x17
        /*00da*/ 	.short	(.L_313 - .L_312)
.L_312:
        /*00dc*/ 	.word	0x00000000
        /*00e0*/ 	.short	0x0003
        /*00e2*/ 	.short	0x0018
        /*00e4*/ 	.byte	0x00, 0xf0, 0x21, 0x00


	//----- nvinfo : EIATTR_KPARAM_INFO
	.align		4
.L_313:
        /*00e8*/ 	.byte	0x04, 0x17
        /*00ea*/ 	.short	(.L_315 - .L_314)
.L_314:
        /*00ec*/ 	.word	0x00000000
        /*00f0*/ 	.short	0x0002
        /*00f2*/ 	.short	0x0010
        /*00f4*/ 	.byte	0x00, 0xf0, 0x21, 0x00


	//----- nvinfo : EIATTR_KPARAM_INFO
	.align		4
.L_315:
        /*00f8*/ 	.byte	0x04, 0x17
        /*00fa*/ 	.short	(.L_317 - .L_316)
.L_316:
        /*00fc*/ 	.word	0x00000000
        /*0100*/ 	.short	0x0001
        /*0102*/ 	.short	0x0008
        /*0104*/ 	.byte	0x00, 0xf0, 0x21, 0x00


	//----- nvinfo : EIATTR_KPARAM_INFO
	.align		4
.L_317:
        /*0108*/ 	.byte	0x04, 0x17
        /*010a*/ 	.short	(.L_319 - .L_318)
.L_318:
        /*010c*/ 	.word	0x00000000
        /*0110*/ 	.short	0x0000
        /*0112*/ 	.short	0x0000
        /*0114*/ 	.byte	0x00, 0xf0, 0x21, 0x00


	//----- nvinfo : EIATTR_SPARSE_MMA_MASK
	.align		4
.L_319:
        /*0118*/ 	.byte	0x03, 0x50
        /*011a*/ 	.short	0x0000


	//----- nvinfo : EIATTR_MAXREG_COUNT
	.align		4
        /*011c*/ 	.byte	0x03, 0x1b
        /*011e*/ 	.short	0x0040


	//----- nvinfo : EIATTR_NUM_BARRIERS
	.align		4
        /*0120*/ 	.byte	0x02, 0x4c
        /*0122*/ 	.byte	0x01
	.zero		1


	//----- nvinfo : EIATTR_MERCURY_ISA_VERSION
	.align		4
        /*0124*/ 	.byte	0x03, 0x5f
        /*0126*/ 	.short	0x0101


	//----- nvinfo : EIATTR_EXIT_INSTR_OFFSETS
	.align		4
        /*0128*/ 	.byte	0x04, 0x1c
        /*012a*/ 	.short	(.L_321 - .L_320)


	//   ....[0]....
.L_320:
        /*012c*/ 	.word	0x00000080


	//   ....[1]....
        /*0130*/ 	.word	0x00000180


	//   ....[2]....
        /*0134*/ 	.word	0x000003f0


	//   ....[3]....
        /*0138*/ 	.word	0x000023b0


	//----- nvinfo : EIATTR_MAX_THREADS
	.align		4
.L_321:
        /*013c*/ 	.byte	0x04, 0x05
        /*013e*/ 	.short	(.L_323 - .L_322)
.L_322:
        /*0140*/ 	.word	0x00000400
        /*0144*/ 	.word	0x00000001
        /*0148*/ 	.word	0x00000001


	//----- nvinfo : EIATTR_CRS_STACK_SIZE
	.align		4
.L_323:
        /*014c*/ 	.byte	0x04, 0x1e
        /*014e*/ 	.short	(.L_325 - .L_324)
.L_324:
        /*0150*/ 	.word	0x00000000


	//----- nvinfo : EIATTR_CBANK_PARAM_SIZE
	.align		4
.L_325:
        /*0154*/ 	.byte	0x03, 0x19
        /*0156*/ 	.short	0x0088


	//----- nvinfo : EIATTR_PARAM_CBANK
	.align		4
        /*0158*/ 	.byte	0x04, 0x0a
        /*015a*/ 	.short	(.L_327 - .L_326)
	.align		4
.L_326:
        /*015c*/ 	.word	index@(.nv.constant0._ZN2at6native43_GLOBAL__N__c95f0927_10_LossCTC_cu_88d8892b37ctc_loss_backward_log_beta_gpu_kernelIfiEEvPT_PKS3_PKllPKT0_S8_lllllllS8_lll)
        /*0160*/ 	.short	0x0210
        /*0162*/ 	.short	0x0088


	//----- nvinfo : EIATTR_SW_WAR
	.align		4
.L_327:
        /*0164*/ 	.byte	0x04, 0x36
        /*0166*/ 	.short	(.L_329 - .L_328)
.L_328:
        /*0168*/ 	.word	0x00000008
.L_329:


//--------------------- .nv.info._ZN2at6native43_GLOBAL__N__c95f0927_10_LossCTC_cu_88d8892b30ctc_loss_zero_padded_gradientsIfEEvPT_PKlllllll --------------------------
	.section	.nv.info._ZN2at6native43_GLOBAL__N__c95f0927_10_LossCTC_cu_88d8892b30ctc_loss_zero_padded_gradientsIfEEvPT_PKlllllll,"",@"SHT_CUDA_INFO"
	.sectionflags	@""
	.align	4


	//----- nvinfo : EIATTR_CUDA_API_VERSION
	.align		4
        /*0000*/ 	.byte	0x04, 0x37
        /*0002*/ 	.short	(.L_331 - .L_330)
.L_330:
        /*0004*/ 	.word	0x00000082


	//----- nvinfo : EIATTR_KPARAM_INFO
	.align		4
.L_331:
        /*0008*/ 	.byte	0x04, 0x17
        /*000a*/ 	.short	(.L_333 - .L_332)
.L_332:
        /*000c*/ 	.word	0x00000000
        /*0010*/ 	.short	0x0007
        /*0012*/ 	.short	0x0038
        /*0014*/ 	.byte	0x00, 0xf0, 0x21, 0x00


	//----- nvinfo : EIATTR_KPARAM_INFO
	.align		4
.L_333:
        /*0018*/ 	.byte	0x04, 0x17
        /*001a*/ 	.short	(.L_335 - .L_334)
.L_334:
        /*001c*/ 	.word	0x00000000
        /*0020*/ 	.short	0x0006
        /*0022*/ 	.short	0x0030
        /*0024*/ 	.byte	0x00, 0xf0, 0x21, 0x00


	//----- nvinfo : EIATTR_KPARAM_INFO
	.align		4
.L_335:
        /*0028*/ 	.byte	0x04, 0x17
        /*002a*/ 	.short	(.L_337 - .L_336)
.L_336:
        /*002c*/ 	.word	0x00000000
        /*0030*/ 	.short	0x0005
        /*0032*/ 	.short	0x0028
        /*0034*/ 	.byte	0x00, 0xf0, 0x21, 0x00


	//----- nvinfo : EIATTR_KPARAM_INFO
	.align		4
.L_337:
        /*0038*/ 	.byte	0x04, 0x17
        /*003a*/ 	.short	(.L_339 - .L_338)
.L_338:
        /*003c*/ 	.word	0x00000000
        /*0040*/ 	.short	0x0004
        /*0042*/ 	.short	0x0020
        /*0044*/ 	.byte	0x00, 0xf0, 0x21, 0x00


	//----- nvinfo : EIATTR_KPARAM_INFO
	.align		4
.L_339:
        /*0048*/ 	.byte	0x04, 0x17
        /*004a*/ 	.short	(.L_341 - .L_340)
.L_340:
        /*004c*/ 	.word	0x00000000
        /*0050*/ 	.short	0x0003
        /*0052*/ 	.short	0x0018
        /*0054*/ 	.byte	0x00, 0xf0, 0x21, 0x00


	//----- nvinfo : EIATTR_KPARAM_INFO
	.align		4
.L_341:
        /*0058*/ 	.byte	0x04, 0x17
        /*005a*/ 	.short	(.L_343 - .L_342)
.L_342:
        /*005c*/ 	.word	0x00000000
        /*0060*/ 	.short	0x0002
        /*0062*/ 	.short	0x0010
        /*0064*/ 	.byte	0x00, 0xf0, 0x21, 0x00


	//----- nvinfo : EIATTR_KPARAM_INFO
	.align		4
.L_343:
        /*0068*/ 	.byte	0x04, 0x17
        /*006a*/ 	.short	(.L_345 - .L_344)
.L_344:
        /*006c*/ 	.word	0x00000000
        /*0070*/ 	.short	0x0001
        /*0072*/ 	.short	0x0008
        /*0074*/ 	.byte	0x00, 0xf0, 0x21, 0x00


	//----- nvinfo : EIATTR_KPARAM_INFO
	.align		4
.L_345:
        /*0078*/ 	.byte	0x04, 0x17
        /*007a*/ 	.short	(.L_347 - .L_346)
.L_346:
        /*007c*/ 	.word	0x00000000
        /*0080*/ 	.short	0x0000
        /*0082*/ 	.short	0x0000
        /*0084*/ 	.byte	0x00, 0xf0, 0x21, 0x00


	//----- nvinfo : EIATTR_SPARSE_MMA_MASK
	.align		4
.L_347:
        /*0088*/ 	.byte	0x03, 0x50
        /*008a*/ 	.short	0x0000


	//----- nvinfo : EIATTR_MAXREG_COUNT
	.align		4
        /*008c*/ 	.byte	0x03, 0x1b
        /*008e*/ 	.short	0x00ff


	//----- nvinfo : EIATTR_MERCURY_ISA_VERSION
	.align		4
        /*0090*/ 	.byte	0x03, 0x5f
        /*0092*/ 	.short	0x0101


	//----- nvinfo : EIATTR_EXIT_INSTR_OFFSETS
	.align		4
        /*0094*/ 	.byte	0x04, 0x1c
        /*0096*/ 	.short	(.L_349 - .L_348)


	//   ....[0]....
.L_348:
        /*0098*/ 	.word	0x00000100


	//   ....[1]....
        /*009c*/ 	.word	0x000001c0


	//   ....[2]....
        /*00a0*/ 	.word	0x00000ac0


	//   ....[3]....
        /*00a4*/ 	.word	0x00000c10


	//----- nvinfo : EIATTR_CBANK_PARAM_SIZE
	.align		4
.L_349:
        /*00a8*/ 	.byte	0x03, 0x19
        /*00aa*/ 	.short	0x0040


	//----- nvinfo : EIATTR_PARAM_CBANK
	.align		4
        /*00ac*/ 	.byte	0x04, 0x0a
        /*00ae*/ 	.short	(.L_351 - .L_350)
	.align		4
.L_350:
        /*00b0*/ 	.word	index@(.nv.constant0._ZN2at6native43_GLOBAL__N__c95f0927_10_LossCTC_cu_88d8892b30ctc_loss_zero_padded_gradientsIfEEvPT_PKlllllll)
        /*00b4*/ 	.short	0x0210
        /*00b6*/ 	.short	0x0040


	//----- nvinfo : EIATTR_SW_WAR
	.align		4
.L_351:
        /*00b8*/ 	.byte	0x04, 0x36
        /*00ba*/ 	.short	(.L_353 - .L_352)
.L_352:
        /*00bc*/ 	.word	0x00000008
.L_353:


//--------------------- .nv.info._ZN2at6native43_GLOBAL__N__c95f0927_10_LossCTC_cu_88d8892b36ctc_loss_backward_collect_gpu_kernelIflEEvPT_PKS3_lS6_S6_S6_PKllPKT0_S8_lS6_llllllllllllS8_llllb --------------------------
	.section	.nv.info._ZN2at6native43_GLOBAL__N__c95f0927_10_LossCTC_cu_88d8892b36ctc_loss_backward_collect_gpu_kernelIflEEvPT_PKS3_lS6_S6_S6_PKllPKT0_S8_lS6_llllllllllllS8_llllb,"",@"SHT_CUDA_INFO"
	.sectionflags	@""
	.align	4


	//----- nvinfo : EIATTR_CUDA_API_VERSION
	.align		4
        /*0000*/ 	.byte	0x04, 0x37
        /*0002*/ 	.short	(.L_355 - .L_354)
.L_354:
        /*0004*/ 	.word	0x00000082


	//----- nvinfo : EIATTR_KPARAM_INFO
	.align		4
.L_355:
        /*0008*/ 	.byte	0x04, 0x17
        /*000a*/ 	.short	(.L_357 - .L_356)
.L_356:
        /*000c*/ 	.word	0x00000000
        /*0010*/ 	.short	0x001d
        /*0012*/ 	.short	0x00e8
        /*0014*/ 	.byte	0x00, 0xf0, 0x05, 0x00


	//----- nvinfo : EIATTR_KPARAM_INFO
	.align		4
.L_357:
        /*0018*/ 	.byte	0x04, 0x17
        /*001a*/ 	.short	(.L_359 - .L_358)
.L_358:
        /*001c*/ 	.word	0x00000000
        /*0020*/ 	.short	0x001c
        /*0022*/ 	.short	0x00e0
        /*0024*/ 	.byte	0x00, 0xf0, 0x21, 0x00


	//----- nvinfo : EIATTR_KPARAM_INFO
	.align		4
.L_359:
        /*0028*/ 	.byte	0x04, 0x17
        /*002a*/ 	.short	(.L_361 - .L_360)
.L_360:
        /*002c*/ 	.word	0x00000000
        /*0030*/ 	.short	0x001b
        /*0032*/ 	.short	0x00d8
        /*0034*/ 	.byte	0x00, 0xf0, 0x21, 0x00


	//----- nvinfo : EIATTR_KPARAM_INFO
	.align		4
.L_361:
        /*0038*/ 	.byte	0x04, 0x17
        /*003a*/ 	.short	(.L_363 - .L_362)
.L_362:
        /*003c*/ 	.word	0x00000000
        /*0040*/ 	.short	0x001a
        /*0042*/ 	.short	0x00d0
        /*0044*/ 	.byte	0x00, 0xf0, 0x21, 0x00


	//----- nvinfo : EIATTR_KPARAM_INFO
	.align		4
.L_363:
        /*0048*/ 	.byte	0x04, 0x17
        /*004a*/ 	.short	(.L_365 - .L_364)
.L_364:
        /*004c*/ 	.word	0x00000000
        /*0050*/ 	.short	0x0019
        /*0052*/ 	.short	0x00c8
        /*0054*/ 	.byte	0x00, 0xf0, 0x21, 0x00


	//----- nvinfo : EIATTR_KPARAM_INFO
	.align		4
.L_365:
        /*0058*/ 	.byte	0x04, 0x17
        /*005a*/ 	.short	(.L_367 - .L_366)
.L_366:
        /*005c*/ 	.word	0x00000000
        /*0060*/ 	.short	0x0018
        /*0062*/ 	.short	0x00c0
        /*0064*/ 	.byte	0x00, 0xf0, 0x21, 0x00


	//----- nvinfo : EIATTR_KPARAM_INFO
	.align		4
.L_367:
        /*0068*/ 	.byte	0x04, 0x17
        /*006a*/ 	.short	(.L_369 - .L_368)
.L_368:
        /*006c*/ 	.word	0x00000000
        /*0070*/ 	.short	0x0017
        /*0072*/ 	.short	0x00b8
        /*0074*/ 	.byte	0x00, 0xf0, 0x21, 0x00


	//----- nvinfo : EIATTR_KPARAM_INFO
	.align		4
.L_369:
        /*0078*/ 	.byte	0x04, 0x17
        /*007a*/ 	.short	(.L_371 - .L_370)
.L_370:
        /*007c*/ 	.word	0x00000000
        /*0080*/ 	.short	0x0016
        /*0082*/ 	.short	0x00b0
        /*0084*/ 	.byte	0x00, 0xf0, 0x21, 0x00


	//----- nvinfo : EIATTR_KPARAM_INFO
	.align		4
.L_371:
        /*0088*/ 	.byte	0x04, 0x17
        /*008a*/ 	.short	(.L_373 - .L_372)
.L_372:
        /*008c*/ 	.word	0x00000000
        /*0090*/ 	.short	0x0015
        /*0092*/ 	.short	0x00a8
        /*0094*/ 	.byte	0x00, 0xf0, 0x21, 0x00


	//----- nvinfo : EIATTR_KPARAM_INFO
	.align		4
.L_373:
        /*0098*/ 	.byte	0x04, 0x17
        /*009a*/ 	.short	(.L_375 - .L_374)
.L_374:
        /*009c*/ 	.word	0x00000000
        /*00a0*/ 	.short	0x0014
        /*00a2*/ 	.short	0x00a0
        /*00a4*/ 	.byte	0x00, 0xf0, 0x21, 0x00


	//----- nvinfo : EIATTR_KPARAM_INFO
	.align		4
.L_375:
        /*00a8*/ 	.byte	0x04, 0x17
        /*00aa*/ 	.short	(.L_377 - .L_376)
.L_376:
        /*00ac*/ 	.word	0x00000000
        /*00b0*/ 	.short	0x0013
        /*00b2*/ 	.short	0x0098
        /*00b4*/ 	.byte	0x00, 0xf0, 0x21, 0x00


	//----- nvinfo : EIATTR_KPARAM_INFO
	.align		4
.L_377:
        /*00b8*/ 	.byte	0x04, 0x17
        /*00ba*/ 	.short	(.L_379 - .L_378)
.L_378:
        /*00bc*/ 	.word	0x00000000
        /*00c0*/ 	.short	0x0012
        /*00c2*/ 	.short	0x0090
        /*00c4*/ 	.byte	0x00, 0xf0, 0x21, 0x00


	//----- nvinfo : EIATTR_KPARAM_INFO
	.align		4
.L_379:
        /*00c8*/ 	.byte	0x04, 0x17
        /*00ca*/ 	.short	(.L_381 - .L_380)
.L_380:
        /*00cc*/ 	.word	0x00000000
        /*00d0*/ 	.short	0x0011
        /*00d2*/ 	.short	0x0088
        /*00d4*/ 	.byte	0x00, 0xf0, 0x21, 0x00


	//----- nvinfo : EIATTR_KPARAM_INFO
	.align		4
.L_381:
        /*00d8*/ 	.byte	0x04, 0x17
        /*00da*/ 	.short	(.L_383 - .L_382)
.L_382:
        /*00dc*/ 	.word	0x00000000
        /*00e0*/ 	.short	0x0010
        /*00e2*/ 	.short	0x0080
        /*00e4*/ 	.byte	0x00, 0xf0, 0x21, 0x00


	//----- nvinfo : EIATTR_KPARAM_INFO
	.align		4
.L_383:
        /*00e8*/ 	.byte	0x04, 0x17
        /*00ea*/ 	.short	(.L_385 - .L_384)
.L_384:
        /*00ec*/ 	.word	0x00000000
        /*00f0*/ 	.short	0x000f
        /*00f2*/ 	.short	0x0078
        /*00f4*/ 	.byte	0x00, 0xf0, 0x21, 0x00


	//----- nvinfo : EIATTR_KPARAM_INFO
	.align		4
.L_385:
        /*00f8*/ 	.byte	0x04, 0x17
        /*00fa*/ 	.short	(.L_387 - .L_386)
.L_386:
        /*00fc*/ 	.word	0x00000000
        /*0100*/ 	.short	0x000e
        /*0102*/ 	.short	0x0070
        /*0104*/ 	.byte	0x00, 0xf0, 0x21, 0x00


	//----- nvinfo : EIATTR_KPARAM_INFO
	.align		4
.L_387:
        /*0108*/ 	.byte	0x04, 0x17
        /*010a*/ 	.short	(.L_389 - .L_388)
.L_388:
        /*010c*/ 	.word	0x00000000
        /*0110*/ 	.short	0x000d
        /*0112*/ 	.short	0x0068
        /*0114*/ 	.byte	0x00, 0xf0, 0x21, 0x00


	//----- nvinfo : EIATTR_KPARAM_INFO
	.align		4
.L_389:
        /*0118*/ 	.byte	0x04, 0x17
        /*011a*/ 	.short	(.L_391 - .L_390)
.L_390:
        /*011c*/ 	.word	0x00000000
        /*0120*/ 	.short	0x000c
        /*0122*/ 	.short	0x0060
        /*0124*/ 	.byte	0x00, 0xf0, 0x21, 0x00


	//----- nvinfo : EIATTR_KPARAM_INFO
	.align		4
.L_391:
        /*0128*/ 	.byte	0x04, 0x17
        /*012a*/ 	.short	(.L_393 - .L_392)
.L_392:
        /*012c*/ 	.word	0x00000000
        /*0130*/ 	.short	0x000b
        /*0132*/ 	.short	0x0058
        /*0134*/ 	.byte	0x00, 0xf0, 0x21, 0x00


	//----- nvinfo : EIATTR_KPARAM_INFO
	.align		4
.L_393:
        /*0138*/ 	.byte	0x04, 0x17
        /*013a*/ 	.short	(.L_395 - .L_394)
.L_394:
        /*013c*/ 	.word	0x00000000
        /*0140*/ 	.short	0x000a
        /*0142*/ 	.short	0x0050
        /*0144*/ 	.byte	0x00, 0xf0, 0x21, 0x00


	//----- nvinfo : EIATTR_KPARAM_INFO
	.align		4
.L_395:
        /*0148*/ 	.byte	0x04, 0x17
        /*014a*/ 	.short	(.L_397 - .L_396)
.L_396:
        /*014c*/ 	.word	0x00000000
        /*0150*/ 	.short	0x0009
        /*0152*/ 	.short	0x0048
        /*0154*/ 	.byte	0x00, 0xf0, 0x21, 0x00


	//----- nvinfo : EIATTR_KPARAM_INFO
	.align		4
.L_397:
        /*0158*/ 	.byte	0x04, 0x17
        /*015a*/ 	.short	(.L_399 - .L_398)
.L_398:
        /*015c*/ 	.word	0x00000000
        /*0160*/ 	.short	0x0008
        /*0162*/ 	.short	0x0040
        /*0164*/ 	.byte	0x00, 0xf0, 0x21, 0x00


	//----- nvinfo : EIATTR_KPARAM_INFO
	.align		4
.L_399:
        /*0168*/ 	.byte	0x04, 0x17
        /*016a*/ 	.short	(.L_401 - .L_400)
.L_400:
        /*016c*/ 	.word	0x00000000
        /*0170*/ 	.short	0x0007
        /*0172*/ 	.short	0x0038
        /*0174*/ 	.byte	0x00, 0xf0, 0x21, 0x00


	//----- nvinfo : EIATTR_KPARAM_INFO
	.align		4
.L_401:
        /*0178*/ 	.byte	0x04, 0x17
        /*017a*/ 	.short	(.L_403 - .L_402)
.L_402:
        /*017c*/ 	.word	0x00000000
        /*0180*/ 	.short	0x0006
        /*0182*/ 	.short	0x0030
        /*0184*/ 	.byte	0x00, 0xf0, 0x21, 0x00


	//----- nvinfo : EIATTR_KPARAM_INFO
	.align		4
.L_403:
        /*0188*/ 	.byte	0x04, 0x17
        /*018a*/ 	.short	(.L_405 - .L_404)
.L_404:
        /*018c*/ 	.word	0x00000000
        /*0190*/ 	.short	0x0005
        /*0192*/ 	.short	0x0028
        /*0194*/ 	.byte	0x00, 0xf0, 0x21, 0x00


	//----- nvinfo : EIATTR_KPARAM_INFO
	.align		4
.L_405:
        /*0198*/ 	.byte	0x04, 0x17
        /*019a*/ 	.short	(.L_407 - .L_406)
.L_406:
        /*019c*/ 	.word	0x00000000
        /*01a0*/ 	.short	0x0004
        /*01a2*/ 	.short	0x0020
        /*01a4*/ 	.byte	0x00, 0xf0, 0x21, 0x00


	//----- nvinfo : EIATTR_KPARAM_INFO
	.align		4
.L_407:
        /*01a8*/ 	.byte	0x04, 0x17
        /*01aa*/ 	.short	(.L_409 - .L_408)
.L_408:
        /*01ac*/ 	.word	0x00000000
        /*01b0*/ 	.short	0x0003
        /*01b2*/ 	.short	0x0018
        /*01b4*/ 	.byte	0x00, 0xf0, 0x21, 0x00


	//----- nvinfo : EIATTR_KPARAM_INFO
	.align		4
.L_409:
        /*01b8*/ 	.byte	0x04, 0x17
        /*01ba*/ 	.short	(.L_411 - .L_410)
.L_410:
        /*01bc*/ 	.word	0x00000000
        /*01c0*/ 	.short	0x0002
        /*01c2*/ 	.short	0x0010
        /*01c4*/ 	.byte	0x00, 0xf0, 0x21, 0x00


	//----- nvinfo : EIATTR_KPARAM_INFO
	.align		4
.L_411:
        /*01c8*/ 	.byte	0x04, 0x17
        /*01ca*/ 	.short	(.L_413 - .L_412)
.L_412:
        /*01cc*/ 	.word	0x00000000
        /*01d0*/ 	.short	0x0001
        /*01d2*/ 	.short	0x0008
        /*01d4*/ 	.byte	0x00, 0xf0, 0x21, 0x00


	//----- nvinfo : EIATTR_KPARAM_INFO
	.align		4
.L_413:
        /*01d8*/ 	.byte	0x04, 0x17
        /*01da*/ 	.short	(.L_415 - .L_414)
.L_414:
        /*01dc*/ 	.word	0x00000000
        /*01e0*/ 	.short	0x0000
        /*01e2*/ 	.short	0x0000
        /*01e4*/ 	.byte	0x00, 0xf0, 0x21, 0x00


	//----- nvinfo : EIATTR_SPARSE_MMA_MASK
	.align		4
.L_415:
        /*01e8*/ 	.byte	0x03, 0x50
        /*01ea*/ 	.short	0x0000


	//----- nvinfo : EIATTR_MAXREG_COUNT
	.align		4
        /*01ec*/ 	.byte	0x03, 0x1b
        /*01ee*/ 	.short	0x00ff


	//----- nvinfo : EIATTR_MERCURY_ISA_VERSION
	.align		4
        /*01f0*/ 	.byte	0x03, 0x5f
        /*01f2*/ 	.short	0x0101


	//----- nvinfo : EIATTR_EXIT_INSTR_OFFSETS
	.align		4
        /*01f4*/ 	.byte	0x04, 0x1c
        /*01f6*/ 	.short	(.L_417 - .L_416)


	//   ....[0]....
.L_416:
        /*01f8*/ 	.word	0x00000100


	//   ....[1]....
        /*01fc*/ 	.word	0x000019f0


	//   ....[2]....
        /*0200*/ 	.word	0x00002380


	//   ....[3]....
        /*0204*/ 	.word	0x00002750


	//----- nvinfo : EIATTR_CRS_STACK_SIZE
	.align		4
.L_417:
        /*0208*/ 	.byte	0x04, 0x1e
        /*020a*/ 	.short	(.L_419 - .L_418)
.L_418:
        /*020c*/ 	.word	0x00000000


	//----- nvinfo : EIATTR_CBANK_PARAM_SIZE
	.align		4
.L_419:
        /*0210*/ 	.byte	0x03, 0x19
        /*0212*/ 	.short	0x00e9


	//----- nvinfo : EIATTR_PARAM_CBANK
	.align		4
        /*0214*/ 	.byte	0x04, 0x0a
        /*0216*/ 	.short	(.L_421 - .L_420)
	.align		4
.L_420:
        /*0218*/ 	.word	index@(.nv.constant0._ZN2at6native43_GLOBAL__N__c95f0927_10_LossCTC_cu_88d8892b36ctc_loss_backward_collect_gpu_kernelIflEEvPT_PKS3_lS6_S6_S6_PKllPKT0_S8_lS6_llllllllllllS8_llllb)
        /*021c*/ 	.short	0x0210
        /*021e*/ 	.short	0x00e9


	//----- nvinfo : EIATTR_SW_WAR
	.align		4
.L_421:
        /*0220*/ 	.byte	0x04, 0x36
        /*0222*/ 	.short	(.L_423 - .L_422)
.L_422:
        /*0224*/ 	.word	0x00000008
.L_423:


//--------------------- .nv.info._ZN2at6native43_GLOBAL__N__c95f0927_10_LossCTC_cu_88d8892b45ctc_loss_backward_collect_nonblank_gpu_kernelIflEEvPT_PKS3_lS6_S6_S6_PKlPKT0_S8_S6_llllllllllllS8_llb --------------------------
	.section	.nv.info._ZN2at6native43_GLOBAL__N__c95f0927_10_LossCTC_cu_88d8892b45ctc_loss_backward_collect_nonblank_gpu_kernelIflEEvPT_PKS3_lS6_S6_S6_PKlPKT0_S8_S6_llllllllllllS8_llb,"",@"SHT_CUDA_INFO"
	.sectionflags	@""
	.align	4


	//----- nvinfo : EIATTR_CUDA_API_VERSION
	.align		4
        /*0000*/ 	.byte	0x04, 0x37
        /*0002*/ 	.short	(.L_425 - .L_424)
.L_424:
        /*0004*/ 	.word	0x00000082


	//----- nvinfo : EIATTR_KPARAM_INFO
	.align		4
.L_425:
        /*0008*/ 	.byte	0x04, 0x17
        /*000a*/ 	.short	(.L_427 - .L_426)
.L_426:
        /*000c*/ 	.word	0x00000000
        /*0010*/ 	.short	0x0019
        /*0012*/ 	.short	0x00c8
        /*0014*/ 	.byte	0x00, 0xf0, 0x05, 0x00


	//----- nvinfo : EIATTR_KPARAM_INFO
	.align		4
.L_427:
        /*0018*/ 	.byte	0x04, 0x17
        /*001a*/ 	.short	(.L_429 - .L_428)
.L_428:
        /*001c*/ 	.word	0x00000000
        /*0020*/ 	.short	0x0018
        /*0022*/ 	.short	0x00c0
        /*0024*/ 	.byte	0x00, 0xf0, 0x21, 0x00


	//----- nvinfo : EIATTR_KPARAM_INFO
	.align		4
.L_429:
        /*0028*/ 	.byte	0x04, 0x17
        /*002a*/ 	.short	(.L_431 - .L_430)
.L_430:
        /*002c*/ 	.word	0x00000000
        /*0030*/ 	.short	0x0017
        /*0032*/ 	.short	0x00b8
        /*0034*/ 	.byte	0x00, 0xf0, 0x21, 0x00


	//----- nvinfo : EIATTR_KPARAM_INFO
	.align		4
.L_431:
        /*0038*/ 	.byte	0x04, 0x17
        /*003a*/ 	.short	(.L_433 - .L_432)
.L_432:
        /*003c*/ 	.word	0x00000000
        /*0040*/ 	.short	0x0016
        /*0042*/ 	.short	0x00b0
        /*0044*/ 	.byte	0x00, 0xf0, 0x21, 0x00


	//----- nvinfo : EIATTR_KPARAM_INFO
	.align		4
.L_433:
        /*0048*/ 	.byte	0x04, 0x17
        /*004a*/ 	.short	(.L_435 - .L_434)
.L_434:
        /*004c*/ 	.word	0x00000000
        /*0050*/ 	.short	0x0015
        /*0052*/ 	.short	0x00a8
        /*0054*/ 	.byte	0x00, 0xf0, 0x21, 0x00


	//----- nvinfo : EIATTR_KPARAM_INFO
	.align		4
.L_435:
        /*0058*/ 	.byte	0x04, 0x17
        /*005a*/ 	.short	(.L_437 - .L_436)
.L_436:
        /*005c*/ 	.word	0x00000000
        /*0060*/ 	.short	0x0014
        /*0062*/ 	.short	0x00a0
        /*0064*/ 	.byte	0x00, 0xf0, 0x21, 0x00


	//----- nvinfo : EIATTR_KPARAM_INFO
	.align		4
.L_437:
        /*0068*/ 	.byte	0x04, 0x17
        /*006a*/ 	.short	(.L_439 - .L_438)
.L_438:
        /*006c*/ 	.word	0x00000000
        /*0070*/ 	.short	0x0013
        /*0072*/ 	.short	0x0098
        /*0074*/ 	.byte	0x00, 0xf0, 0x21, 0x00


	//----- nvinfo : EIATTR_KPARAM_INFO
	.align		4
.L_439:
        /*0078*/ 	.byte	0x04, 0x17
        /*007a*/ 	.short	(.L_441 - .L_440)
.L_440:
        /*007c*/ 	.word	0x00000000
        /*0080*/ 	.short	0x0012
        /*0082*/ 	.short	0x0090
        /*0084*/ 	.byte	0x00, 0xf0, 0x21, 0x00


	//----- nvinfo : EIATTR_KPARAM_INFO
	.align		4
.L_441:
        /*0088*/ 	.byte	0x04, 0x17
        /*008a*/ 	.short	(.L_443 - .L_442)
.L_442:
        /*008c*/ 	.word	0x00000000
        /*0090*/ 	.short	0x0011
        /*0092*/ 	.short	0x0088
        /*0094*/ 	.byte	0x00, 0xf0, 0x21, 0x00


	//----- nvinfo : EIATTR_KPARAM_INFO
	.align		4
.L_443:
        /*0098*/ 	.byte	0x04, 0x17
        /*009a*/ 	.short	(.L_445 - .L_444)
.L_444:
        /*009c*/ 	.word	0x00000000
        /*00a0*/ 	.short	0x0010
        /*00a2*/ 	.short	0x0080
        /*00a4*/ 	.byte	0x00, 0xf0, 0x21, 0x00


	//----- nvinfo : EIATTR_KPARAM_INFO
	.align		4
.L_445:
        /*00a8*/ 	.byte	0x04, 0x17
        /*00aa*/ 	.short	(.L_447 - .L_446)
.L_446:
        /*00ac*/ 	.word	0x00000000
        /*00b0*/ 	.short	0x000f
        /*00b2*/ 	.short	0x0078
        /*00b4*/ 	.byte	0x00, 0xf0, 0x21, 0x00


	//----- nvinfo : EIATTR_KPARAM_INFO
	.align		4
.L_447:
        /*00b8*/ 	.byte	0x04, 0x17
        /*00ba*/ 	.short	(.L_449 - .L_448)
.L_448:
        /*00bc*/ 	.word	0x00000000
        /*00c0*/ 	.short	0x000e
        /*00c2*/ 	.short	0x0070
        /*00c4*/ 	.byte	0x00, 0xf0, 0x21, 0x00


	//----- nvinfo : EIATTR_KPARAM_INFO
	.align		4
.L_449:
        /*00c8*/ 	.byte	0x04, 0x17
        /*00ca*/ 	.short	(.L_451 - .L_450)
.L_450:
        /*00cc*/ 	.word	0x00000000
        /*00d0*/ 	.short	0x000d
        /*00d2*/ 	.short	0x0068
        /*00d4*/ 	.byte	0x00, 0xf0, 0x21, 0x00


	//----- nvinfo : EIATTR_KPARAM_INFO
	.align		4
.L_451:
        /*00d8*/ 	.byte	0x04, 0x17
        /*00da*/ 	.short	(.L_453 - .L_452)
.L_452:
        /*00dc*/ 	.word	0x00000000
        /*00e0*/ 	.short	0x000c
        /*00e2*/ 	.short	0x0060
        /*00e4*/ 	.byte	0x00, 0xf0, 0x21, 0x00


	//----- nvinfo : EIATTR_KPARAM_INFO
	.align		4
.L_453:
        /*00e8*/ 	.byte	0x04, 0x17
        /*00ea*/ 	.short	(.L_455 - .L_454)
.L_454:
        /*00ec*/ 	.word	0x00000000
        /*00f0*/ 	.short	0x000b
        /*00f2*/ 	.short	0x0058
        /*00f4*/ 	.byte	0x00, 0xf0, 0x21, 0x00


	//----- nvinfo : EIATTR_KPARAM_INFO
	.align		4
.L_455:
        /*00f8*/ 	.byte	0x04, 0x17
        /*00fa*/ 	.short	(.L_457 - .L_456)
.L_456:
        /*00fc*/ 	.word	0x00000000
        /*0100*/ 	.short	0x000a
        /*0102*/ 	.short	0x0050
        /*0104*/ 	.byte	0x00, 0xf0, 0x21, 0x00


	//----- nvinfo : EIATTR_KPARAM_INFO
	.align		4
.L_457:
        /*0108*/ 	.byte	0x04, 0x17
        /*010a*/ 	.short	(.L_459 - .L_458)
.L_458:
        /*010c*/ 	.word	0x00000000
        /*0110*/ 	.short	0x0009
        /*0112*/ 	.short	0x0048
        /*0114*/ 	.byte	0x00, 0xf0, 0x21, 0x00


	//----- nvinfo : EIATTR_KPARAM_INFO
	.align		4
.L_459:
        /*0118*/ 	.byte	0x04, 0x17
        /*011a*/ 	.short	(.L_461 - .L_460)
.L_460:
        /*011c*/ 	.word	0x00000000
        /*0120*/ 	.short	0x0008
        /*0122*/ 	.short	0x0040
        /*0124*/ 	.byte	0x00, 0xf0, 0x21, 0x00


	//----- nvinfo : EIATTR_KPARAM_INFO
	.align		4
.L_461:
        /*0128*/ 	.byte	0x04, 0x17
        /*012a*/ 	.short	(.L_463 - .L_462)
.L_462:
        /*012c*/ 	.word	0x00000000
        /*0130*/ 	.short	0x0007
        /*0132*/ 	.short	0x0038
        /*0134*/ 	.byte	0x00, 0xf0, 0x21, 0x00


	//----- nvinfo : EIATTR_KPARAM_INFO
	.align		4
.L_463:
        /*0138*/ 	.byte	0x04, 0x17
        /*013a*/ 	.short	(.L_465 - .L_464)
.L_464:
        /*013c*/ 	.word	0x00000000
        /*0140*/ 	.short	0x0006
        /*0142*/ 	.short	0x0030
        /*0144*/ 	.byte	0x00, 0xf0, 0x21, 0x00


	//----- nvinfo : EIATTR_KPARAM_INFO
	.align		4
.L_465:
        /*0148*/ 	.byte	0x04, 0x17
        /*014a*/ 	.short	(.L_467 - .L_466)
.L_466:
        /*014c*/ 	.word	0x00000000
        /*0150*/ 	.short	0x0005
        /*0152*/ 	.short	0x0028
        /*0154*/ 	.byte	0x00, 0xf0, 0x21, 0x00


	//----- nvinfo : EIATTR_KPARAM_INFO
	.align		4
.L_467:
        /*0158*/ 	.byte	0x04, 0x17
        /*015a*/ 	.short	(.L_469 - .L_468)
.L_468:
        /*015c*/ 	.word	0x00000000
        /*0160*/ 	.short	0x0004
        /*0162*/ 	.short	0x0020
        /*0164*/ 	.byte	0x00, 0xf0, 0x21, 0x00


	//----- nvinfo : EIATTR_KPARAM_INFO
	.align		4
.L_469:
        /*0168*/ 	.byte	0x04, 0x17
        /*016a*/ 	.short	(.L_471 - .L_470)
.L_470:
        /*016c*/ 	.word	0x00000000
        /*0170*/ 	.short	0x0003
        /*0172*/ 	.short	0x0018
        /*0174*/ 	.byte	0x00, 0xf0, 0x21, 0x00


	//----- nvinfo : EIATTR_KPARAM_INFO
	.align		4
.L_471:
        /*0178*/ 	.byte	0x04, 0x17
        /*017a*/ 	.short	(.L_473 - .L_472)
.L_472:
        /*017c*/ 	.word	0x00000000
        /*0180*/ 	.short	0x0002
        /*0182*/ 	.short	0x0010
        /*0184*/ 	.byte	0x00, 0xf0, 0x21, 0x00


	//----- nvinfo : EIATTR_KPARAM_INFO
	.align		4
.L_473:
        /*0188*/ 	.byte	0x04, 0x17
        /*018a*/ 	.short	(.L_475 - .L_474)
.L_474:
        /*018c*/ 	.word	0x00000000
        /*0190*/ 	.short	0x0001
        /*0192*/ 	.short	0x0008
        /*0194*/ 	.byte	0x00, 0xf0, 0x21, 0x00


	//----- nvinfo : EIATTR_KPARAM_INFO
	.align		4
.L_475:
        /*0198*/ 	.byte	0x04, 0x17
        /*019a*/ 	.short	(.L_477 - .L_476)
.L_476:
        /*019c*/ 	.word	0x00000000
        /*01a0*/ 	.short	0x0000
        /*01a2*/ 	.short	0x0000
        /*01a4*/ 	.byte	0x00, 0xf0, 0x21, 0x00


	//----- nvinfo : EIATTR_SPARSE_MMA_MASK
	.align		4
.L_477:
        /*01a8*/ 	.byte	0x03, 0x50
        /*01aa*/ 	.short	0x0000


	//----- nvinfo : EIATTR_MAXREG_COUNT
	.align		4
        /*01ac*/ 	.byte	0x03, 0x1b
        /*01ae*/ 	.short	0x00ff


	//----- nvinfo : EIATTR_MERCURY_ISA_VERSION
	.align		4
        /*01b0*/ 	.byte	0x03, 0x5f
        /*01b2*/ 	.short	0x0101


	//----- nvinfo : EIATTR_EXIT_INSTR_OFFSETS
	.align		4
        /*01b4*/ 	.byte	0x04, 0x1c
        /*01b6*/ 	.short	(.L_479 - .L_478)


	//   ....[0]....
.L_478:
        /*01b8*/ 	.word	0x000000d0


	//   ....[1]....
        /*01bc*/ 	.word	0x000001a0


	//   ....[2]....
        /*01c0*/ 	.word	0x00000380


	//   ....[3]....
        /*01c4*/ 	.word	0x00000e10


	//   ....[4]....
        /*01c8*/ 	.word	0x000014a0


	//----- nvinfo : EIATTR_CRS_STACK_SIZE
	.align		4
.L_479:
        /*01cc*/ 	.byte	0x04, 0x1e
        /*01ce*/ 	.short	(.L_481 - .L_480)
.L_480:
        /*01d0*/ 	.word	0x00000000


	//----- nvinfo : EIATTR_CBANK_PARAM_SIZE
	.align		4
.L_481:
        /*01d4*/ 	.byte	0x03, 0x19
        /*01d6*/ 	.short	0x00c9


	//----- nvinfo : EIATTR_PARAM_CBANK
	.align		4
        /*01d8*/ 	.byte	0x04, 0x0a
        /*01da*/ 	.short	(.L_483 - .L_482)
	.align		4
.L_482:
        /*01dc*/ 	.word	index@(.nv.constant0._ZN2at6native43_GLOBAL__N__c95f0927_10_LossCTC_cu_88d8892b45ctc_loss_backward_collect_nonblank_gpu_kernelIflEEvPT_PKS3_lS6_S6_S6_PKlPKT0_S8_S6_llllllllllllS8_llb)
        /*01e0*/ 	.short	0x0210
        /*01e2*/ 	.short	0x00c9


	//----- nvinfo : EIATTR_SW_WAR
	.align		4
.L_483:
        /*01e4*/ 	.byte	0x04, 0x36
        /*01e6*/ 	.short	(.L_485 - .L_484)
.L_484:
        /*01e8*/ 	.word	0x00000008
.L_485:


//--------------------- .nv.info._ZN2at6native43_GLOBAL__N__c95f0927_10_LossCTC_cu_88d8892b37ctc_loss_backward_log_beta_gpu_kernelIflEEvPT_PKS3_PKllPKT0_S8_lllllllS8_lll --------------------------
	.section	.nv.info._ZN2at6native43_GLOBAL__N__c95f0927_10_LossCTC_cu_88d8892b37ctc_loss_backward_log_beta_gpu_kernelIflEEvPT_PKS3_PKllPKT0_S8_lllllllS8_lll,"",@"SHT_CUDA_INFO"
	.sectionflags	@""
	.align	4


	//----- nvinfo : EIATTR_CUDA_API_VERSION
	.align		4
        /*0000*/ 	.byte	0x04, 0x37
        /*0002*/ 	.short	(.L_487 - .L_486)
.L_486:
        /*0004*/ 	.word	0x00000082


	//----- nvinfo : EIATTR_KPARAM_INFO
	.align		4
.L_487:
        /*0008*/ 	.byte	0x04, 0x17
        /*000a*/ 	.short	(.L_489 - .L_488)
.L_488:
        /*000c*/ 	.word	0x00000000
        /*0010*/ 	.short	0x0010
        /*0012*/ 	.short	0x0080
        /*0014*/ 	.byte	0x00, 0xf0, 0x21, 0x00


	//----- nvinfo : EIATTR_KPARAM_INFO
	.align		4
.L_489:
        /*0018*/ 	.byte	0x04, 0x17
        /*001a*/ 	.short	(.L_491 - .L_490)
.L_490:
        /*001c*/ 	.word	0x00000000
        /*0020*/ 	.short	0x000f
        /*0022*/ 	.short	0x0078
        /*0024*/ 	.byte	0x00, 0xf0, 0x21, 0x00


	//----- nvinfo : EIATTR_KPARAM_INFO
	.align		4
.L_491:
        /*0028*/ 	.byte	0x04, 0x17
        /*002a*/ 	.short	(.L_493 - .L_492)
.L_492:
        /*002c*/ 	.word	0x00000000
        /*0030*/ 	.short	0x000e
        /*0032*/ 	.short	0x0070
        /*0034*/ 	.byte	0x00, 0xf0, 0x21, 0x00


	//----- nvinfo : EIATTR_KPARAM_INFO
	.align		4
.L_493:
        /*0038*/ 	.byte	0x04, 0x17
        /*003a*/ 	.short	(.L_495 - .L_494)
.L_494:
        /*003c*/ 	.word	0x00000000
        /*0040*/ 	.short	0x000d
        /*0042*/ 	.short	0x0068
        /*0044*/ 	.byte	0x00, 0xf0, 0x21, 0x00


	//----- nvinfo : EIATTR_KPARAM_INFO
	.align		4
.L_495:
        /*0048*/ 	.byte	0x04, 0x17
        /*004a*/ 	.short	(.L_497 - .L_496)
.L_496:
        /*004c*/ 	.word	0x00000000
        /*0050*/ 	.short	0x000c
        /*0052*/ 	.short	0x0060
        /*0054*/ 	.byte	0x00, 0xf0, 0x21, 0x00


	//----- nvinfo : EIATTR_KPARAM_INFO
	.align		4
.L_497:
        /*0058*/ 	.byte	0x04, 0x17
        /*005a*/ 	.short	(.L_499 - .L_498)
.L_498:
        /*005c*/ 	.word	0x00000000
        /*0060*/ 	.short	0x000b
        /*0062*/ 	.short	0x0058
        /*0064*/ 	.byte	0x00, 0xf0, 0x21, 0x00


	//----- nvinfo : EIATTR_KPARAM_INFO
	.align		4
.L_499:
        /*0068*/ 	.byte	0x04, 0x17
        /*006a*/ 	.short	(.L_501 - .L_500)
.L_500:
        /*006c*/ 	.word	0x00000000
        /*0070*/ 	.short	0x000a
        /*0072*/ 	.short	0x0050
        /*0074*/ 	.byte	0x00, 0xf0, 0x21, 0x00


	//----- nvinfo : EIATTR_KPARAM_INFO
	.align		4
.L_501:
        /*0078*/ 	.byte	0x04, 0x17
        /*007a*/ 	.short	(.L_503 - .L_502)
.L_502:
        /*007c*/ 	.word	0x00000000
        /*0080*/ 	.short	0x0009
        /*0082*/ 	.short	0x0048
        /*0084*/ 	.byte	0x00, 0xf0, 0x21, 0x00


	//----- nvinfo : EIATTR_KPARAM_INFO
	.align		4
.L_503:
        /*0088*/ 	.byte	0x04, 0x17
        /*008a*/ 	.short	(.L_505 - .L_504)
.L_504:
        /*008c*/ 	.word	0x00000000
        /*0090*/ 	.short	0x0008
        /*0092*/ 	.short	0x0040
        /*0094*/ 	.byte	0x00, 0xf0, 0x21, 0x00


	//----- nvinfo : EIATTR_KPARAM_INFO
	.align		4
.L_505:
        /*0098*/ 	.byte	0x04, 0x17
        /*009a*/ 	.short	(.L_507 - .L_506)
.L_506:
        /*009c*/ 	.word	0x00000000
        /*00a0*/ 	.short	0x0007
        /*00a2*/ 	.short	0x0038
        /*00a4*/ 	.byte	0x00, 0xf0, 0x21, 0x00


	//----- nvinfo : EIATTR_KPARAM_INFO
	.align		4
.L_507:
        /*00a8*/ 	.byte	0x04, 0x17
        /*00aa*/ 	.short	(.L_509 - .L_508)
.L_508:
        /*00ac*/ 	.word	0x00000000
        /*00b0*/ 	.short	0x0006
        /*00b2*/ 	.short	0x0030
        /*00b4*/ 	.byte	0x00, 0xf0, 0x21, 0x00


	//----- nvinfo : EIATTR_KPARAM_INFO
	.align		4
.L_509:
        /*00b8*/ 	.byte	0x04, 0x17
        /*00ba*/ 	.short	(.L_511 - .L_510)
.L_510:
        /*00bc*/ 	.word	0x00000000
        /*00c0*/ 	.short	0x0005
        /*00c2*/ 	.short	0x0028
        /*00c4*/ 	.byte	0x00, 0xf0, 0x21, 0x00


	//----- nvinfo : EIATTR_KPARAM_INFO
	.align		4
.L_511:
        /*00c8*/ 	.byte	0x04, 0x17
        /*00ca*/ 	.short	(.L_513 - .L_512)
.L_512:
        /*00cc*/ 	.word	0x00000000
        /*00d0*/ 	.short	0x0004
        /*00d2*/ 	.short	0x0020
        /*00d4*/ 	.byte	0x00, 0xf0, 0x21, 0x00


	//----- nvinfo : EIATTR_KPARAM_INFO
	.align		4
.L_513:
        /*00d8*/ 	.byte	0x04, 0x17
        /*00da*/ 	.short	(.L_515 - .L_514)
.L_514:
        /*00dc*/ 	.word	0x00000000
        /*00e0*/ 	.short	0x0003
        /*00e2*/ 	.short	0x0018
        /*00e4*/ 	.byte	0x00, 0xf0, 0x21, 0x00


	//----- nvinfo : EIATTR_KPARAM_INFO
	.align		4
.L_515:
        /*00e8*/ 	.byte	0x04, 0x17
        /*00ea*/ 	.short	(.L_517 - .L_516)
.L_516:
        /*00ec*/ 	.word	0x00000000
        /*00f0*/ 	.short	0x0002
        /*00f2*/ 	.short	0x0010
        /*00f4*/ 	.byte	0x00, 0xf0, 0x21, 0x00


	//----- nvinfo : EIATTR_KPARAM_INFO
	.align		4
.L_517:
        /*00f8*/ 	.byte	0x04, 0x17
        /*00fa*/ 	.short	(.L_519 - .L_518)
.L_518:
        /*00fc*/ 	.word	0x00000000
        /*0100*/ 	.short	0x0001
        /*0102*/ 	.short	0x0008
        /*0104*/ 	.byte	0x00, 0xf0, 0x21, 0x00


	//----- nvinfo : EIATTR_KPARAM_INFO
	.align		4
.L_519:
        /*0108*/ 	.byte	0x04, 0x17
        /*010a*/ 	.short	(.L_521 - .L_520)
.L_520:
        /*010c*/ 	.word	0x00000000
        /*0110*/ 	.short	0x0000
        /*0112*/ 	.short	0x0000
        /*0114*/ 	.byte	0x00, 0xf0, 0x21, 0x00


	//----- nvinfo : EIATTR_SPARSE_MMA_MASK
	.align		4
.L_521:
        /*0118*/ 	.byte	0x03, 0x50
        /*011a*/ 	.short	0x0000


	//----- nvinfo : EIATTR_MAXREG_COUNT
	.align		4
        /*011c*/ 	.byte	0x03, 0x1b
        /*011e*/ 	.short	0x0040


	//----- nvinfo : EIATTR_NUM_BARRIERS
	.align		4
        /*0120*/ 	.byte	0x02, 0x4c
        /*0122*/ 	.byte	0x01
	.zero		1


	//----- nvinfo : EIATTR_MERCURY_ISA_VERSION
	.align		4
        /*0124*/ 	.byte	0x03, 0x5f
        /*0126*/ 	.short	0x0101


	//----- nvinfo : EIATTR_EXIT_INSTR_OFFSETS
	.align		4
        /*0128*/ 	.byte	0x04, 0x1c
        /*012a*/ 	.short	(.L_523 - .L_522)


	//   ....[0]....
.L_522:
        /*012c*/ 	.word	0x00000080


	//   ....[1]....
        /*0130*/ 	.word	0x00000180


	//   ....[2]....
        /*0134*/ 	.word	0x000003f0


	//   ....[3]....
        /*0138*/ 	.word	0x00002380


	//----- nvinfo : EIATTR_MAX_THREADS
	.align		4
.L_523:
        /*013c*/ 	.byte	0x04, 0x05
        /*013e*/ 	.short	(.L_525 - .L_524)
.L_524:
        /*0140*/ 	.word	0x00000400
        /*0144*/ 	.word	0x00000001
        /*0148*/ 	.word	0x00000001


	//----- nvinfo : EIATTR_CRS_STACK_SIZE
	.align		4
.L_525:
        /*014c*/ 	.byte	0x04, 0x1e
        /*014e*/ 	.short	(.L_527 - .L_526)
.L_526:
        /*0150*/ 	.word	0x00000000


	//----- nvinfo : EIATTR_CBANK_PARAM_SIZE
	.align		4
.L_527:
        /*0154*/ 	.byte	0x03, 0x19
        /*0156*/ 	.short	0x0088


	//----- nvinfo : EIATTR_PARAM_CBANK
	.align		4
        /*0158*/ 	.byte	0x04, 0x0a
        /*015a*/ 	.short	(.L_529 - .L_528)
	.align		4
.L_528:
        /*015c*/ 	.word	index@(.nv.constant0._ZN2at6native43_GLOBAL__N__c95f0927_10_LossCTC_cu_88d8892b37ctc_loss_backward_log_beta_gpu_kernelIflEEvPT_PKS3_PKllPKT0_S8_lllllllS8_lll)
        /*0160*/ 	.short	0x0210
        /*0162*/ 	.short	0x0088


	//----- nvinfo : EIATTR_SW_WAR
	.align		4
.L_529:
        /*0164*/ 	.byte	0x04, 0x36
        /*0166*/ 	.short	(.L_531 - .L_530)
.L_530:
        /*0168*/ 	.word	0x00000008
.L_531:


//--------------------- .nv.info._ZN2at6native43_GLOBAL__N__c95f0927_10_LossCTC_cu_88d8892b36ctc_loss_backward_collect_gpu_kernelIdiEEvPT_PKS3_lS6_S6_S6_PKllPKT0_S8_lS6_llllllllllllS8_llllb --------------------------
	.section	.nv.info._ZN2at6native43_GLOBAL__N__c95f0927_10_LossCTC_cu_88d8892b36ctc_loss_backward_collect_gpu_kernelIdiEEvPT_PKS3_lS6_S6_S6_PKllPKT0_S8_lS6_llllllllllllS8_llllb,"",@"SHT_CUDA_INFO"
	.sectionflags	@""
	.align	4


	//----- nvinfo : EIATTR_CUDA_API_VERSION
	.align		4
        /*0000*/ 	.byte	0x04, 0x37
        /*0002*/ 	.short	(.L_533 - .L_532)
.L_532:
        /*0004*/ 	.word	0x00000082


	//----- nvinfo : EIATTR_KPARAM_INFO
	.align		4
.L_533:
        /*0008*/ 	.byte	0x04, 0x17
        /*000a*/ 	.short	(.L_535 - .L_534)
.L_534:
        /*000c*/ 	.word	0x00000000
        /*0010*/ 	.short	0x001d
        /*0012*/ 	.short	0x00e8
        /*0014*/ 	.byte	0x00, 0xf0, 0x05, 0x00


	//----- nvinfo : EIATTR_KPARAM_INFO
	.align		4
.L_535:
        /*0018*/ 	.byte	0x04, 0x17
        /*001a*/ 	.short	(.L_537 - .L_536)
.L_536:
        /*001c*/ 	.word	0x00000000
        /*0020*/ 	.short	0x001c
        /*0022*/ 	.short	0x00e0
        /*0024*/ 	.byte	0x00, 0xf0, 0x21, 0x00


	//----- nvinfo : EIATTR_KPARAM_INFO
	.align		4
.L_537:
        /*0028*/ 	.byte	0x04, 0x17
        /*002a*/ 	.short	(.L_539 - .L_538)
.L_538:
        /*002c*/ 	.word	0x00000000
        /*0030*/ 	.short	0x001b
        /*0032*/ 	.short	0x00d8
        /*0034*/ 	.byte	0x00, 0xf0, 0x21, 0x00


	//----- nvinfo : EIATTR_KPARAM_INFO
	.align		4
.L_539:
        /*0038*/ 	.byte	0x04, 0x17
        /*003a*/ 	.short	(.L_541 - .L_540)
.L_540:
        /*003c*/ 	.word	0x00000000
        /*0040*/ 	.short	0x001a
        /*0042*/ 	.short	0x00d0
        /*0044*/ 	.byte	0x00, 0xf0, 0x21, 0x00


	//----- nvinfo : EIATTR_KPARAM_INFO
	.align		4
.L_541:
        /*0048*/ 	.byte	0x04, 0x17
        /*004a*/ 	.short	(.L_543 - .L_542)
.L_542:
        /*004c*/ 	.word	0x00000000
        /*0050*/ 	.short	0x0019
        /*0052*/ 	.short	0x00c8
        /*0054*/ 	.byte	0x00, 0xf0, 0x21, 0x00


	//----- nvinfo : EIATTR_KPARAM_INFO
	.align		4
.L_543:
        /*0058*/ 	.byte	0x04, 0x17
        /*005a*/ 	.short	(.L_545 - .L_544)
.L_544:
        /*005c*/ 	.word	0x00000000
        /*0060*/ 	.short	0x0018
        /*0062*/ 	.short	0x00c0
        /*0064*/ 	.byte	0x00, 0xf0, 0x21, 0x00


	//----- nvinfo : EIATTR_KPARAM_INFO
	.align		4
.L_545:
        /*0068*/ 	.byte	0x04, 0x17
        /*006a*/ 	.short	(.L_547 - .L_546)
.L_546:
        /*006c*/ 	.word	0x00000000
        /*0070*/ 	.short	0x0017
        /*0072*/ 	.short	0x00b8
        /*0074*/ 	.byte	0x00, 0xf0, 0x21, 0x00


	//----- nvinfo : EIATTR_KPARAM_INFO
	.align		4
.L_547:
        /*0078*/ 	.byte	0x04, 0x17
        /*007a*/ 	.short	(.L_549 - .L_548)
.L_548:
        /*007c*/ 	.word	0x00000000
        /*0080*/ 	.short	0x0016
        /*0082*/ 	.short	0x00b0
        /*0084*/ 	.byte	0x00, 0xf0, 0x21, 0x00


	//----- nvinfo : EIATTR_KPARAM_INFO
	.align		4
.L_549:
        /*0088*/ 	.byte	0x04, 0x17
        /*008a*/ 	.short	(.L_551 - .L_550)
.L_550:
        /*008c*/ 	.word	0x00000000
        /*0090*/ 	.short	0x0015
        /*0092*/ 	.short	0x00a8
        /*0094*/ 	.byte	0x00, 0xf0, 0x21, 0x00


	//----- nvinfo : EIATTR_KPARAM_INFO
	.align		4
.L_551:
        /*0098*/ 	.byte	0x04, 0x17
        /*009a*/ 	.short	(.L_553 - .L_552)
.L_552:
        /*009c*/ 	.word	0x00000000
        /*00a0*/ 	.short	0x0014
        /*00a2*/ 	.short	0x00a0
        /*00a4*/ 	.byte	0x00, 0xf0, 0x21, 0x00


	//----- nvinfo : EIATTR_KPARAM_INFO
	.align		4
.L_553:
        /*00a8*/ 	.byte	0x04, 0x17
        /*00aa*/ 	.short	(.L_555 - .L_554)
.L_554:
        /*00ac*/ 	.word	0x00000000
        /*00b0*/ 	.short	0x0013
        /*00b2*/ 	.short	0x0098
        /*00b4*/ 	.byte	0x00, 0xf0, 0x21, 0x00


	//----- nvinfo : EIATTR_KPARAM_INFO
	.align		4
.L_555:
        /*00b8*/ 	.byte	0x04, 0x17
        /*00ba*/ 	.short	(.L_557 - .L_556)
.L_556:
        /*00bc*/ 	.word	0x00000000
        /*00c0*/ 	.short	0x0012
        /*00c2*/ 	.short	0x0090
        /*00c4*/ 	.byte	0x00, 0xf0, 0x21, 0x00


	//----- nvinfo : EIATTR_KPARAM_INFO
	.align		4
.L_557:
        /*00c8*/ 	.byte	0x04, 0x17
        /*00ca*/ 	.short	(.L_559 - .L_558)
.L_558:
        /*00cc*/ 	.word	0x00000000
        /*00d0*/ 	.short	0x0011
        /*00d2*/ 	.short	0x0088
        /*00d4*/ 	.byte	0x00, 0xf0, 0x21, 0x00


	//----- nvinfo : EIATTR_KPARAM_INFO
	.align		4
.L_559:
        /*00d8*/ 	.byte	0x04, 0x17
        /*00da*/ 	.short	(.L_561 - .L_560)
.L_560:
        /*00dc*/ 	.word	0x00000000
        /*00e0*/ 	.short	0x0010
        /*00e2*/ 	.short	0x0080
        /*00e4*/ 	.byte	0x00, 0xf0, 0x21, 0x00


	//----- nvinfo : EIATTR_KPARAM_INFO
	.align		4
.L_561:
        /*00e8*/ 	.byte	0x04, 0x17
        /*00ea*/ 	.short	(.L_563 - .L_562)
.L_562:
        /*00ec*/ 	.word	0x00000000
        /*00f0*/ 	.short	0x000f
        /*00f2*/ 	.short	0x0078
        /*00f4*/ 	.byte	0x00, 0xf0, 0x21, 0x00


	//----- nvinfo : EIATTR_KPARAM_INFO
	.align		4
.L_563:
        /*00f8*/ 	.byte	0x04, 0x17
        /*00fa*/ 	.short	(.L_565 - .L_564)
.L_564:
        /*00fc*/ 	.word	0x00000000
        /*0100*/ 	.short	0x000e
        /*0102*/ 	.short	0x0070
        /*0104*/ 	.byte	0x00, 0xf0, 0x21, 0x00


	//----- nvinfo : EIATTR_KPARAM_INFO
	.align		4
.L_565:
        /*0108*/ 	.byte	0x04, 0x17
        /*010a*/ 	.short	(.L_567 - .L_566)
.L_566:
        /*010c*/ 	.word	0x00000000
        /*0110*/ 	.short	0x000d
        /*0112*/ 	.short	0x0068
        /*0114*/ 	.byte	0x00, 0xf0, 0x21, 0x00


	//----- nvinfo : EIATTR_KPARAM_INFO
	.align		4
.L_567:
        /*0118*/ 	.byte	0x04, 0x17
        /*011a*/ 	.short	(.L_569 - .L_568)
.L_568:
        /*011c*/ 	.word	0x00000000
        /*0120*/ 	.short	0x000c
        /*0122*/ 	.short	0x0060
        /*0124*/ 	.byte	0x00, 0xf0, 0x21, 0x00


	//----- nvinfo : EIATTR_KPARAM_INFO
	.align		4
.L_569:
        /*0128*/ 	.byte	0x04, 0x17
        /*012a*/ 	.short	(.L_571 - .L_570)
.L_570:
        /*012c*/ 	.word	0x00000000
        /*0130*/ 	.short	0x000b
        /*0132*/ 	.short	0x0058
        /*0134*/ 	.byte	0x00, 0xf0, 0x21, 0x00


	//----- nvinfo : EIATTR_KPARAM_INFO
	.align		4
.L_571:
        /*0138*/ 	.byte	0x04, 0x17
        /*013a*/ 	.short	(.L_573 - .L_572)
.L_572:
        /*013c*/ 	.word	0x00000000
        /*0140*/ 	.short	0x000a
        /*0142*/ 	.short	0x0050
        /*0144*/ 	.byte	0x00, 0xf0, 0x21, 0x00


	//----- nvinfo : EIATTR_KPARAM_INFO
	.align		4
.L_573:
        /*0148*/ 	.byte	0x04, 0x17
        /*014a*/ 	.short	(.L_575 - .L_574)
.L_574:
        /*014c*/ 	.word	0x00000000
        /*0150*/ 	.short	0x0009
        /*0152*/ 	.short	0x0048
        /*0154*/ 	.byte	0x00, 0xf0, 0x21, 0x00


	//----- nvinfo : EIATTR_KPARAM_INFO
	.align		4
.L_575:
        /*0158*/ 	.byte	0x04, 0x17
        /*015a*/ 	.short	(.L_577 - .L_576)
.L_576:
        /*015c*/ 	.word	0x00000000
        /*0160*/ 	.short	0x0008
        /*0162*/ 	.short	0x0040
        /*0164*/ 	.byte	0x00, 0xf0, 0x21, 0x00


	//----- nvinfo : EIATTR_KPARAM_INFO
	.align		4
.L_577:
        /*0168*/ 	.byte	0x04, 0x17
        /*016a*/ 	.short	(.L_579 - .L_578)
.L_578:
        /*016c*/ 	.word	0x00000000
        /*0170*/ 	.short	0x0007
        /*0172*/ 	.short	0x0038
        /*0174*/ 	.byte	0x00, 0xf0, 0x21, 0x00


	//----- nvinfo : EIATTR_KPARAM_INFO
	.align		4
.L_579:
        /*0178*/ 	.byte	0x04, 0x17
        /*017a*/ 	.short	(.L_581 - .L_580)
.L_580:
        /*017c*/ 	.word	0x00000000
        /*0180*/ 	.short	0x0006
        /*0182*/ 	.short	0x0030
        /*0184*/ 	.byte	0x00, 0xf0, 0x21, 0x00


	//----- nvinfo : EIATTR_KPARAM_INFO
	.align		4
.L_581:
        /*0188*/ 	.byte	0x04, 0x17
        /*018a*/ 	.short	(.L_583 - .L_582)
.L_582:
        /*018c*/ 	.word	0x00000000
        /*0190*/ 	.short	0x0005
        /*0192*/ 	.short	0x0028
        /*0194*/ 	.byte	0x00, 0xf0, 0x21, 0x00


	//----- nvinfo : EIATTR_KPARAM_INFO
	.align		4
.L_583:
        /*0198*/ 	.byte	0x04, 0x17
        /*019a*/ 	.short	(.L_585 - .L_584)
.L_584:
        /*019c*/ 	.word	0x00000000
        /*01a0*/ 	.short	0x0004
        /*01a2*/ 	.short	0x0020
        /*01a4*/ 	.byte	0x00, 0xf0, 0x21, 0x00


	//----- nvinfo : EIATTR_KPARAM_INFO
	.align		4
.L_585:
        /*01a8*/ 	.byte	0x04, 0x17
        /*01aa*/ 	.short	(.L_587 - .L_586)
.L_586:
        /*01ac*/ 	.word	0x00000000
        /*01b0*/ 	.short	0x0003
        /*01b2*/ 	.short	0x0018
        /*01b4*/ 	.byte	0x00, 0xf0, 0x21, 0x00


	//----- nvinfo : EIATTR_KPARAM_INFO
	.align		4
.L_587:
        /*01b8*/ 	.byte	0x04, 0x17
        /*01ba*/ 	.short	(.L_589 - .L_588)
.L_588:
        /*01bc*/ 	.word	0x00000000
        /*01c0*/ 	.short	0x0002
        /*01c2*/ 	.short	0x0010
        /*01c4*/ 	.byte	0x00, 0xf0, 0x21, 0x00


	//----- nvinfo : EIATTR_KPARAM_INFO
	.align		4
.L_589:
        /*01c8*/ 	.byte	0x04, 0x17
        /*01ca*/ 	.short	(.L_591 - .L_590)
.L_590:
        /*01cc*/ 	.word	0x00000000
        /*01d0*/ 	.short	0x0001
        /*01d2*/ 	.short	0x0008
        /*01d4*/ 	.byte	0x00, 0xf0, 0x21, 0x00


	//----- nvinfo : EIATTR_KPARAM_INFO
	.align		4
.L_591:
        /*01d8*/ 	.byte	0x04, 0x17
        /*01da*/ 	.short	(.L_593 - .L_592)
.L_592:
        /*01dc*/ 	.word	0x00000000
        /*01e0*/ 	.short	0x0000
        /*01e2*/ 	.short	0x0000
        /*01e4*/ 	.byte	0x00, 0xf0, 0x21, 0x00


	//----- nvinfo : EIATTR_SPARSE_MMA_MASK
	.align		4
.L_593:
        /*01e8*/ 	.byte	0x03, 0x50
        /*01ea*/ 	.short	0x0000


	//----- nvinfo : EIATTR_MAXREG_COUNT
	.align		4
        /*01ec*/ 	.byte	0x03, 0x1b
        /*01ee*/ 	.short	0x00ff


	//----- nvinfo : EIATTR_MERCURY_ISA_VERSION
	.align		4
        /*01f0*/ 	.byte	0x03, 0x5f
        /*01f2*/ 	.short	0x0101


	//----- nvinfo : EIATTR_EXIT_INSTR_OFFSETS
	.align		4
        /*01f4*/ 	.byte	0x04, 0x1c
        /*01f6*/ 	.short	(.L_595 - .L_594)


	//   ....[0]....
.L_594:
        /*01f8*/ 	.word	0x00000100


	//   ....[1]....
        /*01fc*/ 	.word	0x00001430


	//   ....[2]....
        /*0200*/ 	.word	0x00001e60


	//----- nvinfo : EIATTR_CRS_STACK_SIZE
	.align		4
.L_595:
        /*0204*/ 	.byte	0x04, 0x1e
        /*0206*/ 	.short	(.L_597 - .L_596)
.L_596:
        /*0208*/ 	.word	0x00000000


	//----- nvinfo : EIATTR_CBANK_PARAM_SIZE
	.align		4
.L_597:
        /*020c*/ 	.byte	0x03, 0x19
        /*020e*/ 	.short	0x00e9


	//----- nvinfo : EIATTR_PARAM_CBANK
	.align		4
        /*0210*/ 	.byte	0x04, 0x0a
        /*0212*/ 	.short	(.L_599 - .L_598)
	.align		4
.L_598:
        /*0214*/ 	.word	index@(.nv.constant0._ZN2at6native43_GLOBAL__N__c95f0927_10_LossCTC_cu_88d8892b36ctc_loss_backward_collect_gpu_kernelIdiEEvPT_PKS3_lS6_S6_S6_PKllPKT0_S8_lS6_llllllllllllS8_llllb)
        /*0218*/ 	.short	0x0210
        /*021a*/ 	.short	0x00e9


	//----- nvinfo : EIATTR_SW_WAR
	.align		4
.L_599:
        /*021c*/ 	.byte	0x04, 0x36
        /*021e*/ 	.short	(.L_601 - .L_600)
.L_600:
        /*0220*/ 	.word	0x00000008
.L_601:


//--------------------- .nv.info._ZN2at6native43_GLOBAL__N__c95f0927_10_LossCTC_cu_88d8892b45ctc_loss_backward_collect_nonblank_gpu_kernelIdiEEvPT_PKS3_lS6_S6_S6_PKlPKT0_S8_S6_llllllllllllS8_llb --------------------------
	.section	.nv.info._ZN2at6native43_GLOBAL__N__c95f0927_10_LossCTC_cu_88d8892b45ctc_loss_backward_collect_nonblank_gpu_kernelIdiEEvPT_PKS3_lS6_S6_S6_PKlPKT0_S8_S6_llllllllllllS8_llb,"",@"SHT_CUDA_INFO"
	.sectionflags	@""
	.align	4


	//----- nvinfo : EIATTR_CUDA_API_VERSION
	.align		4
        /*0000*/ 	.byte	0x04, 0x37
        /*0002*/ 	.short	(.L_603 - .L_602)
.L_602:
        /*0004*/ 	.word	0x00000082


	//----- nvinfo : EIATTR_KPARAM_INFO
	.align		4
.L_603:
        /*0008*/ 	.byte	0x04, 0x17
        /*000a*/ 	.short	(.L_605 - .L_604)
.L_604:
        /*000c*/ 	.word	0x00000000
        /*0010*/ 	.short	0x0019
        /*0012*/ 	.short	0x00c8
        /*0014*/ 	.byte	0x00, 0xf0, 0x05, 0x00


	//----- nvinfo : EIATTR_KPARAM_INFO
	.align		4
.L_605:
        /*0018*/ 	.byte	0x04, 0x17
        /*001a*/ 	.short	(.L_607 - .L_606)
.L_606:
        /*001c*/ 	.word	0x00000000
        /*0020*/ 	.short	0x0018
        /*0022*/ 	.short	0x00c0
        /*0024*/ 	.byte	0x00, 0xf0, 0x21, 0x00


	//----- nvinfo : EIATTR_KPARAM_INFO
	.align		4
.L_607:
        /*0028*/ 	.byte	0x04, 0x17
        /*002a*/ 	.short	(.L_609 - .L_608)
.L_608:
        /*002c*/ 	.word	0x00000000
        /*0030*/ 	.short	0x0017
        /*0032*/ 	.short	0x00b8
        /*0034*/ 	.byte	0x00, 0xf0, 0x21, 0x00


	//----- nvinfo : EIATTR_KPARAM_INFO
	.align		4
.L_609:
        /*0038*/ 	.byte	0x04, 0x17
        /*003a*/ 	.short	(.L_611 - .L_610)
.L_610:
        /*003c*/ 	.word	0x00000000
        /*0040*/ 	.short	0x0016
        /*0042*/ 	.short	0x00b0
        /*0044*/ 	.byte	0x00, 0xf0, 0x21, 0x00


	//----- nvinfo : EIATTR_KPARAM_INFO
	.align		4
.L_611:
        /*0048*/ 	.byte	0x04, 0x17
        /*004a*/ 	.short	(.L_613 - .L_612)
.L_612:
        /*004c*/ 	.word	0x00000000
        /*0050*/ 	.short	0x0015
        /*0052*/ 	.short	0x00a8
        /*0054*/ 	.byte	0x00, 0xf0, 0x21, 0x00


	//----- nvinfo : EIATTR_KPARAM_INFO
	.align		4
.L_613:
        /*0058*/ 	.byte	0x04, 0x17
        /*005a*/ 	.short	(.L_615 - .L_614)
.L_614:
        /*005c*/ 	.word	0x00000000
        /*0060*/ 	.short	0x0014
        /*0062*/ 	.short	0x00a0
        /*0064*/ 	.byte	0x00, 0xf0, 0x21, 0x00


	//----- nvinfo : EIATTR_KPARAM_INFO
	.align		4
.L_615:
        /*0068*/ 	.byte	0x04, 0x17
        /*006a*/ 	.short	(.L_617 - .L_616)
.L_616:
        /*006c*/ 	.word	0x00000000
        /*0070*/ 	.short	0x0013
        /*0072*/ 	.short	0x0098
        /*0074*/ 	.byte	0x00, 0xf0, 0x21, 0x00


	//----- nvinfo : EIATTR_KPARAM_INFO
	.align		4
.L_617:
        /*0078*/ 	.byte	0x04, 0x17
        /*007a*/ 	.short	(.L_619 - .L_618)
.L_618:
        /*007c*/ 	.word	0x00000000
        /*0080*/ 	.short	0x0012
        /*0082*/ 	.short	0x0090
        /*0084*/ 	.byte	0x00, 0xf0, 0x21, 0x00


	//----- nvinfo : EIATTR_KPARAM_INFO
	.align		4
.L_619:
        /*0088*/ 	.byte	0x04, 0x17
        /*008a*/ 	.short	(.L_621 - .L_620)
.L_620:
        /*008c*/ 	.word	0x00000000
        /*0090*/ 	.short	0x0011
        /*0092*/ 	.short	0x0088
        /*0094*/ 	.byte	0x00, 0xf0, 0x21, 0x00


	//----- nvinfo : EIATTR_KPARAM_INFO
	.align		4
.L_621:
        /*0098*/ 	.byte	0x04, 0x17
        /*009a*/ 	.short	(.L_623 - .L_622)
.L_622:
        /*009c*/ 	.word	0x00000000
        /*00a0*/ 	.short	0x0010
        /*00a2*/ 	.short	0x0080
        /*00a4*/ 	.byte	0x00, 0xf0, 0x21, 0x00


	//----- nvinfo : EIATTR_KPARAM_INFO
	.align		4
.L_623:
        /*00a8*/ 	.byte	0x04, 0x17
        /*00aa*/ 	.short	(.L_625 - .L_624)
.L_624:
        /*00ac*/ 	.word	0x00000000
        /*00b0*/ 	.short	0x000f
        /*00b2*/ 	.short	0x0078
        /*00b4*/ 	.byte	0x00, 0xf0, 0x21, 0x00


	//----- nvinfo : EIATTR_KPARAM_INFO
	.align		4
.L_625:
        /*00b8*/ 	.byte	0x04, 0x17
        /*00ba*/ 	.short	(.L_627 - .L_626)
.L_626:
        /*00bc*/ 	.word	0x00000000
        /*00c0*/ 	.short	0x000e
        /*00c2*/ 	.short	0x0070
        /*00c4*/ 	.byte	0x00, 0xf0, 0x21, 0x00


	//----- nvinfo : EIATTR_KPARAM_INFO
	.align		4
.L_627:
        /*00c8*/ 	.byte	0x04, 0x17
        /*00ca*/ 	.short	(.L_629 - .L_628)
.L_628:
        /*00cc*/ 	.word	0x00000000
        /*00d0*/ 	.short	0x000d
        /*00d2*/ 	.short	0x0068
        /*00d4*/ 	.byte	0x00, 0xf0, 0x21, 0x00


	//----- nvinfo : EIATTR_KPARAM_INFO
	.align		4
.L_629:
        /*00d8*/ 	.byte	0x04, 0x17
        /*00da*/ 	.short	(.L_631 - .L_630)
.L_630:
        /*00dc*/ 	.word	0x00000000
        /*00e0*/ 	.short	0x000c
        /*00e2*/ 	.short	0x0060
        /*00e4*/ 	.byte	0x00, 0xf0, 0x21, 0x00


	//----- nvinfo : EIATTR_KPARAM_INFO
	.align		4
.L_631:
        /*00e8*/ 	.byte	0x04, 0x17
        /*00ea*/ 	.short	(.L_633 - .L_632)
.L_632:
        /*00ec*/ 	.word	0x00000000
        /*00f0*/ 	.short	0x000b
        /*00f2*/ 	.short	0x0058
        /*00f4*/ 	.byte	0x00, 0xf0, 0x21, 0x00


	//----- nvinfo : EIATTR_KPARAM_INFO
	.align		4
.L_633:
        /*00f8*/ 	.byte	0x04, 0x17
        /*00fa*/ 	.short	(.L_635 - .L_634)
.L_634:
        /*00fc*/ 	.word	0x00000000
        /*0100*/ 	.short	0x000a
        /*0102*/ 	.short	0x0050
        /*0104*/ 	.byte	0x00, 0xf0, 0x21, 0x00


	//----- nvinfo : EIATTR_KPARAM_INFO
	.align		4
.L_635:
        /*0108*/ 	.byte	0x04, 0x17
        /*010a*/ 	.short	(.L_637 - .L_636)
.L_636:
        /*010c*/ 	.word	0x00000000
        /*0110*/ 	.short	0x0009
        /*0112*/ 	.short	0x0048
        /*0114*/ 	.byte	0x00, 0xf0, 0x21, 0x00


	//----- nvinfo : EIATTR_KPARAM_INFO
	.align		4
.L_637:
        /*0118*/ 	.byte	0x04, 0x17
        /*011a*/ 	.short	(.L_639 - .L_638)
.L_638:
        /*011c*/ 	.word	0x00000000
        /*0120*/ 	.short	0x0008
        /*0122*/ 	.short	0x0040
        /*0124*/ 	.byte	0x00, 0xf0, 0x21, 0x00


	//----- nvinfo : EIATTR_KPARAM_INFO
	.align		4
.L_639:
        /*0128*/ 	.byte	0x04, 0x17
        /*012a*/ 	.short	(.L_641 - .L_640)
.L_640:
        /*012c*/ 	.word	0x00000000
        /*0130*/ 	.short	0x0007
        /*0132*/ 	.short	0x0038
        /*0134*/ 	.byte	0x00, 0xf0, 0x21, 0x00


	//----- nvinfo : EIATTR_KPARAM_INFO
	.align		4
.L_641:
        /*0138*/ 	.byte	0x04, 0x17
        /*013a*/ 	.short	(.L_643 - .L_642)
.L_642:
        /*013c*/ 	.word	0x00000000
        /*0140*/ 	.short	0x0006
        /*0142*/ 	.short	0x0030
        /*0144*/ 	.byte	0x00, 0xf0, 0x21, 0x00


	//----- nvinfo : EIATTR_KPARAM_INFO
	.align		4
.L_643:
        /*0148*/ 	.byte	0x04, 0x17
        /*014a*/ 	.short	(.L_645 - .L_644)
.L_644:
        /*014c*/ 	.word	0x00000000
        /*0150*/ 	.short	0x0005
        /*0152*/ 	.short	0x0028
        /*0154*/ 	.byte	0x00, 0xf0, 0x21, 0x00


	//----- nvinfo : EIATTR_KPARAM_INFO
	.align		4
.L_645:
        /*0158*/ 	.byte	0x04, 0x17
        /*015a*/ 	.short	(.L_647 - .L_646)
.L_646:
        /*015c*/ 	.word	0x00000000
        /*0160*/ 	.short	0x0004
        /*0162*/ 	.short	0x0020
        /*0164*/ 	.byte	0x00, 0xf0, 0x21, 0x00


	//----- nvinfo : EIATTR_KPARAM_INFO
	.align		4
.L_647:
        /*0168*/ 	.byte	0x04, 0x17
        /*016a*/ 	.short	(.L_649 - .L_648)
.L_648:
        /*016c*/ 	.word	0x00000000
        /*0170*/ 	.short	0x0003
        /*0172*/ 	.short	0x0018
        /*0174*/ 	.byte	0x00, 0xf0, 0x21, 0x00


	//----- nvinfo : EIATTR_KPARAM_INFO
	.align		4
.L_649:
        /*0178*/ 	.byte	0x04, 0x17
        /*017a*/ 	.short	(.L_651 - .L_650)
.L_650:
        /*017c*/ 	.word	0x00000000
        /*0180*/ 	.short	0x0002
        /*0182*/ 	.short	0x0010
        /*0184*/ 	.byte	0x00, 0xf0, 0x21, 0x00


	//----- nvinfo : EIATTR_KPARAM_INFO
	.align		4
.L_651:
        /*0188*/ 	.byte	0x04, 0x17
        /*018a*/ 	.short	(.L_653 - .L_652)
.L_652:
        /*018c*/ 	.word	0x00000000
        /*0190*/ 	.short	0x0001
        /*0192*/ 	.short	0x0008
        /*0194*/ 	.byte	0x00, 0xf0, 0x21, 0x00


	//----- nvinfo : EIATTR_KPARAM_INFO
	.align		4
.L_653:
        /*0198*/ 	.byte	0x04, 0x17
        /*019a*/ 	.short	(.L_655 - .L_654)
.L_654:
        /*019c*/ 	.word	0x00000000
        /*01a0*/ 	.short	0x0000
        /*01a2*/ 	.short	0x0000
        /*01a4*/ 	.byte	0x00, 0xf0, 0x21, 0x00


	//----- nvinfo : EIATTR_SPARSE_MMA_MASK
	.align		4
.L_655:
        /*01a8*/ 	.byte	0x03, 0x50
        /*01aa*/ 	.short	0x0000


	//----- nvinfo : EIATTR_MAXREG_COUNT
	.align		4
        /*01ac*/ 	.byte	0x03, 0x1b
        /*01ae*/ 	.short	0x00ff


	//----- nvinfo : EIATTR_MERCURY_ISA_VERSION
	.align		4
        /*01b0*/ 	.byte	0x03, 0x5f
        /*01b2*/ 	.short	0x0101


	//----- nvinfo : EIATTR_EXIT_INSTR_OFFSETS
	.align		4
        /*01b4*/ 	.byte	0x04, 0x1c
        /*01b6*/ 	.short	(.L_657 - .L_656)


	//   ....[0]....
.L_656:
        /*01b8*/ 	.word	0x000000d0


	//   ....[1]....
        /*01bc*/ 	.word	0x000001a0


	//   ....[2]....
        /*01c0*/ 	.word	0x000002c0


	//   ....[3]....
        /*01c4*/ 	.word	0x00001200


	//   ....[4]....
        /*01c8*/ 	.word	0x000018b0


	//----- nvinfo : EIATTR_CRS_STACK_SIZE
	.align		4
.L_657:
        /*01cc*/ 	.byte	0x04, 0x1e
        /*01ce*/ 	.short	(.L_659 - .L_658)
.L_658:
        /*01d0*/ 	.word	0x00000000


	//----- nvinfo : EIATTR_CBANK_PARAM_SIZE
	.align		4
.L_659:
        /*01d4*/ 	.byte	0x03, 0x19
        /*01d6*/ 	.short	0x00c9


	//----- nvinfo : EIATTR_PARAM_CBANK
	.align		4
        /*01d8*/ 	.byte	0x04, 0x0a
        /*01da*/ 	.short	(.L_661 - .L_660)
	.align		4
.L_660:
        /*01dc*/ 	.word	index@(.nv.constant0._ZN2at6native43_GLOBAL__N__c95f0927_10_LossCTC_cu_88d8892b45ctc_loss_backward_collect_nonblank_gpu_kernelIdiEEvPT_PKS3_lS6_S6_S6_PKlPKT0_S8_S6_llllllllllllS8_llb)
        /*01e0*/ 	.short	0x0210
        /*01e2*/ 	.short	0x00c9


	//----- nvinfo : EIATTR_SW_WAR
	.align		4
.L_661:
        /*01e4*/ 	.byte	0x04, 0x36
        /*01e6*/ 	.short	(.L_663 - .L_662)
.L_662:
        /*01e8*/ 	.word	0x00000008
.L_663:


//--------------------- .nv.info._ZN2at6native43_GLOBAL__N__c95f0927_10_LossCTC_cu_88d8892b37ctc_loss_backward_log_beta_gpu_kernelIdiEEvPT_PKS3_PKllPKT0_S8_lllllllS8_lll --------------------------
	.section	.nv.info._ZN2at6native43_GLOBAL__N__c95f0927_10_LossCTC_cu_88d8892b37ctc_loss_backward_log_beta_gpu_kernelIdiEEvPT_PKS3_PKllPKT0_S8_lllllllS8_lll,"",@"SHT_CUDA_INFO"
	.sectionflags	@""
	.align	4


	//----- nvinfo : EIATTR_CUDA_API_VERSION
	.align		4
        /*0000*/ 	.byte	0x04, 0x37
        /*0002*/ 	.short	(.L_665 - .L_664)
.L_664:
        /*0004*/ 	.word	0x00000082


	//----- nvinfo : EIATTR_KPARAM_INFO
	.align		4
.L_665:
        /*0008*/ 	.byte	0x04, 0x17
        /*000a*/ 	.short	(.L_667 - .L_666)
.L_666:
        /*000c*/ 	.word	0x00000000
        /*0010*/ 	.short	0x0010
        /*0012*/ 	.short	0x0080
        /*0014*/ 	.byte	0x00, 0xf0, 0x21, 0x00


	//----- nvinfo : EIATTR_KPARAM_INFO
	.align		4
.L_667:
        /*0018*/ 	.byte	0x04, 0x17
        /*001a*/ 	.short	(.L_669 - .L_668)
.L_668:
        /*001c*/ 	.word	0x00000000
        /*0020*/ 	.short	0x000f
        /*0022*/ 	.short	0x0078
        /*0024*/ 	.byte	0x00, 0xf0, 0x21, 0x00


	//----- nvinfo : EIATTR_KPARAM_INFO
	.align		4
.L_669:
        /*0028*/ 	.byte	0x04, 0x17
        /*002a*/ 	.short	(.L_671 - .L_670)
.L_670:
        /*002c*/ 	.word	0x00000000
        /*0030*/ 	.short	0x000e
        /*0032*/ 	.short	0x0070
        /*0034*/ 	.byte	0x00, 0xf0, 0x21, 0x00


	//----- nvinfo : EIATTR_KPARAM_INFO
	.align		4
.L_671:
        /*0038*/ 	.byte	0x04, 0x17
        /*003a*/ 	.short	(.L_673 - .L_672)
.L_672:
        /*003c*/ 	.word	0x00000000
        /*0040*/ 	.short	0x000d
        /*0042*/ 	.short	0x0068
        /*0044*/ 	.byte	0x00, 0xf0, 0x21, 0x00


	//----- nvinfo : EIATTR_KPARAM_INFO
	.align		4
.L_673:
        /*0048*/ 	.byte	0x04, 0x17
        /*004a*/ 	.short	(.L_675 - .L_674)
.L_674:
        /*004c*/ 	.word	0x00000000
        /*0050*/ 	.short	0x000c
        /*0052*/ 	.short	0x0060
        /*0054*/ 	.byte	0x00, 0xf0, 0x21, 0x00


	//----- nvinfo : EIATTR_KPARAM_INFO
	.align		4
.L_675:
        /*0058*/ 	.byte	0x04, 0x17
        /*005a*/ 	.short	(.L_677 - .L_676)
.L_676:
        /*005c*/ 	.word	0x00000000
        /*0060*/ 	.short	0x000b
        /*0062*/ 	.short	0x0058
        /*0064*/ 	.byte	0x00, 0xf0, 0x21, 0x00


	//----- nvinfo : EIATTR_KPARAM_INFO
	.align		4
.L_677:
        /*0068*/ 	.byte	0x04, 0x17
        /*006a*/ 	.short	(.L_679 - .L_678)
.L_678:
        /*006c*/ 	.word	0x00000000
        /*0070*/ 	.short	0x000a
        /*0072*/ 	.short	0x0050
        /*0074*/ 	.byte	0x00, 0xf0, 0x21, 0x00


	//----- nvinfo : EIATTR_KPARAM_INFO
	.align		4
.L_679:
        /*0078*/ 	.byte	0x04, 0x17
        /*007a*/ 	.short	(.L_681 - .L_680)
.L_680:
        /*007c*/ 	.word	0x00000000
        /*0080*/ 	.short	0x0009
        /*0082*/ 	.short	0x0048
        /*0084*/ 	.byte	0x00, 0xf0, 0x21, 0x00


	//----- nvinfo : EIATTR_KPARAM_INFO
	.align		4
.L_681:
        /*0088*/ 	.byte	0x04, 0x17
        /*008a*/ 	.short	(.L_683 - .L_682)
.L_682:
        /*008c*/ 	.word	0x00000000
        /*0090*/ 	.short	0x0008
        /*0092*/ 	.short	0x0040
        /*0094*/ 	.byte	0x00, 0xf0, 0x21, 0x00


	//----- nvinfo : EIATTR_KPARAM_INFO
	.align		4
.L_683:
        /*0098*/ 	.byte	0x04, 0x17
        /*009a*/ 	.short	(.L_685 - .L_684)
.L_684:
        /*009c*/ 	.word	0x00000000
        /*00a0*/ 	.short	0x0007
        /*00a2*/ 	.short	0x0038
        /*00a4*/ 	.byte	0x00, 0xf0, 0x21, 0x00


	//----- nvinfo : EIATTR_KPARAM_INFO
	.align		4
.L_685:
        /*00a8*/ 	.byte	0x04, 0x17
        /*00aa*/ 	.short	(.L_687 - .L_686)
.L_686:
        /*00ac*/ 	.word	0x00000000
        /*00b0*/ 	.short	0x0006
        /*00b2*/ 	.short	0x0030
        /*00b4*/ 	.byte	0x00, 0xf0, 0x21, 0x00


	//----- nvinfo : EIATTR_KPARAM_INFO
	.align		4
.L_687:
        /*00b8*/ 	.byte	0x04, 0x17
        /*00ba*/ 	.short	(.L_689 - .L_688)
.L_688:
        /*00bc*/ 	.word	0x00000000
        /*00c0*/ 	.short	0x0005
        /*00c2*/ 	.short	0x0028
        /*00c4*/ 	.byte	0x00, 0xf0, 0x21, 0x00


	//----- nvinfo : EIATTR_KPARAM_INFO
	.align		4
.L_689:
        /*00c8*/ 	.byte	0x04, 0x17
        /*00ca*/ 	.short	(.L_691 - .L_690)
.L_690:
        /*00cc*/ 	.word	0x00000000
        /*00d0*/ 	.short	0x0004
        /*00d2*/ 	.short	0x0020
        /*00d4*/ 	.byte	0x00, 0xf0, 0x21, 0x00


	//----- nvinfo : EIATTR_KPARAM_INFO
	.align		4
.L_691:
        /*00d8*/ 	.byte	0x04, 0x17
        /*00da*/ 	.short	(.L_693 - .L_692)
.L_692:
        /*00dc*/ 	.word	0x00000000
        /*00e0*/ 	.short	0x0003
        /*00e2*/ 	.short	0x0018
        /*00e4*/ 	.byte	0x00, 0xf0, 0x21, 0x00


	//----- nvinfo : EIATTR_KPARAM_INFO
	.align		4
.L_693:
        /*00e8*/ 	.byte	0x04, 0x17
        /*00ea*/ 	.short	(.L_695 - .L_694)
.L_694:
        /*00ec*/ 	.word	0x00000000
        /*00f0*/ 	.short	0x0002
        /*00f2*/ 	.short	0x0010
        /*00f4*/ 	.byte	0x00, 0xf0, 0x21, 0x00


	//----- nvinfo : EIATTR_KPARAM_INFO
	.align		4
.L_695:
        /*00f8*/ 	.byte	0x04, 0x17
        /*00fa*/ 	.short	(.L_697 - .L_696)
.L_696:
        /*00fc*/ 	.word	0x00000000
        /*0100*/ 	.short	0x0001
        /*0102*/ 	.short	0x0008
        /*0104*/ 	.byte	0x00, 0xf0, 0x21, 0x00


	//----- nvinfo : EIATTR_KPARAM_INFO
	.align		4
.L_697:
        /*0108*/ 	.byte	0x04, 0x17
        /*010a*/ 	.short	(.L_699 - .L_698)
.L_698:
        /*010c*/ 	.word	0x00000000
        /*0110*/ 	.short	0x0000
        /*0112*/ 	.short	0x0000
        /*0114*/ 	.byte	0x00, 0xf0, 0x21, 0x00


	//----- nvinfo : EIATTR_SPARSE_MMA_MASK
	.align		4
.L_699:
        /*0118*/ 	.byte	0x03, 0x50
        /*011a*/ 	.short	0x0000


	//----- nvinfo : EIATTR_MAXREG_COUNT
	.align		4
        /*011c*/ 	.byte	0x03, 0x1b
        /*011e*/ 	.short	0x0048


	//----- nvinfo : EIATTR_NUM_BARRIERS
	.align		4
        /*0120*/ 	.byte	0x02, 0x4c
        /*0122*/ 	.byte	0x01
	.zero		1


	//----- nvinfo : EIATTR_MERCURY_ISA_VERSION
	.align		4
        /*0124*/ 	.byte	0x03, 0x5f
        /*0126*/ 	.short	0x0101


	//----- nvinfo : EIATTR_EXIT_INSTR_OFFSETS
	.align		4
        /*0128*/ 	.byte	0x04, 0x1c
        /*012a*/ 	.short	(.L_701 - .L_700)


	//   ....[0]....
.L_700:
        /*012c*/ 	.word	0x00000080


	//   ....[1]....
        /*0130*/ 	.word	0x00000180


	//   ....[2]....
        /*0134*/ 	.word	0x000003c0


	//   ....[3]....
        /*0138*/ 	.word	0x00002550


	//----- nvinfo : EIATTR_MAX_THREADS
	.align		4
.L_701:
        /*013c*/ 	.byte	0x04, 0x05
        /*013e*/ 	.short	(.L_703 - .L_702)
.L_702:
        /*0140*/ 	.word	0x00000380
        /*0144*/ 	.word	0x00000001
        /*0148*/ 	.word	0x00000001


	//----- nvinfo : EIATTR_CRS_STACK_SIZE
	.align		4
.L_703:
        /*014c*/ 	.byte	0x04, 0x1e
        /*014e*/ 	.short	(.L_705 - .L_704)
.L_704:
        /*0150*/ 	.word	0x00000000


	//----- nvinfo : EIATTR_CBANK_PARAM_SIZE
	.align		4
.L_705:
        /*0154*/ 	.byte	0x03, 0x19
        /*0156*/ 	.short	0x0088


	//----- nvinfo : EIATTR_PARAM_CBANK
	.align		4
        /*0158*/ 	.byte	0x04, 0x0a
        /*015a*/ 	.short	(.L_707 - .L_706)
	.align		4
.L_706:
        /*015c*/ 	.word	index@(.nv.constant0._ZN2at6native43_GLOBAL__N__c95f0927_10_LossCTC_cu_88d8892b37ctc_loss_backward_log_beta_gpu_kernelIdiEEvPT_PKS3_PKllPKT0_S8_lllllllS8_lll)
        /*0160*/ 	.short	0x0210
        /*0162*/ 	.short	0x0088


	//----- nvinfo : EIATTR_SW_WAR
	.align		4
.L_707:
        /*0164*/ 	.byte	0x04, 0x36
        /*0166*/ 	.short	(.L_709 - .L_708)
.L_708:
        /*0168*/ 	.word	0x00000008
.L_709:


//--------------------- .nv.info._ZN2at6native43_GLOBAL__N__c95f0927_10_LossCTC_cu_88d8892b30ctc_loss_zero_padded_gradientsIdEEvPT_PKlllllll --------------------------
	.section	.nv.info._ZN2at6native43_GLOBAL__N__c95f0927_10_LossCTC_cu_88d8892b30ctc_loss_zero_padded_gradientsIdEEvPT_PKlllllll,"",@"SHT_CUDA_INFO"
	.sectionflags	@""
	.align	4


	//----- nvinfo : EIATTR_CUDA_API_VERSION
	.align		4
        /*0000*/ 	.byte	0x04, 0x37
        /*0002*/ 	.short	(.L_711 - .L_710)
.L_710:
        /*0004*/ 	.word	0x00000082


	//----- nvinfo : EIATTR_KPARAM_INFO
	.align		4
.L_711:
        /*0008*/ 	.byte	0x04, 0x17
        /*000a*/ 	.short	(.L_713 - .L_712)
.L_712:
        /*000c*/ 	.word	0x00000000
        /*0010*/ 	.short	0x0007
        /*0012*/ 	.short	0x0038
        /*0014*/ 	.byte	0x00, 0xf0, 0x21, 0x00


	//----- nvinfo : EIATTR_KPARAM_INFO
	.align		4
.L_713:
        /*0018*/ 	.byte	0x04, 0x17
        /*001a*/ 	.short	(.L_715 - .L_714)
.L_714:
        /*001c*/ 	.word	0x00000000
        /*0020*/ 	.short	0x0006
        /*0022*/ 	.short	0x0030
        /*0024*/ 	.byte	0x00, 0xf0, 0x21, 0x00


	//----- nvinfo : EIATTR_KPARAM_INFO
	.align		4
.L_715:
        /*0028*/ 	.byte	0x04, 0x17
        /*002a*/ 	.short	(.L_717 - .L_716)
.L_716:
        /*002c*/ 	.word	0x00000000
        /*0030*/ 	.short	0x0005
        /*0032*/ 	.short	0x0028
        /*0034*/ 	.byte	0x00, 0xf0, 0x21, 0x00


	//----- nvinfo : EIATTR_KPARAM_INFO
	.align		4
.L_717:
        /*0038*/ 	.byte	0x04, 0x17
        /*003a*/ 	.short	(.L_719 - .L_718)
.L_718:
        /*003c*/ 	.word	0x00000000
        /*0040*/ 	.short	0x0004
        /*0042*/ 	.short	0x0020
        /*0044*/ 	.byte	0x00, 0xf0, 0x21, 0x00


	//----- nvinfo : EIATTR_KPARAM_INFO
	.align		4
.L_719:
        /*0048*/ 	.byte	0x04, 0x17
        /*004a*/ 	.short	(.L_721 - .L_720)
.L_720:
        /*004c*/ 	.word	0x00000000
        /*0050*/ 	.short	0x0003
        /*0052*/ 	.short	0x0018
        /*0054*/ 	.byte	0x00, 0xf0, 0x21, 0x00


	//----- nvinfo : EIATTR_KPARAM_INFO
	.align		4
.L_721:
        /*0058*/ 	.byte	0x04, 0x17
        /*005a*/ 	.short	(.L_723 - .L_722)
.L_722:
        /*005c*/ 	.word	0x00000000
        /*0060*/ 	.short	0x0002
        /*0062*/ 	.short	0x0010
        /*0064*/ 	.byte	0x00, 0xf0, 0x21, 0x00


	//----- nvinfo : EIATTR_KPARAM_INFO
	.align		4
.L_723:
        /*0068*/ 	.byte	0x04, 0x17
        /*006a*/ 	.short	(.L_725 - .L_724)
.L_724:
        /*006c*/ 	.word	0x00000000
        /*0070*/ 	.short	0x0001
        /*0072*/ 	.short	0x0008
        /*0074*/ 	.byte	0x00, 0xf0, 0x21, 0x00


	//----- nvinfo : EIATTR_KPARAM_INFO
	.align		4
.L_725:
        /*0078*/ 	.byte	0x04, 0x17
        /*007a*/ 	.short	(.L_727 - .L_726)
.L_726:
        /*007c*/ 	.word	0x00000000
        /*0080*/ 	.short	0x0000
        /*0082*/ 	.short	0x0000
        /*0084*/ 	.byte	0x00, 0xf0, 0x21, 0x00


	//----- nvinfo : EIATTR_SPARSE_MMA_MASK
	.align		4
.L_727:
        /*0088*/ 	.byte	0x03, 0x50
        /*008a*/ 	.short	0x0000


	//----- nvinfo : EIATTR_MAXREG_COUNT
	.align		4
        /*008c*/ 	.byte	0x03, 0x1b
        /*008e*/ 	.short	0x00ff


	//----- nvinfo : EIATTR_MERCURY_ISA_VERSION
	.align		4
        /*0090*/ 	.byte	0x03, 0x5f
        /*0092*/ 	.short	0x0101


	//----- nvinfo : EIATTR_EXIT_INSTR_OFFSETS
	.align		4
        /*0094*/ 	.byte	0x04, 0x1c
        /*0096*/ 	.short	(.L_729 - .L_728)


	//   ....[0]....
.L_728:
        /*0098*/ 	.word	0x00000100


	//   ....[1]....
        /*009c*/ 	.word	0x000001c0


	//   ....[2]....
        /*00a0*/ 	.word	0x00000ac0


	//   ....[3]....
        /*00a4*/ 	.word	0x00000c10


	//----- nvinfo : EIATTR_CBANK_PARAM_SIZE
	.align		4
.L_729:
        /*00a8*/ 	.byte	0x03, 0x19
        /*00aa*/ 	.short	0x0040


	//----- nvinfo : EIATTR_PARAM_CBANK
	.align		4
        /*00ac*/ 	.byte	0x04, 0x0a
        /*00ae*/ 	.short	(.L_731 - .L_730)
	.align		4
.L_730:
        /*00b0*/ 	.word	index@(.nv.constant0._ZN2at6native43_GLOBAL__N__c95f0927_10_LossCTC_cu_88d8892b30ctc_loss_zero_padded_gradientsIdEEvPT_PKlllllll)
        /*00b4*/ 	.short	0x0210
        /*00b6*/ 	.short	0x0040


	//----- nvinfo : EIATTR_SW_WAR
	.align		4
.L_731:
        /*00b8*/ 	.byte	0x04, 0x36
        /*00ba*/ 	.short	(.L_733 - .L_732)
.L_732:
        /*00bc*/ 	.word	0x00000008
.L_733:


//--------------------- .nv.info._ZN2at6native43_GLOBAL__N__c95f0927_10_LossCTC_cu_88d8892b36ctc_loss_backward_collect_gpu_kernelIdlEEvPT_PKS3_lS6_S6_S6_PKllPKT0_S8_lS6_llllllllllllS8_llllb --------------------------
	.section	.nv.info._ZN2at6native43_GLOBAL__N__c95f0927_10_LossCTC_cu_88d8892b36ctc_loss_backward_collect_gpu_kernelIdlEEvPT_PKS3_lS6_S6_S6_PKllPKT0_S8_lS6_llllllllllllS8_llllb,"",@"SHT_CUDA_INFO"
	.sectionflags	@""
	.align	4


	//----- nvinfo : EIATTR_CUDA_API_VERSION
	.align		4
        /*0000*/ 	.byte	0x04, 0x37
        /*0002*/ 	.short	(.L_735 - .L_734)
.L_734:
        /*0004*/ 	.word	0x00000082


	//----- nvinfo : EIATTR_KPARAM_INFO
	.align		4
.L_735:
        /*0008*/ 	.byte	0x04, 0x17
        /*000a*/ 	.short	(.L_737 - .L_736)
.L_736:
        /*000c*/ 	.word	0x00000000
        /*0010*/ 	.short	0x001d
        /*0012*/ 	.short	0x00e8
        /*0014*/ 	.byte	0x00, 0xf0, 0x05, 0x00


	//----- nvinfo : EIATTR_KPARAM_INFO
	.align		4
.L_737:
        /*0018*/ 	.byte	0x04, 0x17
        /*001a*/ 	.short	(.L_739 - .L_738)
.L_738:
        /*001c*/ 	.word	0x00000000
        /*0020*/ 	.short	0x001c
        /*0022*/ 	.short	0x00e0
        /*0024*/ 	.byte	0x00, 0xf0, 0x21, 0x00


	//----- nvinfo : EIATTR_KPARAM_INFO
	.align		4
.L_739:
        /*0028*/ 	.byte	0x04, 0x17
        /*002a*/ 	.short	(.L_741 - .L_740)
.L_740:
        /*002c*/ 	.word	0x00000000
        /*0030*/ 	.short	0x001b
        /*0032*/ 	.short	0x00d8
        /*0034*/ 	.byte	0x00, 0xf0, 0x21, 0x00


	//----- nvinfo : EIATTR_KPARAM_INFO
	.align		4
.L_741:
        /*0038*/ 	.byte	0x04, 0x17
        /*003a*/ 	.short	(.L_743 - .L_742)
.L_742:
        /*003c*/ 	.word	0x00000000
        /*0040*/ 	.short	0x001a
        /*0042*/ 	.short	0x00d0
        /*0044*/ 	.byte	0x00, 0xf0, 0x21, 0x00


	//----- nvinfo : EIATTR_KPARAM_INFO
	.align		4
.L_743:
        /*0048*/ 	.byte	0x04, 0x17
        /*004a*/ 	.short	(.L_745 - .L_744)
.L_744:
        /*004c*/ 	.word	0x00000000
        /*0050*/ 	.short	0x0019
        /*0052*/ 	.short	0x00c8
        /*0054*/ 	.byte	0x00, 0xf0, 0x21, 0x00


	//----- nvinfo : EIATTR_KPARAM_INFO
	.align		4
.L_745:
        /*0058*/ 	.byte	0x04, 0x17
        /*005a*/ 	.short	(.L_747 - .L_746)
.L_746:
        /*005c*/ 	.word	0x00000000
        /*0060*/ 	.short	0x0018
        /*0062*/ 	.short	0x00c0
        /*0064*/ 	.byte	0x00, 0xf0, 0x21, 0x00


	//----- nvinfo : EIATTR_KPARAM_INFO
	.align		4
.L_747:
        /*0068*/ 	.byte	0x04, 0x17
        /*006a*/ 	.short	(.L_749 - .L_748)
.L_748:
        /*006c*/ 	.word	0x00000000
        /*0070*/ 	.short	0x0017
        /*0072*/ 	.short	0x00b8
        /*0074*/ 	.byte	0x00, 0xf0, 0x21, 0x00


	//----- nvinfo : EIATTR_KPARAM_INFO
	.align		4
.L_749:
        /*0078*/ 	.byte	0x04, 0x17
        /*007a*/ 	.short	(.L_751 - .L_750)
.L_750:
        /*007c*/ 	.word	0x00000000
        /*0080*/ 	.short	0x0016
        /*0082*/ 	.short	0x00b0
        /*0084*/ 	.byte	0x00, 0xf0, 0x21, 0x00


	//----- nvinfo : EIATTR_KPARAM_INFO
	.align		4
.L_751:
        /*0088*/ 	.byte	0x04, 0x17
        /*008a*/ 	.short	(.L_753 - .L_752)
.L_752:
        /*008c*/ 	.word	0x00000000
        /*0090*/ 	.short	0x0015
        /*0092*/ 	.short	0x00a8
        /*0094*/ 	.byte	0x00, 0xf0, 0x21, 0x00


	//----- nvinfo : EIATTR_KPARAM_INFO
	.align		4
.L_753:
        /*0098*/ 	.byte	0x04, 0x17
        /*009a*/ 	.short	(.L_755 - .L_754)
.L_754:
        /*009c*/ 	.word	0x00000000
        /*00a0*/ 	.short	0x0014
        /*00a2*/ 	.short	0x00a0
        /*00a4*/ 	.byte	0x00, 0xf0, 0x21, 0x00


	//----- nvinfo : EIATTR_KPARAM_INFO
	.align		4
.L_755:
        /*00a8*/ 	.byte	0x04, 0x17
        /*00aa*/ 	.short	(.L_757 - .L_756)
.L_756:
        /*00ac*/ 	.word	0x00000000
        /*00b0*/ 	.short	0x0013
        /*00b2*/ 	.short	0x0098
        /*00b4*/ 	.byte	0x00, 0xf0, 0x21, 0x00


	//----- nvinfo : EIATTR_KPARAM_INFO
	.align		4
.L_757:
        /*00b8*/ 	.byte	0x04, 0x17
        /*00ba*/ 	.short	(.L_759 - .L_758)
.L_758:
        /*00bc*/ 	.word	0x00000000
        /*00c0*/ 	.short	0x0012
        /*00c2*/ 	.short	0x0090
        /*00c4*/ 	.byte	0x00, 0xf0, 0x21, 0x00


	//----- nvinfo : EIATTR_KPARAM_INFO
	.align		4
.L_759:
        /*00c8*/ 	.byte	0x04, 0x17
        /*00ca*/ 	.short	(.L_761 - .L_760)
.L_760:
        /*00cc*/ 	.word	0x00000000
        /*00d0*/ 	.short	0x0011
        /*00d2*/ 	.short	0x0088
        /*00d4*/ 	.byte	0x00, 0xf0, 0x21, 0x00


	//----- nvinfo : EIATTR_KPARAM_INFO
	.align		4
.L_761:
        /*00d8*/ 	.byte	0x04, 0x17
        /*00da*/ 	.short	(.L_763 - .L_762)
.L_762:
        /*00dc*/ 	.word	0x00000000
        /*00e0*/ 	.short	0x0010
        /*00e2*/ 	.short	0x0080
        /*00e4*/ 	.byte	0x00, 0xf0, 0x21, 0x00


	//----- nvinfo : EIATTR_KPARAM_INFO
	.align		4
.L_763:
        /*00e8*/ 	.byte	0x04, 0x17
        /*00ea*/ 	.short	(.L_765 - .L_764)
.L_764:
        /*00ec*/ 	.word	0x00000000
        /*00f0*/ 	.short	0x000f
        /*00f2*/ 	.short	0x0078
        /*00f4*/ 	.byte	0x00, 0xf0, 0x21, 0x00


	//----- nvinfo : EIATTR_KPARAM_INFO
	.align		4
.L_765:
        /*00f8*/ 	.byte	0x04, 0x17
        /*00fa*/ 	.short	(.L_767 - .L_766)
.L_766:
        /*00fc*/ 	.word	0x00000000
        /*0100*/ 	.short	0x000e
        /*0102*/ 	.short	0x0070
        /*0104*/ 	.byte	0x00, 0xf0, 0x21, 0x00


	//----- nvinfo : EIATTR_KPARAM_INFO
	.align		4
.L_767:
        /*0108*/ 	.byte	0x04, 0x17
        /*010a*/ 	.short	(.L_769 - .L_768)
.L_768:
        /*010c*/ 	.word	0x00000000
        /*0110*/ 	.short	0x000d
        /*0112*/ 	.short	0x0068
        /*0114*/ 	.byte	0x00, 0xf0, 0x21, 0x00


	//----- nvinfo : EIATTR_KPARAM_INFO
	.align		4
.L_769:
        /*0118*/ 	.byte	0x04, 0x17
        /*011a*/ 	.short	(.L_771 - .L_770)
.L_770:
        /*011c*/ 	.word	0x00000000
        /*0120*/ 	.short	0x000c
        /*0122*/ 	.short	0x0060
        /*0124*/ 	.byte	0x00, 0xf0, 0x21, 0x00


	//----- nvinfo : EIATTR_KPARAM_INFO
	.align		4
.L_771:
        /*0128*/ 	.byte	0x04, 0x17
        /*012a*/ 	.short	(.L_773 - .L_772)
.L_772:
        /*012c*/ 	.word	0x00000000
        /*0130*/ 	.short	0x000b
        /*0132*/ 	.short	0x0058
        /*0134*/ 	.byte	0x00, 0xf0, 0x21, 0x00


	//----- nvinfo : EIATTR_KPARAM_INFO
	.align		4
.L_773:
        /*0138*/ 	.byte	0x04, 0x17
        /*013a*/ 	.short	(.L_775 - .L_774)
.L_774:
        /*013c*/ 	.word	0x00000000
        /*0140*/ 	.short	0x000a
        /*0142*/ 	.short	0x0050
        /*0144*/ 	.byte	0x00, 0xf0, 0x21, 0x00


	//----- nvinfo : EIATTR_KPARAM_INFO
	.align		4
.L_775:
        /*0148*/ 	.byte	0x04, 0x17
        /*014a*/ 	.short	(.L_777 - .L_776)
.L_776:
        /*014c*/ 	.word	0x00000000
        /*0150*/ 	.short	0x0009
        /*0152*/ 	.short	0x0048
        /*0154*/ 	.byte	0x00, 0xf0, 0x21, 0x00


	//----- nvinfo : EIATTR_KPARAM_INFO
	.align		4
.L_777:
        /*0158*/ 	.byte	0x04, 0x17
        /*015a*/ 	.short	(.L_779 - .L_778)
.L_778:
        /*015c*/ 	.word	0x00000000
        /*0160*/ 	.short	0x0008
        /*0162*/ 	.short	0x0040
        /*0164*/ 	.byte	0x00, 0xf0, 0x21, 0x00


	//----- nvinfo : EIATTR_KPARAM_INFO
	.align		4
.L_779:
        /*0168*/ 	.byte	0x04, 0x17
        /*016a*/ 	.short	(.L_781 - .L_780)
.L_780:
        /*016c*/ 	.word	0x00000000
        /*0170*/ 	.short	0x0007
        /*0172*/ 	.short	0x0038
        /*0174*/ 	.byte	0x00, 0xf0, 0x21, 0x00


	//----- nvinfo : EIATTR_KPARAM_INFO
	.align		4
.L_781:
        /*0178*/ 	.byte	0x04, 0x17
        /*017a*/ 	.short	(.L_783 - .L_782)
.L_782:
        /*017c*/ 	.word	0x00000000
        /*0180*/ 	.short	0x0006
        /*0182*/ 	.short	0x0030
        /*0184*/ 	.byte	0x00, 0xf0, 0x21, 0x00


	//----- nvinfo : EIATTR_KPARAM_INFO
	.align		4
.L_783:
        /*0188*/ 	.byte	0x04, 0x17
        /*018a*/ 	.short	(.L_785 - .L_784)
.L_784:
        /*018c*/ 	.word	0x00000000
        /*0190*/ 	.short	0x0005
        /*0192*/ 	.short	0x0028
        /*0194*/ 	.byte	0x00, 0xf0, 0x21, 0x00


	//----- nvinfo : EIATTR_KPARAM_INFO
	.align		4
.L_785:
        /*0198*/ 	.byte	0x04, 0x17
        /*019a*/ 	.short	(.L_787 - .L_786)
.L_786:
        /*019c*/ 	.word	0x00000000
        /*01a0*/ 	.short	0x0004
        /*01a2*/ 	.short	0x0020
        /*01a4*/ 	.byte	0x00, 0xf0, 0x21, 0x00


	//----- nvinfo : EIATTR_KPARAM_INFO
	.align		4
.L_787:
        /*01a8*/ 	.byte	0x04, 0x17
        /*01aa*/ 	.short	(.L_789 - .L_788)
.L_788:
        /*01ac*/ 	.word	0x00000000
        /*01b0*/ 	.short	0x0003
        /*01b2*/ 	.short	0x0018
        /*01b4*/ 	.byte	0x00, 0xf0, 0x21, 0x00


	//----- nvinfo : EIATTR_KPARAM_INFO
	.align		4
.L_789:
        /*01b8*/ 	.byte	0x04, 0x17
        /*01ba*/ 	.short	(.L_791 - .L_790)
.L_790:
        /*01bc*/ 	.word	0x00000000
        /*01c0*/ 	.short	0x0002
        /*01c2*/ 	.short	0x0010
        /*01c4*/ 	.byte	0x00, 0xf0, 0x21, 0x00


	//----- nvinfo : EIATTR_KPARAM_INFO
	.align		4
.L_791:
        /*01c8*/ 	.byte	0x04, 0x17
        /*01ca*/ 	.short	(.L_793 - .L_792)
.L_792:
        /*01cc*/ 	.word	0x00000000
        /*01d0*/ 	.short	0x0001
        /*01d2*/ 	.short	0x0008
        /*01d4*/ 	.byte	0x00, 0xf0, 0x21, 0x00


	//----- nvinfo : EIATTR_KPARAM_INFO
	.align		4
.L_793:
        /*01d8*/ 	.byte	0x04, 0x17
        /*01da*/ 	.short	(.L_795 - .L_794)
.L_794:
        /*01dc*/ 	.word	0x00000000
        /*01e0*/ 	.short	0x0000
        /*01e2*/ 	.short	0x0000
        /*01e4*/ 	.byte	0x00, 0xf0, 0x21, 0x00


	//----- nvinfo : EIATTR_SPARSE_MMA_MASK
	.align		4
.L_795:
        /*01e8*/ 	.byte	0x03, 0x50
        /*01ea*/ 	.short	0x0000


	//----- nvinfo : EIATTR_MAXREG_COUNT
	.align		4
        /*01ec*/ 	.byte	0x03, 0x1b
        /*01ee*/ 	.short	0x00ff


	//----- nvinfo : EIATTR_MERCURY_ISA_VERSION
	.align		4
        /*01f0*/ 	.byte	0x03, 0x5f
        /*01f2*/ 	.short	0x0101


	//----- nvinfo : EIATTR_EXIT_INSTR_OFFSETS
	.align		4
        /*01f4*/ 	.byte	0x04, 0x1c
        /*01f6*/ 	.short	(.L_797 - .L_796)


	//   ....[0]....
.L_796:
        /*01f8*/ 	.word	0x00000100


	//   ....[1]....
        /*01fc*/ 	.word	0x00001410


	//   ....[2]....
        /*0200*/ 	.word	0x00001e40


	//----- nvinfo : EIATTR_CRS_STACK_SIZE
	.align		4
.L_797:
        /*0204*/ 	.byte	0x04, 0x1e
        /*0206*/ 	.short	(.L_799 - .L_798)
.L_798:
        /*0208*/ 	.word	0x00000000


	//----- nvinfo : EIATTR_CBANK_PARAM_SIZE
	.align		4
.L_799:
        /*020c*/ 	.byte	0x03, 0x19
        /*020e*/ 	.short	0x00e9


	//----- nvinfo : EIATTR_PARAM_CBANK
	.align		4
        /*0210*/ 	.byte	0x04, 0x0a
        /*0212*/ 	.short	(.L_801 - .L_800)
	.align		4
.L_800:
        /*0214*/ 	.word	index@(.nv.constant0._ZN2at6native43_GLOBAL__N__c95f0927_10_LossCTC_cu_88d8892b36ctc_loss_backward_collect_gpu_kernelIdlEEvPT_PKS3_lS6_S6_S6_PKllPKT0_S8_lS6_llllllllllllS8_llllb)
        /*0218*/ 	.short	0x0210
        /*021a*/ 	.short	0x00e9


	//----- nvinfo : EIATTR_SW_WAR
	.align		4
.L_801:
        /*021c*/ 	.byte	0x04, 0x36
        /*021e*/ 	.short	(.L_803 - .L_802)
.L_802:
        /*0220*/ 	.word	0x00000008
.L_803:


//--------------------- .nv.info._ZN2at6native43_GLOBAL__N__c95f0927_10_LossCTC_cu_88d8892b45ctc_loss_backward_collect_nonblank_gpu_kernelIdlEEvPT_PKS3_lS6_S6_S6_PKlPKT0_S8_S6_llllllllllllS8_llb --------------------------
	.section	.nv.info._ZN2at6native43_GLOBAL__N__c95f0927_10_LossCTC_cu_88d8892b45ctc_loss_backward_collect_nonblank_gpu_kernelIdlEEvPT_PKS3_lS6_S6_S6_PKlPKT0_S8_S6_llllllllllllS8_llb,"",@"SHT_CUDA_INFO"
	.sectionflags	@""
	.align	4


	//----- nvinfo : EIATTR_CUDA_API_VERSION
	.align		4
        /*0000*/ 	.byte	0x04, 0x37
        /*0002*/ 	.short	(.L_805 - .L_804)
.L_804:
        /*0004*/ 	.word	0x00000082


	//----- nvinfo : EIATTR_KPARAM_INFO
	.align		4
.L_805:
        /*0008*/ 	.byte	0x04, 0x17
        /*000a*/ 	.short	(.L_807 - .L_806)
.L_806:
        /*000c*/ 	.word	0x00000000
        /*0010*/ 	.short	0x0019
        /*0012*/ 	.short	0x00c8
        /*0014*/ 	.byte	0x00, 0xf0, 0x05, 0x00


	//----- nvinfo : EIATTR_KPARAM_INFO
	.align		4
.L_807:
        /*0018*/ 	.byte	0x04, 0x17
        /*001a*/ 	.short	(.L_809 - .L_808)
.L_808:
        /*001c*/ 	.word	0x00000000
        /*0020*/ 	.short	0x0018
        /*0022*/ 	.short	0x00c0
        /*0024*/ 	.byte	0x00, 0xf0, 0x21, 0x00


	//----- nvinfo : EIATTR_KPARAM_INFO
	.align		4
.L_809:
        /*0028*/ 	.byte	0x04, 0x17
        /*002a*/ 	.short	(.L_811 - .L_810)
.L_810:
        /*002c*/ 	.word	0x00000000
        /*0030*/ 	.short	0x0017
        /*0032*/ 	.short	0x00b8
        /*0034*/ 	.byte	0x00, 0xf0, 0x21, 0x00


	//----- nvinfo : EIATTR_KPARAM_INFO
	.align		4
.L_811:
        /*0038*/ 	.byte	0x04, 0x17
        /*003a*/ 	.short	(.L_813 - .L_812)
.L_812:
        /*003c*/ 	.word	0x00000000
        /*0040*/ 	.short	0x0016
        /*0042*/ 	.short	0x00b0
        /*0044*/ 	.byte	0x00, 0xf0, 0x21, 0x00


	//----- nvinfo : EIATTR_KPARAM_INFO
	.align		4
.L_813:
        /*0048*/ 	.byte	0x04, 0x17
        /*004a*/ 	.short	(.L_815 - .L_814)
.L_814:
        /*004c*/ 	.word	0x00000000
        /*0050*/ 	.short	0x0015
        /*0052*/ 	.short	0x00a8
        /*0054*/ 	.byte	0x00, 0xf0, 0x21, 0x00


	//----- nvinfo : EIATTR_KPARAM_INFO
	.align		4
.L_815:
        /*0058*/ 	.byte	0x04, 0x17
        /*005a*/ 	.short	(.L_817 - .L_816)
.L_816:
        /*005c*/ 	.word	0x00000000
        /*0060*/ 	.short	0x0014
        /*0062*/ 	.short	0x00a0
        /*0064*/ 	.byte	0x00, 0xf0, 0x21, 0x00


	//----- nvinfo : EIATTR_KPARAM_INFO
	.align		4
.L_817:
        /*0068*/ 	.byte	0x04, 0x17
        /*006a*/ 	.short	(.L_819 - .L_818)
.L_818:
        /*006c*/ 	.word	0x00000000
        /*0070*/ 	.short	0x0013
        /*0072*/ 	.short	0x0098
        /*0074*/ 	.byte	0x00, 0xf0, 0x21, 0x00


	//----- nvinfo : EIATTR_KPARAM_INFO
	.align		4
.L_819:
        /*0078*/ 	.byte	0x04, 0x17
        /*007a*/ 	.short	(.L_821 - .L_820)
.L_820:
        /*007c*/ 	.word	0x00000000
        /*0080*/ 	.short	0x0012
        /*0082*/ 	.short	0x0090
        /*0084*/ 	.byte	0x00, 0xf0, 0x21, 0x00


	//----- nvinfo : EIATTR_KPARAM_INFO
	.align		4
.L_821:
        /*0088*/ 	.byte	0x04, 0x17
        /*008a*/ 	.short	(.L_823 - .L_822)
.L_822:
        /*008c*/ 	.word	0x00000000
        /*0090*/ 	.short	0x0011
        /*0092*/ 	.short	0x0088
        /*0094*/ 	.byte	0x00, 0xf0, 0x21, 0x00


	//----- nvinfo : EIATTR_KPARAM_INFO
	.align		4
.L_823:
        /*0098*/ 	.byte	0x04, 0x17
        /*009a*/ 	.short	(.L_825 - .L_824)
.L_824:
        /*009c*/ 	.word	0x00000000
        /*00a0*/ 	.short	0x0010
        /*00a2*/ 	.short	0x0080
        /*00a4*/ 	.byte	0x00, 0xf0, 0x21, 0x00


	//----- nvinfo : EIATTR_KPARAM_INFO
	.align		4
.L_825:
        /*00a8*/ 	.byte	0x04, 0x17
        /*00aa*/ 	.short	(.L_827 - .L_826)
.L_826:
        /*00ac*/ 	.word	0x00000000
        /*00b0*/ 	.short	0x000f
        /*00b2*/ 	.short	0x0078
        /*00b4*/ 	.byte	0x00, 0xf0, 0x21, 0x00


	//----- nvinfo : EIATTR_KPARAM_INFO
	.align		4
.L_827:
        /*00b8*/ 	.byte	0x04, 0x17
        /*00ba*/ 	.short	(.L_829 - .L_828)
.L_828:
        /*00bc*/ 	.word	0x00000000
        /*00c0*/ 	.short	0x000e
        /*00c2*/ 	.short	0x0070
        /*00c4*/ 	.byte	0x00, 0xf0, 0x21, 0x00


	//----- nvinfo : EIATTR_KPARAM_INFO
	.align		4
.L_829:
        /*00c8*/ 	.byte	0x04, 0x17
        /*00ca*/ 	.short	(.L_831 - .L_830)
.L_830:
        /*00cc*/ 	.word	0x00000000
        /*00d0*/ 	.short	0x000d
        /*00d2*/ 	.short	0x0068
        /*00d4*/ 	.byte	0x00, 0xf0, 0x21, 0x00


	//----- nvinfo : EIATTR_KPARAM_INFO
	.align		4
.L_831:
        /*00d8*/ 	.byte	0x04, 0x17
        /*00da*/ 	.short	(.L_833 - .L_832)
.L_832:
        /*00dc*/ 	.word	0x00000000
        /*00e0*/ 	.short	0x000c
        /*00e2*/ 	.short	0x0060
        /*00e4*/ 	.byte	0x00, 0xf0, 0x21, 0x00


	//----- nvinfo : EIATTR_KPARAM_INFO
	.align		4
.L_833:
        /*00e8*/ 	.byte	0x04, 0x17
        /*00ea*/ 	.short	(.L_835 - .L_834)
.L_834:
        /*00ec*/ 	.word	0x00000000
        /*00f0*/ 	.short	0x000b
        /*00f2*/ 	.short	0x0058
        /*00f4*/ 	.byte	0x00, 0xf0, 0x21, 0x00


	//----- nvinfo : EIATTR_KPARAM_INFO
	.align		4
.L_835:
        /*00f8*/ 	.byte	0x04, 0x17
        /*00fa*/ 	.short	(.L_837 - .L_836)
.L_836:
        /*00fc*/ 	.word	0x00000000
        /*0100*/ 	.short	0x000a
        /*0102*/ 	.short	0x0050
        /*0104*/ 	.byte	0x00, 0xf0, 0x21, 0x00


	//----- nvinfo : EIATTR_KPARAM_INFO
	.align		4
.L_837:
        /*0108*/ 	.byte	0x04, 0x17
        /*010a*/ 	.short	(.L_839 - .L_838)
.L_838:
        /*010c*/ 	.word	0x00000000
        /*0110*/ 	.short	0x0009
        /*0112*/ 	.short	0x0048
        /*0114*/ 	.byte	0x00, 0xf0, 0x21, 0x00


	//----- nvinfo : EIATTR_KPARAM_INFO
	.align		4
.L_839:
        /*0118*/ 	.byte	0x04, 0x17
        /*011a*/ 	.short	(.L_841 - .L_840)
.L_840:
        /*011c*/ 	.word	0x00000000
        /*0120*/ 	.short	0x0008
        /*0122*/ 	.short	0x0040
        /*0124*/ 	.byte	0x00, 0xf0, 0x21, 0x00


	//----- nvinfo : EIATTR_KPARAM_INFO
	.align		4
.L_841:
        /*0128*/ 	.byte	0x04, 0x17
        /*012a*/ 	.short	(.L_843 - .L_842)
.L_842:
        /*012c*/ 	.word	0x00000000
        /*0130*/ 	.short	0x0007
        /*0132*/ 	.short	0x0038
        /*0134*/ 	.byte	0x00, 0xf0, 0x21, 0x00


	//----- nvinfo : EIATTR_KPARAM_INFO
	.align		4
.L_843:
        /*0138*/ 	.byte	0x04, 0x17
        /*013a*/ 	.short	(.L_845 - .L_844)
.L_844:
        /*013c*/ 	.word	0x00000000
        /*0140*/ 	.short	0x0006
        /*0142*/ 	.short	0x0030
        /*0144*/ 	.byte	0x00, 0xf0, 0x21, 0x00


	//----- nvinfo : EIATTR_KPARAM_INFO
	.align		4
.L_845:
        /*0148*/ 	.byte	0x04, 0x17
        /*014a*/ 	.short	(.L_847 - .L_846)
.L_846:
        /*014c*/ 	.word	0x00000000
        /*0150*/ 	.short	0x0005
        /*0152*/ 	.short	0x0028
        /*0154*/ 	.byte	0x00, 0xf0, 0x21, 0x00


	//----- nvinfo : EIATTR_KPARAM_INFO
	.align		4
.L_847:
        /*0158*/ 	.byte	0x04, 0x17
        /*015a*/ 	.short	(.L_849 - .L_848)
.L_848:
        /*015c*/ 	.word	0x00000000
        /*0160*/ 	.short	0x0004
        /*0162*/ 	.short	0x0020
        /*0164*/ 	.byte	0x00, 0xf0, 0x21, 0x00


	//----- nvinfo : EIATTR_KPARAM_INFO
	.align		4
.L_849:
        /*0168*/ 	.byte	0x04, 0x17
        /*016a*/ 	.short	(.L_851 - .L_850)
.L_850:
        /*016c*/ 	.word	0x00000000
        /*0170*/ 	.short	0x0003
        /*0172*/ 	.short	0x0018
        /*0174*/ 	.byte	0x00, 0xf0, 0x21, 0x00


	//----- nvinfo : EIATTR_KPARAM_INFO
	.align		4
.L_851:
        /*0178*/ 	.byte	0x04, 0x17
        /*017a*/ 	.short	(.L_853 - .L_852)
.L_852:
        /*017c*/ 	.word	0x00000000
        /*0180*/ 	.short	0x0002
        /*0182*/ 	.short	0x0010
        /*0184*/ 	.byte	0x00, 0xf0, 0x21, 0x00


	//----- nvinfo : EIATTR_KPARAM_INFO
	.align		4
.L_853:
        /*0188*/ 	.byte	0x04, 0x17
        /*018a*/ 	.short	(.L_855 - .L_854)
.L_854:
        /*018c*/ 	.word	0x00000000
        /*0190*/ 	.short	0x0001
        /*0192*/ 	.short	0x0008
        /*0194*/ 	.byte	0x00, 0xf0, 0x21, 0x00


	//----- nvinfo : EIATTR_KPARAM_INFO
	.align		4
.L_855:
        /*0198*/ 	.byte	0x04, 0x17
        /*019a*/ 	.short	(.L_857 - .L_856)
.L_856:
        /*019c*/ 	.word	0x00000000
        /*01a0*/ 	.short	0x0000
        /*01a2*/ 	.short	0x0000
        /*01a4*/ 	.byte	0x00, 0xf0, 0x21, 0x00


	//----- nvinfo : EIATTR_SPARSE_MMA_MASK
	.align		4
.L_857:
        /*01a8*/ 	.byte	0x03, 0x50
        /*01aa*/ 	.short	0x0000


	//----- nvinfo : EIATTR_MAXREG_COUNT
	.align		4
        /*01ac*/ 	.byte	0x03, 0x1b
        /*01ae*/ 	.short	0x00ff


	//----- nvinfo : EIATTR_MERCURY_ISA_VERSION
	.align		4
        /*01b0*/ 	.byte	0x03, 0x5f
        /*01b2*/ 	.short	0x0101


	//----- nvinfo : EIATTR_EXIT_INSTR_OFFSETS
	.align		4
        /*01b4*/ 	.byte	0x04, 0x1c
        /*01b6*/ 	.short	(.L_859 - .L_858)


	//   ....[0]....
.L_858:
        /*01b8*/ 	.word	0x000000d0


	//   ....[1]....
        /*01bc*/ 	.word	0x000001a0


	//   ....[2]....
        /*01c0*/ 	.word	0x000002c0


	//   ....[3]....
        /*01c4*/ 	.word	0x00001200


	//   ....[4]....
        /*01c8*/ 	.word	0x000018b0


	//----- nvinfo : EIATTR_CRS_STACK_SIZE
	.align		4
.L_859:
        /*01cc*/ 	.byte	0x04, 0x1e
        /*01ce*/ 	.short	(.L_861 - .L_860)
.L_860:
        /*01d0*/ 	.word	0x00000000


	//----- nvinfo : EIATTR_CBANK_PARAM_SIZE
	.align		4
.L_861:
        /*01d4*/ 	.byte	0x03, 0x19
        /*01d6*/ 	.short	0x00c9


	//----- nvinfo : EIATTR_PARAM_CBANK
	.align		4
        /*01d8*/ 	.byte	0x04, 0x0a
        /*01da*/ 	.short	(.L_863 - .L_862)
	.align		4
.L_862:
        /*01dc*/ 	.word	index@(.nv.constant0._ZN2at6native43_GLOBAL__N__c95f0927_10_LossCTC_cu_88d8892b45ctc_loss_backward_collect_nonblank_gpu_kernelIdlEEvPT_PKS3_lS6_S6_S6_PKlPKT0_S8_S6_llllllllllllS8_llb)
        /*01e0*/ 	.short	0x0210
        /*01e2*/ 	.short	0x00c9


	//----- nvinfo : EIATTR_SW_WAR
	.align		4
.L_863:
        /*01e4*/ 	.byte	0x04, 0x36
        /*01e6*/ 	.short	(.L_865 - .L_864)
.L_864:
        /*01e8*/ 	.word	0x00000008
.L_865:


//--------------------- .nv.info._ZN2at6native43_GLOBAL__N__c95f0927_10_LossCTC_cu_88d8892b37ctc_loss_backward_log_beta_gpu_kernelIdlEEvPT_PKS3_PKllPKT0_S8_lllllllS8_lll --------------------------
	.section	.nv.info._ZN2at6native43_GLOBAL__N__c95f0927_10_LossCTC_cu_88d8892b37ctc_loss_backward_log_beta_gpu_kernelIdlEEvPT_PKS3_PKllPKT0_S8_lllllllS8_lll,"",@"SHT_CUDA_INFO"
	.sectionflags	@""
	.align	4


	//----- nvinfo : EIATTR_CUDA_API_VERSION
	.align		4
        /*0000*/ 	.byte	0x04, 0x37
        /*0002*/ 	.short	(.L_867 - .L_866)
.L_866:
        /*0004*/ 	.word	0x00000082


	//----- nvinfo : EIATTR_KPARAM_INFO
	.align		4
.L_867:
        /*0008*/ 	.byte	0x04, 0x17
        /*000a*/ 	.short	(.L_869 - .L_868)
.L_868:
        /*000c*/ 	.word	0x00000000
        /*0010*/ 	.short	0x0010
        /*0012*/ 	.short	0x0080
        /*0014*/ 	.byte	0x00, 0xf0, 0x21, 0x00


	//----- nvinfo : EIATTR_KPARAM_INFO
	.align		4
.L_869:
        /*0018*/ 	.byte	0x04, 0x17
        /*001a*/ 	.short	(.L_871 - .L_870)
.L_870:
        /*001c*/ 	.word	0x00000000
        /*0020*/ 	.short	0x000f
        /*0022*/ 	.short	0x0078
        /*0024*/ 	.byte	0x00, 0xf0, 0x21, 0x00


	//----- nvinfo : EIATTR_KPARAM_INFO
	.align		4
.L_871:
        /*0028*/ 	.byte	0x04, 0x17
        /*002a*/ 	.short	(.L_873 - .L_872)
.L_872:
        /*002c*/ 	.word	0x00000000
        /*0030*/ 	.short	0x000e
        /*0032*/ 	.short	0x0070
        /*0034*/ 	.byte	0x00, 0xf0, 0x21, 0x00


	//----- nvinfo : EIATTR_KPARAM_INFO
	.align		4
.L_873:
        /*0038*/ 	.byte	0x04, 0x17
        /*003a*/ 	.short	(.L_875 - .L_874)
.L_874:
        /*003c*/ 	.word	0x00000000
        /*0040*/ 	.short	0x000d
        /*0042*/ 	.short	0x0068
        /*0044*/ 	.byte	0x00, 0xf0, 0x21, 0x00


	//----- nvinfo : EIATTR_KPARAM_INFO
	.align		4
.L_875:
        /*0048*/ 	.byte	0x04, 0x17
        /*004a*/ 	.short	(.L_877 - .L_876)
.L_876:
        /*004c*/ 	.word	0x00000000
        /*0050*/ 	.short	0x000c
        /*0052*/ 	.short	0x0060
        /*0054*/ 	.byte	0x00, 0xf0, 0x21, 0x00


	//----- nvinfo : EIATTR_KPARAM_INFO
	.align		4
.L_877:
        /*0058*/ 	.byte	0x04, 0x17
        /*005a*/ 	.short	(.L_879 - .L_878)
.L_878:
        /*005c*/ 	.word	0x00000000
        /*0060*/ 	.short	0x000b
        /*0062*/ 	.short	0x0058
        /*0064*/ 	.byte	0x00, 0xf0, 0x21, 0x00


	//----- nvinfo : EIATTR_KPARAM_INFO
	.align		4
.L_879:
        /*0068*/ 	.byte	0x04, 0x17
        /*006a*/ 	.short	(.L_881 - .L_880)
.L_880:
        /*006c*/ 	.word	0x00000000
        /*0070*/ 	.short	0x000a
        /*0072*/ 	.short	0x0050
        /*0074*/ 	.byte	0x00, 0xf0, 0x21, 0x00


	//----- nvinfo : EIATTR_KPARAM_INFO
	.align		4
.L_881:
        /*0078*/ 	.byte	0x04, 0x17
        /*007a*/ 	.short	(.L_883 - .L_882)
.L_882:
        /*007c*/ 	.word	0x00000000
        /*0080*/ 	.short	0x0009
        /*0082*/ 	.short	0x0048
        /*0084*/ 	.byte	0x00, 0xf0, 0x21, 0x00


	//----- nvinfo : EIATTR_KPARAM_INFO
	.align		4
.L_883:
        /*0088*/ 	.byte	0x04, 0x17
        /*008a*/ 	.short	(.L_885 - .L_884)
.L_884:
        /*008c*/ 	.word	0x00000000
        /*0090*/ 	.short	0x0008
        /*0092*/ 	.short	0x0040
        /*0094*/ 	.byte	0x00, 0xf0, 0x21, 0x00


	//----- nvinfo : EIATTR_KPARAM_INFO
	.align		4
.L_885:
        /*0098*/ 	.byte	0x04, 0x17
        /*009a*/ 	.short	(.L_887 - .L_886)
.L_886:
        /*009c*/ 	.word	0x00000000
        /*00a0*/ 	.short	0x0007
        /*00a2*/ 	.short	0x0038
        /*00a4*/ 	.byte	0x00, 0xf0, 0x21, 0x00


	//----- nvinfo : EIATTR_KPARAM_INFO
	.align		4
.L_887:
        /*00a8*/ 	.byte	0x04, 0x17
        /*00aa*/ 	.short	(.L_889 - .L_888)
.L_888:
        /*00ac*/ 	.word	0x00000000
        /*00b0*/ 	.short	0x0006
        /*00b2*/ 	.short	0x0030
        /*00b4*/ 	.byte	0x00, 0xf0, 0x21, 0x00


	//----- nvinfo : EIATTR_KPARAM_INFO
	.align		4
.L_889:
        /*00b8*/ 	.byte	0x04, 0x17
        /*00ba*/ 	.short	(.L_891 - .L_890)
.L_890:
        /*00bc*/ 	.word	0x00000000
        /*00c0*/ 	.short	0x0005
        /*00c2*/ 	.short	0x0028
        /*00c4*/ 	.byte	0x00, 0xf0, 0x21, 0x00


	//----- nvinfo : EIATTR_KPARAM_INFO
	.align		4
.L_891:
        /*00c8*/ 	.byte	0x04, 0x17
        /*00ca*/ 	.short	(.L_893 - .L_892)
.L_892:
        /*00cc*/ 	.word	0x00000000
        /*00d0*/ 	.short	0x0004
        /*00d2*/ 	.short	0x0020
        /*00d4*/ 	.byte	0x00, 0xf0, 0x21, 0x00


	//----- nvinfo : EIATTR_KPARAM_INFO
	.align		4
.L_893:
        /*00d8*/ 	.byte	0x04, 0x17
        /*00da*/ 	.short	(.L_895 - .L_894)
.L_894:
        /*00dc*/ 	.word	0x00000000
        /*00e0*/ 	.short	0x0003
        /*00e2*/ 	.short	0x0018
        /*00e4*/ 	.byte	0x00, 0xf0, 0x21, 0x00


	//----- nvinfo : EIATTR_KPARAM_INFO
	.align		4
.L_895:
        /*00e8*/ 	.byte	0x04, 0x17
        /*00ea*/ 	.short	(.L_897 - .L_896)
.L_896:
        /*00ec*/ 	.word	0x00000000
        /*00f0*/ 	.short	0x0002
        /*00f2*/ 	.short	0x0010
        /*00f4*/ 	.byte	0x00, 0xf0, 0x21, 0x00


	//----- nvinfo : EIATTR_KPARAM_INFO
	.align		4
.L_897:
        /*00f8*/ 	.byte	0x04, 0x17
        /*00fa*/ 	.short	(.L_899 - .L_898)
.L_898:
        /*00fc*/ 	.word	0x00000000
        /*0100*/ 	.short	0x0001
        /*0102*/ 	.short	0x0008
        /*0104*/ 	.byte	0x00, 0xf0, 0x21, 0x00


	//----- nvinfo : EIATTR_KPARAM_INFO
	.align		4
.L_899:
        /*0108*/ 	.byte	0x04, 0x17
        /*010a*/ 	.short	(.L_901 - .L_900)
.L_900:
        /*010c*/ 	.word	0x00000000
        /*0110*/ 	.short	0x0000
        /*0112*/ 	.short	0x0000
        /*0114*/ 	.byte	0x00, 0xf0, 0x21, 0x00


	//----- nvinfo : EIATTR_SPARSE_MMA_MASK
	.align		4
.L_901:
        /*0118*/ 	.byte	0x03, 0x50
        /*011a*/ 	.short	0x0000


	//----- nvinfo : EIATTR_MAXREG_COUNT
	.align		4
        /*011c*/ 	.byte	0x03, 0x1b
        /*011e*/ 	.short	0x0048


	//----- nvinfo : EIATTR_NUM_BARRIERS
	.align		4
        /*0120*/ 	.byte	0x02, 0x4c
        /*0122*/ 	.byte	0x01
	.zero		1


	//----- nvinfo : EIATTR_MERCURY_ISA_VERSION
	.align		4
        /*0124*/ 	.byte	0x03, 0x5f
        /*0126*/ 	.short	0x0101


	//----- nvinfo : EIATTR_EXIT_INSTR_OFFSETS
	.align		4
        /*0128*/ 	.byte	0x04, 0x1c
        /*012a*/ 	.short	(.L_903 - .L_902)


	//   ....[0]....
.L_902:
        /*012c*/ 	.word	0x00000080


	//   ....[1]....
        /*0130*/ 	.word	0x00000180


	//   ....[2]....
        /*0134*/ 	.word	0x000003c0


	//   ....[3]....
        /*0138*/ 	.word	0x00002520


	//----- nvinfo : EIATTR_MAX_THREADS
	.align		4
.L_903:
        /*013c*/ 	.byte	0x04, 0x05
        /*013e*/ 	.short	(.L_905 - .L_904)
.L_904:
        /*0140*/ 	.word	0x00000380
        /*0144*/ 	.word	0x00000001
        /*0148*/ 	.word	0x00000001


	//----- nvinfo : EIATTR_CRS_STACK_SIZE
	.align		4
.L_905:
        /*014c*/ 	.byte	0x04, 0x1e
        /*014e*/ 	.short	(.L_907 - .L_906)
.L_906:
        /*0150*/ 	.word	0x00000000


	//----- nvinfo : EIATTR_CBANK_PARAM_SIZE
	.align		4
.L_907:
        /*0154*/ 	.byte	0x03, 0x19
        /*0156*/ 	.short	0x0088


	//----- nvinfo : EIATTR_PARAM_CBANK
	.align		4
        /*0158*/ 	.byte	0x04, 0x0a
        /*015a*/ 	.short	(.L_909 - .L_908)
	.align		4
.L_908:
        /*015c*/ 	.word	index@(.nv.constant0._ZN2at6native43_GLOBAL__N__c95f0927_10_LossCTC_cu_88d8892b37ctc_loss_backward_log_beta_gpu_kernelIdlEEvPT_PKS3_PKllPKT0_S8_lllllllS8_lll)
        /*0160*/ 	.short	0x0210
        /*0162*/ 	.short	0x0088


	//----- nvinfo : EIATTR_SW_WAR
	.align		4
.L_909:
        /*0164*/ 	.byte	0x04, 0x36
        /*0166*/ 	.short	(.L_911 - .L_910)
.L_910:
        /*0168*/ 	.word	0x00000008
.L_911:


//--------------------- .nv.info._ZN2at6native43_GLOBAL__N__c95f0927_10_LossCTC_cu_88d8892b29ctc_loss_log_alpha_gpu_kernelIfiEEvPT_PKS3_PKllPKT0_S8_lS4_llllllS8_lll --------------------------
	.section	.nv.info._ZN2at6native43_GLOBAL__N__c95f0927_10_LossCTC_cu_88d8892b29ctc_loss_log_alpha_gpu_kernelIfiEEvPT_PKS3_PKllPKT0_S8_lS4_llllllS8_lll,"",@"SHT_CUDA_INFO"
	.sectionflags	@""
	.align	4


	//----- nvinfo : EIATTR_CUDA_API_VERSION
	.align		4
        /*0000*/ 	.byte	0x04, 0x37
        /*0002*/ 	.short	(.L_913 - .L_912)
.L_912:
        /*0004*/ 	.word	0x00000082


	//----- nvinfo : EIATTR_KPARAM_INFO
	.align		4
.L_913:
        /*0008*/ 	.byte	0x04, 0x17
        /*000a*/ 	.short	(.L_915 - .L_914)
.L_914:
        /*000c*/ 	.word	0x00000000
        /*0010*/ 	.short	0x0011
        /*0012*/ 	.short	0x0088
        /*0014*/ 	.byte	0x00, 0xf0, 0x21, 0x00


	//----- nvinfo : EIATTR_KPARAM_INFO
	.align		4
.L_915:
        /*0018*/ 	.byte	0x04, 0x17
        /*001a*/ 	.short	(.L_917 - .L_916)
.L_916:
        /*001c*/ 	.word	0x00000000
        /*0020*/ 	.short	0x0010
        /*0022*/ 	.short	0x0080
        /*0024*/ 	.byte	0x00, 0xf0, 0x21, 0x00


	//----- nvinfo : EIATTR_KPARAM_INFO
	.align		4
.L_917:
        /*0028*/ 	.byte	0x04, 0x17
        /*002a*/ 	.short	(.L_919 - .L_918)
.L_918:
        /*002c*/ 	.word	0x00000000
        /*0030*/ 	.short	0x000f
        /*0032*/ 	.short	0x0078
        /*0034*/ 	.byte	0x00, 0xf0, 0x21, 0x00


	//----- nvinfo : EIATTR_KPARAM_INFO
	.align		4
.L_919:
        /*0038*/ 	.byte	0x04, 0x17
        /*003a*/ 	.short	(.L_921 - .L_920)
.L_920:
        /*003c*/ 	.word	0x00000000
        /*0040*/ 	.short	0x000e
        /*0042*/ 	.short	0x0070
        /*0044*/ 	.byte	0x00, 0xf0, 0x21, 0x00


	//----- nvinfo : EIATTR_KPARAM_INFO
	.align		4
.L_921:
        /*0048*/ 	.byte	0x04, 0x17
        /*004a*/ 	.short	(.L_923 - .L_922)
.L_922:
        /*004c*/ 	.word	0x00000000
        /*0050*/ 	.short	0x000d
        /*0052*/ 	.short	0x0068
        /*0054*/ 	.byte	0x00, 0xf0, 0x21, 0x00


	//----- nvinfo : EIATTR_KPARAM_INFO
	.align		4
.L_923:
        /*0058*/ 	.byte	0x04, 0x17
        /*005a*/ 	.short	(.L_925 - .L_924)
.L_924:
        /*005c*/ 	.word	0x00000000
        /*0060*/ 	.short	0x000c
        /*0062*/ 	.short	0x0060
        /*0064*/ 	.byte	0x00, 0xf0, 0x21, 0x00


	//----- nvinfo : EIATTR_KPARAM_INFO
	.align		4
.L_925:
        /*0068*/ 	.byte	0x04, 0x17
        /*006a*/ 	.short	(.L_927 - .L_926)
.L_926:
        /*006c*/ 	.word	0x00000000
        /*0070*/ 	.short	0x000b
        /*0072*/ 	.short	0x0058
        /*0074*/ 	.byte	0x00, 0xf0, 0x21, 0x00


	//----- nvinfo : EIATTR_KPARAM_INFO
	.align		4
.L_927:
        /*0078*/ 	.byte	0x04, 0x17
        /*007a*/ 	.short	(.L_929 - .L_928)
.L_928:
        /*007c*/ 	.word	0x00000000
        /*0080*/ 	.short	0x000a
        /*0082*/ 	.short	0x0050
        /*0084*/ 	.byte	0x00, 0xf0, 0x21, 0x00


	//----- nvinfo : EIATTR_KPARAM_INFO
	.align		4
.L_929:
        /*0088*/ 	.byte	0x04, 0x17
        /*008a*/ 	.short	(.L_931 - .L_930)
.L_930:
        /*008c*/ 	.word	0x00000000
        /*0090*/ 	.short	0x0009
        /*0092*/ 	.short	0x0048
        /*0094*/ 	.byte	0x00, 0xf0, 0x21, 0x00


	//----- nvinfo : EIATTR_KPARAM_INFO
	.align		4
.L_931:
        /*0098*/ 	.byte	0x04, 0x17
        /*009a*/ 	.short	(.L_933 - .L_932)
.L_932:
        /*009c*/ 	.word	0x00000000
        /*00a0*/ 	.short	0x0008
        /*00a2*/ 	.short	0x0040
        /*00a4*/ 	.byte	0x00, 0xf0, 0x21, 0x00


	//----- nvinfo : EIATTR_KPARAM_INFO
	.align		4
.L_933:
        /*00a8*/ 	.byte	0x04, 0x17
        /*00aa*/ 	.short	(.L_935 - .L_934)
.L_934:
        /*00ac*/ 	.word	0x00000000
        /*00b0*/ 	.short	0x0007
        /*00b2*/ 	.short	0x0038
        /*00b4*/ 	.byte	0x00, 0xf0, 0x21, 0x00


	//----- nvinfo : EIATTR_KPARAM_INFO
	.align		4
.L_935:
        /*00b8*/ 	.byte	0x04, 0x17
        /*00ba*/ 	.short	(.L_937 - .L_936)
.L_936:
        /*00bc*/ 	.word	0x00000000
        /*00c0*/ 	.short	0x0006
        /*00c2*/ 	.short	0x0030
        /*00c4*/ 	.byte	0x00, 0xf0, 0x21, 0x00


	//----- nvinfo : EIATTR_KPARAM_INFO
	.align		4
.L_937:
        /*00c8*/ 	.byte	0x04, 0x17
        /*00ca*/ 	.short	(.L_939 - .L_938)
.L_938:
        /*00cc*/ 	.word	0x00000000
        /*00d0*/ 	.short	0x0005
        /*00d2*/ 	.short	0x0028
        /*00d4*/ 	.byte	0x00, 0xf0, 0x21, 0x00


	//----- nvinfo : EIATTR_KPARAM_INFO
	.align		4
.L_939:
        /*00d8*/ 	.byte	0x04, 0x17
        /*00da*/ 	.short	(.L_941 - .L_940)
.L_940:
        /*00dc*/ 	.word	0x00000000
        /*00e0*/ 	.short	0x0004
        /*00e2*/ 	.short	0x0020
        /*00e4*/ 	.byte	0x00, 0xf0, 0x21, 0x00


	//----- nvinfo : EIATTR_KPARAM_INFO
	.align		4
.L_941:
        /*00e8*/ 	.byte	0x04, 0x17
        /*00ea*/ 	.short	(.L_943 - .L_942)
.L_942:
        /*00ec*/ 	.word	0x00000000
        /*00f0*/ 	.short	0x0003
        /*00f2*/ 	.short	0x0018
        /*00f4*/ 	.byte	0x00, 0xf0, 0x21, 0x00


	//----- nvinfo : EIATTR_KPARAM_INFO
	.align		4
.L_943:
        /*00f8*/ 	.byte	0x04, 0x17
        /*00fa*/ 	.short	(.L_945 - .L_944)
.L_944:
        /*00fc*/ 	.word	0x00000000
        /*0100*/ 	.short	0x0002
        /*0102*/ 	.short	0x0010
        /*0104*/ 	.byte	0x00, 0xf0, 0x21, 0x00


	//----- nvinfo : EIATTR_KPARAM_INFO
	.align		4
.L_945:
        /*0108*/ 	.byte	0x04, 0x17
        /*010a*/ 	.short	(.L_947 - .L_946)
.L_946:
        /*010c*/ 	.word	0x00000000
        /*0110*/ 	.short	0x0001
        /*0112*/ 	.short	0x0008
        /*0114*/ 	.byte	0x00, 0xf0, 0x21, 0x00


	//----- nvinfo : EIATTR_KPARAM_INFO
	.align		4
.L_947:
        /*0118*/ 	.byte	0x04, 0x17
        /*011a*/ 	.short	(.L_949 - .L_948)
.L_948:
        /*011c*/ 	.word	0x00000000
        /*0120*/ 	.short	0x0000
        /*0122*/ 	.short	0x0000
        /*0124*/ 	.byte	0x00, 0xf0, 0x21, 0x00


	//----- nvinfo : EIATTR_SPARSE_MMA_MASK
	.align		4
.L_949:
        /*0128*/ 	.byte	0x03, 0x50
        /*012a*/ 	.short	0x0000


	//----- nvinfo : EIATTR_MAXREG_COUNT
	.align		4
        /*012c*/ 	.byte	0x03, 0x1b
        /*012e*/ 	.short	0x00ff


	//----- nvinfo : EIATTR_NUM_BARRIERS
	.align		4
        /*0130*/ 	.byte	0x02, 0x4c
        /*0132*/ 	.byte	0x01
	.zero		1


	//----- nvinfo : EIATTR_MERCURY_ISA_VERSION
	.align		4
        /*0134*/ 	.byte	0x03, 0x5f
        /*0136*/ 	.short	0x0101


	//----- nvinfo : EIATTR_EXIT_INSTR_OFFSETS
	.align		4
        /*0138*/ 	.byte	0x04, 0x1c
        /*013a*/ 	.short	(.L_951 - .L_950)


	//   ....[0]....
.L_950:
        /*013c*/ 	.word	0x00000080


	//   ....[1]....
        /*0140*/ 	.word	0x00002c70


	//   ....[2]....
        /*0144*/ 	.word	0x00002fb0


	//   ....[3]....
        /*0148*/ 	.word	0x00002fe0


	//   ....[4]....
        /*014c*/ 	.word	0x00003030


	//----- nvinfo : EIATTR_CRS_STACK_SIZE
	.align		4
.L_951:
        /*0150*/ 	.byte	0x04, 0x1e
        /*0152*/ 	.short	(.L_953 - .L_952)
.L_952:
        /*0154*/ 	.word	0x00000000


	//----- nvinfo : EIATTR_CBANK_PARAM_SIZE
	.align		4
.L_953:
        /*0158*/ 	.byte	0x03, 0x19
        /*015a*/ 	.short	0x0090


	//----- nvinfo : EIATTR_PARAM_CBANK
	.align		4
        /*015c*/ 	.byte	0x04, 0x0a
        /*015e*/ 	.short	(.L_955 - .L_954)
	.align		4
.L_954:
        /*0160*/ 	.word	index@(.nv.constant0._ZN2at6native43_GLOBAL__N__c95f0927_10_LossCTC_cu_88d8892b29ctc_loss_log_alpha_gpu_kernelIfiEEvPT_PKS3_PKllPKT0_S8_lS4_llllllS8_lll)
        /*0164*/ 	.short	0x0210
        /*0166*/ 	.short	0x0090


	//----- nvinfo : EIATTR_SW_WAR
	.align		4
.L_955:
        /*0168*/ 	.byte	0x04, 0x36
        /*016a*/ 	.short	(.L_957 - .L_956)
.L_956:
        /*016c*/ 	.word	0x00000008
.L_957:


//--------------------- .nv.info._ZN2at6native43_GLOBAL__N__c95f0927_10_LossCTC_cu_88d8892b29ctc_loss_log_alpha_gpu_kernelIflEEvPT_PKS3_PKllPKT0_S8_lS4_llllllS8_lll --------------------------
	.section	.nv.info._ZN2at6native43_GLOBAL__N__c95f0927_10_LossCTC_cu_88d8892b29ctc_loss_log_alpha_gpu_kernelIflEEvPT_PKS3_PKllPKT0_S8_lS4_llllllS8_lll,"",@"SHT_CUDA_INFO"
	.sectionflags	@""
	.align	4


	//----- nvinfo : EIATTR_CUDA_API_VERSION
	.align		4
        /*0000*/ 	.byte	0x04, 0x37
        /*0002*/ 	.short	(.L_959 - .L_958)
.L_958:
        /*0004*/ 	.word	0x00000082


	//----- nvinfo : EIATTR_KPARAM_INFO
	.align		4
.L_959:
        /*0008*/ 	.byte	0x04, 0x17
        /*000a*/ 	.short	(.L_961 - .L_960)
.L_960:
        /*000c*/ 	.word	0x00000000
        /*0010*/ 	.short	0x0011
        /*0012*/ 	.short	0x0088
        /*0014*/ 	.byte	0x00, 0xf0, 0x21, 0x00


	//----- nvinfo : EIATTR_KPARAM_INFO
	.align		4
.L_961:
        /*0018*/ 	.byte	0x04, 0x17
        /*001a*/ 	.short	(.L_963 - .L_962)
.L_962:
        /*001c*/ 	.word	0x00000000
        /*0020*/ 	.short	0x0010
        /*0022*/ 	.short	0x0080
        /*0024*/ 	.byte	0x00, 0xf0, 0x21, 0x00


	//----- nvinfo : EIATTR_KPARAM_INFO
	.align		4
.L_963:
        /*0028*/ 	.byte	0x04, 0x17
        /*002a*/ 	.short	(.L_965 - .L_964)
.L_964:
        /*002c*/ 	.word	0x00000000
        /*0030*/ 	.short	0x000f
        /*0032*/ 	.short	0x0078
        /*0034*/ 	.byte	0x00, 0xf0, 0x21, 0x00


	//----- nvinfo : EIATTR_KPARAM_INFO
	.align		4
.L_965:
        /*0038*/ 	.byte	0x04, 0x17
        /*003a*/ 	.short	(.L_967 - .L_966)
.L_966:
        /*003c*/ 	.word	0x00000000
        /*0040*/ 	.short	0x000e
        /*0042*/ 	.short	0x0070
        /*0044*/ 	.byte	0x00, 0xf0, 0x21, 0x00


	//----- nvinfo : EIATTR_KPARAM_INFO
	.align		4
.L_967:
        /*0048*/ 	.byte	0x04, 0x17
        /*004a*/ 	.short	(.L_969 - .L_968)
.L_968:
        /*004c*/ 	.word	0x00000000
        /*0050*/ 	.short	0x000d
        /*0052*/ 	.short	0x0068
        /*0054*/ 	.byte	0x00, 0xf0, 0x21, 0x00


	//----- nvinfo : EIATTR_KPARAM_INFO
	.align		4
.L_969:
        /*0058*/ 	.byte	0x04, 0x17
        /*005a*/ 	.short	(.L_971 - .L_970)
.L_970:
        /*005c*/ 	.word	0x00000000
        /*0060*/ 	.short	0x000c
        /*0062*/ 	.short	0x0060
        /*0064*/ 	.byte	0x00, 0xf0, 0x21, 0x00


	//----- nvinfo : EIATTR_KPARAM_INFO
	.align		4
.L_971:
        /*0068*/ 	.byte	0x04, 0x17
        /*006a*/ 	.short	(.L_973 - .L_972)
.L_972:
        /*006c*/ 	.word	0x00000000
        /*0070*/ 	.short	0x000b
        /*0072*/ 	.short	0x0058
        /*0074*/ 	.byte	0x00, 0xf0, 0x21, 0x00


	//----- nvinfo : EIATTR_KPARAM_INFO
	.align		4
.L_973:
        /*0078*/ 	.byte	0x04, 0x17
        /*007a*/ 	.short	(.L_975 - .L_974)
.L_974:
        /*007c*/ 	.word	0x00000000
        /*0080*/ 	.short	0x000a
        /*0082*/ 	.short	0x0050
        /*0084*/ 	.byte	0x00, 0xf0, 0x21, 0x00


	//----- nvinfo : EIATTR_KPARAM_INFO
	.align		4
.L_975:
        /*0088*/ 	.byte	0x04, 0x17
        /*008a*/ 	.short	(.L_977 - .L_976)
.L_976:
        /*008c*/ 	.word	0x00000000
        /*0090*/ 	.short	0x0009
        /*0092*/ 	.short	0x0048
        /*0094*/ 	.byte	0x00, 0xf0, 0x21, 0x00


	//----- nvinfo : EIATTR_KPARAM_INFO
	.align		4
.L_977:
        /*0098*/ 	.byte	0x04, 0x17
        /*009a*/ 	.short	(.L_979 - .L_978)
.L_978:
        /*009c*/ 	.word	0x00000000
        /*00a0*/ 	.short	0x0008
        /*00a2*/ 	.short	0x0040
        /*00a4*/ 	.byte	0x00, 0xf0, 0x21, 0x00


	//----- nvinfo : EIATTR_KPARAM_INFO
	.align		4
.L_979:
        /*00a8*/ 	.byte	0x04, 0x17
        /*00aa*/ 	.short	(.L_981 - .L_980)
.L_980:
        /*00ac*/ 	.word	0x00000000
        /*00b0*/ 	.short	0x0007
        /*00b2*/ 	.short	0x0038
        /*00b4*/ 	.byte	0x00, 0xf0, 0x21, 0x00


	//----- nvinfo : EIATTR_KPARAM_INFO
	.align		4
.L_981:
        /*00b8*/ 	.byte	0x04, 0x17
        /*00ba*/ 	.short	(.L_983 - .L_982)
.L_982:
        /*00bc*/ 	.word	0x00000000
        /*00c0*/ 	.short	0x0006
        /*00c2*/ 	.short	0x0030
        /*00c4*/ 	.byte	0x00, 0xf0, 0x21, 0x00


	//----- nvinfo : EIATTR_KPARAM_INFO
	.align		4
.L_983:
        /*00c8*/ 	.byte	0x04, 0x17
        /*00ca*/ 	.short	(.L_985 - .L_984)
.L_984:
        /*00cc*/ 	.word	0x00000000
        /*00d0*/ 	.short	0x0005
        /*00d2*/ 	.short	0x0028
        /*00d4*/ 	.byte	0x00, 0xf0, 0x21, 0x00


	//----- nvinfo : EIATTR_KPARAM_INFO
	.align		4
.L_985:
        /*00d8*/ 	.byte	0x04, 0x17
        /*00da*/ 	.short	(.L_987 - .L_986)
.L_986:
        /*00dc*/ 	.word	0x00000000
        /*00e0*/ 	.short	0x0004
        /*00e2*/ 	.short	0x0020
        /*00e4*/ 	.byte	0x00, 0xf0, 0x21, 0x00


	//----- nvinfo : EIATTR_KPARAM_INFO
	.align		4
.L_987:
        /*00e8*/ 	.byte	0x04, 0x17
        /*00ea*/ 	.short	(.L_989 - .L_988)
.L_988:
        /*00ec*/ 	.word	0x00000000
        /*00f0*/ 	.short	0x0003
        /*00f2*/ 	.short	0x0018
        /*00f4*/ 	.byte	0x00, 0xf0, 0x21, 0x00


	//----- nvinfo : EIATTR_KPARAM_INFO
	.align		4
.L_989:
        /*00f8*/ 	.byte	0x04, 0x17
        /*00fa*/ 	.short	(.L_991 - .L_990)
.L_990:
        /*00fc*/ 	.word	0x00000000
        /*0100*/ 	.short	0x0002
        /*0102*/ 	.short	0x0010
        /*0104*/ 	.byte	0x00, 0xf0, 0x21, 0x00


	//----- nvinfo : EIATTR_KPARAM_INFO
	.align		4
.L_991:
        /*0108*/ 	.byte	0x04, 0x17
        /*010a*/ 	.short	(.L_993 - .L_992)
.L_992:
        /*010c*/ 	.word	0x00000000
        /*0110*/ 	.short	0x0001
        /*0112*/ 	.short	0x0008
        /*0114*/ 	.byte	0x00, 0xf0, 0x21, 0x00


	//----- nvinfo : EIATTR_KPARAM_INFO
	.align		4
.L_993:
        /*0118*/ 	.byte	0x04, 0x17
        /*011a*/ 	.short	(.L_995 - .L_994)
.L_994:
        /*011c*/ 	.word	0x00000000
        /*0120*/ 	.short	0x0000
        /*0122*/ 	.short	0x0000
        /*0124*/ 	.byte	0x00, 0xf0, 0x21, 0x00


	//----- nvinfo : EIATTR_SPARSE_MMA_MASK
	.align		4
.L_995:
        /*0128*/ 	.byte	0x03, 0x50
        /*012a*/ 	.short	0x0000


	//----- nvinfo : EIATTR_MAXREG_COUNT
	.align		4
        /*012c*/ 	.byte	0x03, 0x1b
        /*012e*/ 	.short	0x00ff


	//----- nvinfo : EIATTR_NUM_BARRIERS
	.align		4
        /*0130*/ 	.byte	0x02, 0x4c
        /*0132*/ 	.byte	0x01
	.zero		1


	//----- nvinfo : EIATTR_MERCURY_ISA_VERSION
	.align		4
        /*0134*/ 	.byte	0x03, 0x5f
        /*0136*/ 	.short	0x0101


	//----- nvinfo : EIATTR_EXIT_INSTR_OFFSETS
	.align		4
        /*0138*/ 	.byte	0x04, 0x1c
        /*013a*/ 	.short	(.L_997 - .L_996)


	//   ....[0]....
.L_996:
        /*013c*/ 	.word	0x00000080


	//   ....[1]....
        /*0140*/ 	.word	0x00002c00


	//   ....[2]....
        /*0144*/ 	.word	0x00002f40


	//   ....[3]....
        /*0148*/ 	.word	0x00002f70


	//   ....[4]....
        /*014c*/ 	.word	0x00002fc0


	//----- nvinfo : EIATTR_CRS_STACK_SIZE
	.align		4
.L_997:
        /*0150*/ 	.byte	0x04, 0x1e
        /*0152*/ 	.short	(.L_999 - .L_998)
.L_998:
        /*0154*/ 	.word	0x00000000


	//----- nvinfo : EIATTR_CBANK_PARAM_SIZE
	.align		4
.L_999:
        /*0158*/ 	.byte	0x03, 0x19
        /*015a*/ 	.short	0x0090


	//----- nvinfo : EIATTR_PARAM_CBANK
	.align		4
        /*015c*/ 	.byte	0x04, 0x0a
        /*015e*/ 	.short	(.L_1001 - .L_1000)
	.align		4
.L_1000:
        /*0160*/ 	.word	index@(.nv.constant0._ZN2at6native43_GLOBAL__N__c95f0927_10_LossCTC_cu_88d8892b29ctc_loss_log_alpha_gpu_kernelIflEEvPT_PKS3_PKllPKT0_S8_lS4_llllllS8_lll)
        /*0164*/ 	.short	0x0210
        /*0166*/ 	.short	0x0090


	//----- nvinfo : EIATTR_SW_WAR
	.align		4
.L_1001:
        /*0168*/ 	.byte	0x04, 0x36
        /*016a*/ 	.short	(.L_1003 - .L_1002)
.L_1002:
        /*016c*/ 	.word	0x00000008
.L_1003:


//--------------------- .nv.info._ZN2at6native43_GLOBAL__N__c95f0927_10_LossCTC_cu_88d8892b29ctc_loss_log_alpha_gpu_kernelIdiEEvPT_PKS3_PKllPKT0_S8_lS4_llllllS8_lll --------------------------
	.section	.nv.info._ZN2at6native43_GLOBAL__N__c95f0927_10_LossCTC_cu_88d8892b29ctc_loss_log_alpha_gpu_kernelIdiEEvPT_PKS3_PKllPKT0_S8_lS4_llllllS8_lll,"",@"SHT_CUDA_INFO"
	.sectionflags	@""
	.align	4


	//----- nvinfo : EIATTR_CUDA_API_VERSION
	.align		4
        /*0000*/ 	.byte	0x04, 0x37
        /*0002*/ 	.short	(.L_1005 - .L_1004)
.L_1004:
        /*0004*/ 	.word	0x00000082


	//----- nvinfo : EIATTR_KPARAM_INFO
	.align		4
.L_1005:
        /*0008*/ 	.byte	0x04, 0x17
        /*000a*/ 	.short	(.L_1007 - .L_1006)
.L_1006:
        /*000c*/ 	.word	0x00000000
        /*0010*/ 	.short	0x0011
        /*0012*/ 	.short	0x0088
        /*0014*/ 	.byte	0x00, 0xf0, 0x21, 0x00


	//----- nvinfo : EIATTR_KPARAM_INFO
	.align		4
.L_1007:
        /*0018*/ 	.byte	0x04, 0x17
        /*001a*/ 	.short	(.L_1009 - .L_1008)
.L_1008:
        /*001c*/ 	.word	0x00000000
        /*0020*/ 	.short	0x0010
        /*0022*/ 	.short	0x0080
        /*0024*/ 	.byte	0x00, 0xf0, 0x21, 0x00


	//----- nvinfo : EIATTR_KPARAM_INFO
	.align		4
.L_1009:
        /*0028*/ 	.byte	0x04, 0x17
        /*002a*/ 	.short	(.L_1011 - .L_1010)
.L_1010:
        /*002c*/ 	.word	0x00000000
        /*0030*/ 	.short	0x000f
        /*0032*/ 	.short	0x0078
        /*0034*/ 	.byte	0x00, 0xf0, 0x21, 0x00


	//----- nvinfo : EIATTR_KPARAM_INFO
	.align		4
.L_1011:
        /*0038*/ 	.byte	0x04, 0x17
        /*003a*/ 	.short	(.L_1013 - .L_1012)
.L_1012:
        /*003c*/ 	.word	0x00000000
        /*0040*/ 	.short	0x000e
        /*0042*/ 	.short	0x0070
        /*0044*/ 	.byte	0x00, 0xf0, 0x21, 0x00


	//----- nvinfo : EIATTR_KPARAM_INFO
	.align		4
.L_1013:
        /*0048*/ 	.byte	0x04, 0x17
        /*004a*/ 	.short	(.L_1015 - .L_1014)
.L_1014:
        /*004c*/ 	.word	0x00000000
        /*0050*/ 	.short	0x000d
        /*0052*/ 	.short	0x0068
        /*0054*/ 	.byte	0x00, 0xf0, 0x21, 0x00


	//----- nvinfo : EIATTR_KPARAM_INFO
	.align		4
.L_1015:
        /*0058*/ 	.byte	0x04, 0x17
        /*005a*/ 	.short	(.L_1017 - .L_1016)
.L_1016:
        /*005c*/ 	.word	0x00000000
        /*0060*/ 	.short	0x000c
        /*0062*/ 	.short	0x0060
        /*0064*/ 	.byte	0x00, 0xf0, 0x21, 0x00


	//----- nvinfo : EIATTR_KPARAM_INFO
	.align		4
.L_1017:
        /*0068*/ 	.byte	0x04, 0x17
        /*006a*/ 	.short	(.L_1019 - .L_1018)
.L_1018:
        /*006c*/ 	.word	0x00000000
        /*0070*/ 	.short	0x000b
        /*0072*/ 	.short	0x0058
        /*0074*/ 	.byte	0x00, 0xf0, 0x21, 0x00


	//----- nvinfo : EIATTR_KPARAM_INFO
	.align		4
.L_1019:
        /*0078*/ 	.byte	0x04, 0x17
        /*007a*/ 	.short	(.L_1021 - .L_1020)
.L_1020:
        /*007c*/ 	.word	0x00000000
        /*0080*/ 	.short	0x000a
        /*0082*/ 	.short	0x0050
        /*0084*/ 	.byte	0x00, 0xf0, 0x21, 0x00


	//----- nvinfo : EIATTR_KPARAM_INFO
	.align		4
.L_1021:
        /*0088*/ 	.byte	0x04, 0x17
        /*008a*/ 	.short	(.L_1023 - .L_1022)
.L_1022:
        /*008c*/ 	.word	0x00000000
        /*0090*/ 	.short	0x0009
        /*0092*/ 	.short	0x0048
        /*0094*/ 	.byte	0x00, 0xf0, 0x21, 0x00


	//----- nvinfo : EIATTR_KPARAM_INFO
	.align		4
.L_1023:
        /*0098*/ 	.byte	0x04, 0x17
        /*009a*/ 	.short	(.L_1025 - .L_1024)
.L_1024:
        /*009c*/ 	.word	0x00000000
        /*00a0*/ 	.short	0x0008
        /*00a2*/ 	.short	0x0040
        /*00a4*/ 	.byte	0x00, 0xf0, 0x21, 0x00


	//----- nvinfo : EIATTR_KPARAM_INFO
	.align		4
.L_1025:
        /*00a8*/ 	.byte	0x04, 0x17
        /*00aa*/ 	.short	(.L_1027 - .L_1026)
.L_1026:
        /*00ac*/ 	.word	0x00000000
        /*00b0*/ 	.short	0x0007
        /*00b2*/ 	.short	0x0038
        /*00b4*/ 	.byte	0x00, 0xf0, 0x21, 0x00


	//----- nvinfo : EIATTR_KPARAM_INFO
	.align		4
.L_1027:
        /*00b8*/ 	.byte	0x04, 0x17
        /*00ba*/ 	.short	(.L_1029 - .L_1028)
.L_1028:
        /*00bc*/ 	.word	0x00000000
        /*00c0*/ 	.short	0x0006
        /*00c2*/ 	.short	0x0030
        /*00c4*/ 	.byte	0x00, 0xf0, 0x21, 0x00


	//----- nvinfo : EIATTR_KPARAM_INFO
	.align		4
.L_1029:
        /*00c8*/ 	.byte	0x04, 0x17
        /*00ca*/ 	.short	(.L_1031 - .L_1030)
.L_1030:
        /*00cc*/ 	.word	0x00000000
        /*00d0*/ 	.short	0x0005
        /*00d2*/ 	.short	0x0028
        /*00d4*/ 	.byte	0x00, 0xf0, 0x21, 0x00


	//----- nvinfo : EIATTR_KPARAM_INFO
	.align		4
.L_1031:
        /*00d8*/ 	.byte	0x04, 0x17
        /*00da*/ 	.short	(.L_1033 - .L_1032)
.L_1032:
        /*00dc*/ 	.word	0x00000000
        /*00e0*/ 	.short	0x0004
        /*00e2*/ 	.short	0x0020
        /*00e4*/ 	.byte	0x00, 0xf0, 0x21, 0x00


	//----- nvinfo : EIATTR_KPARAM_INFO
	.align		4
.L_1033:
        /*00e8*/ 	.byte	0x04, 0x17
        /*00ea*/ 	.short	(.L_1035 - .L_1034)
.L_1034:
        /*00ec*/ 	.word	0x00000000
        /*00f0*/ 	.short	0x0003
        /*00f2*/ 	.short	0x0018
        /*00f4*/ 	.byte	0x00, 0xf0, 0x21, 0x00


	//----- nvinfo : EIATTR_KPARAM_INFO
	.align		4
.L_1035:
        /*00f8*/ 	.byte	0x04, 0x17
        /*00fa*/ 	.short	(.L_1037 - .L_1036)
.L_1036:
        /*00fc*/ 	.word	0x00000000
        /*0100*/ 	.short	0x0002
        /*0102*/ 	.short	0x0010
        /*0104*/ 	.byte	0x00, 0xf0, 0x21, 0x00


	//----- nvinfo : EIATTR_KPARAM_INFO
	.align		4
.L_1037:
        /*0108*/ 	.byte	0x04, 0x17
        /*010a*/ 	.short	(.L_1039 - .L_1038)
.L_1038:
        /*010c*/ 	.word	0x00000000
        /*0110*/ 	.short	0x0001
        /*0112*/ 	.short	0x0008
        /*0114*/ 	.byte	0x00, 0xf0, 0x21, 0x00


	//----- nvinfo : EIATTR_KPARAM_INFO
	.align		4
.L_1039:
        /*0118*/ 	.byte	0x04, 0x17
        /*011a*/ 	.short	(.L_1041 - .L_1040)
.L_1040:
        /*011c*/ 	.word	0x00000000
        /*0120*/ 	.short	0x0000
        /*0122*/ 	.short	0x0000
        /*0124*/ 	.byte	0x00, 0xf0, 0x21, 0x00


	//----- nvinfo : EIATTR_SPARSE_MMA_MASK
	.align		4
.L_1041:
        /*0128*/ 	.byte	0x03, 0x50
        /*012a*/ 	.short	0x0000


	//----- nvinfo : EIATTR_MAXREG_COUNT
	.align		4
        /*012c*/ 	.byte	0x03, 0x1b
        /*012e*/ 	.short	0x00ff


	//----- nvinfo : EIATTR_NUM_BARRIERS
	.align		4
        /*0130*/ 	.byte	0x02, 0x4c
        /*0132*/ 	.byte	0x01
	.zero		1


	//----- nvinfo : EIATTR_MERCURY_ISA_VERSION
	.align		4
        /*0134*/ 	.byte	0x03, 0x5f
        /*0136*/ 	.short	0x0101


	//----- nvinfo : EIATTR_EXIT_INSTR_OFFSETS
	.align		4
        /*0138*/ 	.byte	0x04, 0x1c
        /*013a*/ 	.short	(.L_1043 - .L_1042)


	//   ....[0]....
.L_1042:
        /*013c*/ 	.word	0x00000080


	//   ....[1]....
        /*0140*/ 	.word	0x00002e70


	//   ....[2]....
        /*0144*/ 	.word	0x00003c90


	//   ....[3]....
        /*0148*/ 	.word	0x00003cc0


	//   ....[4]....
        /*014c*/ 	.word	0x00003d20


	//----- nvinfo : EIATTR_CRS_STACK_SIZE
	.align		4
.L_1043:
        /*0150*/ 	.byte	0x04, 0x1e
        /*0152*/ 	.short	(.L_1045 - .L_1044)
.L_1044:
        /*0154*/ 	.word	0x00000000


	//----- nvinfo : EIATTR_CBANK_PARAM_SIZE
	.align		4
.L_1045:
        /*0158*/ 	.byte	0x03, 0x19
        /*015a*/ 	.short	0x0090


	//----- nvinfo : EIATTR_PARAM_CBANK
	.align		4
        /*015c*/ 	.byte	0x04, 0x0a
        /*015e*/ 	.short	(.L_1047 - .L_1046)
	.align		4
.L_1046:
        /*0160*/ 	.word	index@(.nv.constant0._ZN2at6native43_GLOBAL__N__c95f0927_10_LossCTC_cu_88d8892b29ctc_loss_log_alpha_gpu_kernelIdiEEvPT_PKS3_PKllPKT0_S8_lS4_llllllS8_lll)
        /*0164*/ 	.short	0x0210
        /*0166*/ 	.short	0x0090


	//----- nvinfo : EIATTR_SW_WAR
	.align		4
.L_1047:
        /*0168*/ 	.byte	0x04, 0x36
        /*016a*/ 	.short	(.L_1049 - .L_1048)
.L_1048:
        /*016c*/ 	.word	0x00000008
.L_1049:


//--------------------- .nv.info._ZN2at6native43_GLOBAL__N__c95f0927_10_LossCTC_cu_88d8892b29ctc_loss_log_alpha_gpu_kernelIdlEEvPT_PKS3_PKllPKT0_S8_lS4_llllllS8_lll --------------------------
	.section	.nv.info._ZN2at6native43_GLOBAL__N__c95f0927_10_LossCTC_cu_88d8892b29ctc_loss_log_alpha_gpu_kernelIdlEEvPT_PKS3_PKllPKT0_S8_lS4_llllllS8_lll,"",@"SHT_CUDA_INFO"
	.sectionflags	@""
	.align	4


	//----- nvinfo : EIATTR_CUDA_API_VERSION
	.align		4
        /*0000*/ 	.byte	0x04, 0x37
        /*0002*/ 	.short	(.L_1051 - .L_1050)
.L_1050:
        /*0004*/ 	.word	0x00000082


	//----- nvinfo : EIATTR_KPARAM_INFO
	.align		4
.L_1051:
        /*0008*/ 	.byte	0x04, 0x17
        /*000a*/ 	.short	(.L_1053 - .L_1052)
.L_1052:
        /*000c*/ 	.word	0x00000000
        /*0010*/ 	.short	0x0011
        /*0012*/ 	.short	0x0088
        /*0014*/ 	.byte	0x00, 0xf0, 0x21, 0x00


	//----- nvinfo : EIATTR_KPARAM_INFO
	.align		4
.L_1053:
        /*0018*/ 	.byte	0x04, 0x17
        /*001a*/ 	.short	(.L_1055 - .L_1054)
.L_1054:
        /*001c*/ 	.word	0x00000000
        /*0020*/ 	.short	0x0010
        /*0022*/ 	.short	0x0080
        /*0024*/ 	.byte	0x00, 0xf0, 0x21, 0x00


	//----- nvinfo : EIATTR_KPARAM_INFO
	.align		4
.L_1055:
        /*0028*/ 	.byte	0x04, 0x17
        /*002a*/ 	.short	(.L_1057 - .L_1056)
.L_1056:
        /*002c*/ 	.word	0x00000000
        /*0030*/ 	.short	0x000f
        /*0032*/ 	.short	0x0078
        /*0034*/ 	.byte	0x00, 0xf0, 0x21, 0x00


	//----- nvinfo : EIATTR_KPARAM_INFO
	.align		4
.L_1057:
        /*0038*/ 	.byte	0x04, 0x17
        /*003a*/ 	.short	(.L_1059 - .L_1058)
.L_1058:
        /*003c*/ 	.word	0x00000000
        /*0040*/ 	.short	0x000e
        /*0042*/ 	.short	0x0070
        /*0044*/ 	.byte	0x00, 0xf0, 0x21, 0x00


	//----- nvinfo : EIATTR_KPARAM_INFO
	.align		4
.L_1059:
        /*0048*/ 	.byte	0x04, 0x17
        /*004a*/ 	.short	(.L_1061 - .L_1060)
.L_1060:
        /*004c*/ 	.word	0x00000000
        /*0050*/ 	.short	0x000d
        /*0052*/ 	.short	0x0068
        /*0054*/ 	.byte	0x00, 0xf0, 0x21, 0x00


	//----- nvinfo : EIATTR_KPARAM_INFO
	.align		4
.L_1061:
        /*0058*/ 	.byte	0x04, 0x17
        /*005a*/ 	.short	(.L_1063 - .L_1062)
.L_1062:
        /*005c*/ 	.word	0x00000000
        /*0060*/ 	.short	0x000c
        /*0062*/ 	.short	0x0060
        /*0064*/ 	.byte	0x00, 0xf0, 0x21, 0x00


	//----- nvinfo : EIATTR_KPARAM_INFO
	.align		4
.L_1063:
        /*0068*/ 	.byte	0x04, 0x17
        /*006a*/ 	.short	(.L_1065 - .L_1064)
.L_1064:
        /*006c*/ 	.word	0x00000000
        /*0070*/ 	.short	0x000b
        /*0072*/ 	.short	0x0058
        /*0074*/ 	.byte	0x00, 0xf0, 0x21, 0x00


	//----- nvinfo : EIATTR_KPARAM_INFO
	.align		4
.L_1065:
        /*0078*/ 	.byte	0x04, 0x17
        /*007a*/ 	.short	(.L_1067 - .L_1066)
.L_1066:
        /*007c*/ 	.word	0x00000000
        /*0080*/ 	.short	0x000a
        /*0082*/ 	.short	0x0050
        /*0084*/ 	.byte	0x00, 0xf0, 0x21, 0x00


	//----- nvinfo : EIATTR_KPARAM_INFO
	.align		4
.L_1067:
        /*0088*/ 	.byte	0x04, 0x17
        /*008a*/ 	.short	(.L_1069 - .L_1068)
.L_1068:
        /*008c*/ 	.word	0x00000000
        /*0090*/ 	.short	0x0009
        /*0092*/ 	.short	0x0048
        /*0094*/ 	.byte	0x00, 0xf0, 0x21, 0x00


	//----- nvinfo : EIATTR_KPARAM_INFO
	.align		4
.L_1069:
        /*0098*/ 	.byte	0x04, 0x17
        /*009a*/ 	.short	(.L_1071 - .L_1070)
.L_1070:
        /*009c*/ 	.word	0x00000000
        /*00a0*/ 	.short	0x0008
        /*00a2*/ 	.short	0x0040
        /*00a4*/ 	.byte	0x00, 0xf0, 0x21, 0x00


	//----- nvinfo : EIATTR_KPARAM_INFO
	.align		4
.L_1071:
        /*00a8*/ 	.byte	0x04, 0x17
        /*00aa*/ 	.short	(.L_1073 - .L_1072)
.L_1072:
        /*00ac*/ 	.word	0x00000000
        /*00b0*/ 	.short	0x0007
        /*00b2*/ 	.short	0x0038
        /*00b4*/ 	.byte	0x00, 0xf0, 0x21, 0x00


	//----- nvinfo : EIATTR_KPARAM_INFO
	.align		4
.L_1073:
        /*00b8*/ 	.byte	0x04, 0x17
        /*00ba*/ 	.short	(.L_1075 - .L_1074)
.L_1074:
        /*00bc*/ 	.word	0x00000000
        /*00c0*/ 	.short	0x0006
        /*00c2*/ 	.short	0x0030
        /*00c4*/ 	.byte	0x00, 0xf0, 0x21, 0x00


	//----- nvinfo : EIATTR_KPARAM_INFO
	.align		4
.L_1075:
        /*00c8*/ 	.byte	0x04, 0x17
        /*00ca*/ 	.short	(.L_1077 - .L_1076)
.L_1076:
        /*00cc*/ 	.word	0x00000000
        /*00d0*/ 	.short	0x0005
        /*00d2*/ 	.short	0x0028
        /*00d4*/ 	.byte	0x00, 0xf0, 0x21, 0x00


	//----- nvinfo : EIATTR_KPARAM_INFO
	.align		4
.L_1077:
        /*00d8*/ 	.byte	0x04, 0x17
        /*00da*/ 	.short	(.L_1079 - .L_1078)
.L_1078:
        /*00dc*/ 	.word	0x00000000
        /*00e0*/ 	.short	0x0004
        /*00e2*/ 	.short	0x0020
        /*00e4*/ 	.byte	0x00, 0xf0, 0x21, 0x00


	//----- nvinfo : EIATTR_KPARAM_INFO
	.align		4
.L_1079:
        /*00e8*/ 	.byte	0x04, 0x17
        /*00ea*/ 	.short	(.L_1081 - .L_1080)
.L_1080:
        /*00ec*/ 	.word	0x00000000
        /*00f0*/ 	.short	0x0003
        /*00f2*/ 	.short	0x0018
        /*00f4*/ 	.byte	0x00, 0xf0, 0x21, 0x00


	//----- nvinfo : EIATTR_KPARAM_INFO
	.align		4
.L_1081:
        /*00f8*/ 	.byte	0x04, 0x17
        /*00fa*/ 	.short	(.L_1083 - .L_1082)
.L_1082:
        /*00fc*/ 	.word	0x00000000
        /*0100*/ 	.short	0x0002
        /*0102*/ 	.short	0x0010
        /*0104*/ 	.byte	0x00, 0xf0, 0x21, 0x00


	//----- nvinfo : EIATTR_KPARAM_INFO
	.align		4
.L_1083:
        /*0108*/ 	.byte	0x04, 0x17
        /*010a*/ 	.short	(.L_1085 - .L_1084)
.L_1084:
        /*010c*/ 	.word	0x00000000
        /*0110*/ 	.short	0x0001
        /*0112*/ 	.short	0x0008
        /*0114*/ 	.byte	0x00, 0xf0, 0x21, 0x00


	//----- nvinfo : EIATTR_KPARAM_INFO
	.align		4
.L_1085:
        /*0118*/ 	.byte	0x04, 0x17
        /*011a*/ 	.short	(.L_1087 - .L_1086)
.L_1086:
        /*011c*/ 	.word	0x00000000
        /*0120*/ 	.short	0x0000
        /*0122*/ 	.short	0x0000
        /*0124*/ 	.byte	0x00, 0xf0, 0x21, 0x00


	//----- nvinfo : EIATTR_SPARSE_MMA_MASK
	.align		4
.L_1087:
        /*0128*/ 	.byte	0x03, 0x50
        /*012a*/ 	.short	0x0000


	//----- nvinfo : EIATTR_MAXREG_COUNT
	.align		4
        /*012c*/ 	.byte	0x03, 0x1b
        /*012e*/ 	.short	0x00ff


	//----- nvinfo : EIATTR_NUM_BARRIERS
	.align		4
        /*0130*/ 	.byte	0x02, 0x4c
        /*0132*/ 	.byte	0x01
	.zero		1


	//----- nvinfo : EIATTR_MERCURY_ISA_VERSION
	.align		4
        /*0134*/ 	.byte	0x03, 0x5f
        /*0136*/ 	.short	0x0101


	//----- nvinfo : EIATTR_EXIT_INSTR_OFFSETS
	.align		4
        /*0138*/ 	.byte	0x04, 0x1c
        /*013a*/ 	.short	(.L_1089 - .L_1088)


	//   ....[0]....
.L_1088:
        /*013c*/ 	.word	0x00000080


	//   ....[1]....
        /*0140*/ 	.word	0x00002e20


	//   ....[2]....
        /*0144*/ 	.word	0x00003c40


	//   ....[3]....
        /*0148*/ 	.word	0x00003c70


	//   ....[4]....
        /*014c*/ 	.word	0x00003cd0


	//----- nvinfo : EIATTR_CRS_STACK_SIZE
	.align		4
.L_1089:
        /*0150*/ 	.byte	0x04, 0x1e
        /*0152*/ 	.short	(.L_1091 - .L_1090)
.L_1090:
        /*0154*/ 	.word	0x00000000


	//----- nvinfo : EIATTR_CBANK_PARAM_SIZE
	.align		4
.L_1091:
        /*0158*/ 	.byte	0x03, 0x19
        /*015a*/ 	.short	0x0090


	//----- nvinfo : EIATTR_PARAM_CBANK
	.align		4
        /*015c*/ 	.byte	0x04, 0x0a
        /*015e*/ 	.short	(.L_1093 - .L_1092)
	.align		4
.L_1092:
        /*0160*/ 	.word	index@(.nv.constant0._ZN2at6native43_GLOBAL__N__c95f0927_10_LossCTC_cu_88d8892b29ctc_loss_log_alpha_gpu_kernelIdlEEvPT_PKS3_PKllPKT0_S8_lS4_llllllS8_lll)
        /*0164*/ 	.short	0x0210
        /*0166*/ 	.short	0x0090


	//----- nvinfo : EIATTR_SW_WAR
	.align		4
.L_1093:
        /*0168*/ 	.byte	0x04, 0x36
        /*016a*/ 	.short	(.L_1095 - .L_1094)
.L_1094:
        /*016c*/ 	.word	0x00000008
.L_1095:


//--------------------- .nv.callgraph             --------------------------
	.section	.nv.callgraph,"",@"SHT_CUDA_CALLGRAPH"
	.align	4
	.sectionentsize	8
	.align		4
        /*0000*/ 	.word	0x00000000
	.align		4
        /*0004*/ 	.word	0xffffffff
	.align		4
        /*0008*/ 	.word	0x00000000
	.align		4
        /*000c*/ 	.word	0xfffffffe
	.align		4
        /*0010*/ 	.word	0x00000000
	.align		4
        /*0014*/ 	.word	0xfffffffd
	.align		4
        /*0018*/ 	.word	0x00000000
	.align		4
        /*001c*/ 	.word	0xfffffffc


//--------------------- .nv.constant4             --------------------------
	.section	.nv.constant4,"a",@progbits
	.align	8
	.align		8
.nv.constant4:
        /*0000*/ 	.dword	_ZN41_INTERNAL_c95f0927_10_LossCTC_cu_88d8892b4cuda3std3__45__cpo5beginE
	.align		8
        /*0008*/ 	.dword	_ZN41_INTERNAL_c95f0927_10_LossCTC_cu_88d8892b4cuda3std3__45__cpo3endE
	.align		8
        /*0010*/ 	.dword	_ZN41_INTERNAL_c95f0927_10_LossCTC_cu_88d8892b4cuda3std3__45__cpo6cbeginE
	.align		8
        /*0018*/ 	.dword	_ZN41_INTERNAL_c95f0927_10_LossCTC_cu_88d8892b4cuda3std3__45__cpo4cendE
	.align		8
        /*0020*/ 	.dword	_ZN41_INTERNAL_c95f0927_10_LossCTC_cu_88d8892b4cuda3std3__45__cpo6rbeginE
	.align		8
        /*0028*/ 	.dword	_ZN41_INTERNAL_c95f0927_10_LossCTC_cu_88d8892b4cuda3std3__45__cpo4rendE
	.align		8
        /*0030*/ 	.dword	_ZN41_INTERNAL_c95f0927_10_LossCTC_cu_88d8892b4cuda3std3__45__cpo7crbeginE
	.align		8
        /*0038*/ 	.dword	_ZN41_INTERNAL_c95f0927_10_LossCTC_cu_88d8892b4cuda3std3__45__cpo5crendE
	.align		8
        /*0040*/ 	.dword	_ZN41_INTERNAL_c95f0927_10_LossCTC_cu_88d8892b4cuda3std3__443_GLOBAL__N__c95f0927_10_LossCTC_cu_88d8892b6ignoreE
	.align		8
        /*0048*/ 	.dword	_ZN41_INTERNAL_c95f0927_10_LossCTC_cu_88d8892b4cuda3std3__419piecewise_constructE
	.align		8
        /*0050*/ 	.dword	_ZN41_INTERNAL_c95f0927_10_LossCTC_cu_88d8892b4cuda3std3__48in_placeE
	.align		8
        /*0058*/ 	.dword	_ZN41_INTERNAL_c95f0927_10_LossCTC_cu_88d8892b4cuda3std3__420unreachable_sentinelE
	.align		8
        /*0060*/ 	.dword	_ZN41_INTERNAL_c95f0927_10_LossCTC_cu_88d8892b4cuda3std6ranges3__45__cpo4swapE
	.align		8
        /*0068*/ 	.dword	_ZN41_INTERNAL_c95f0927_10_LossCTC_cu_88d8892b4cuda3std6ranges3__45__cpo9iter_moveE
	.align		8
        /*0070*/ 	.dword	_ZN41_INTERNAL_c95f0927_10_LossCTC_cu_88d8892b4cuda3std6ranges3__45__cpo5beginE
	.align		8
        /*0078*/ 	.dword	_ZN41_INTERNAL_c95f0927_10_LossCTC_cu_88d8892b4cuda3std6ranges3__45__cpo3endE
	.align		8
        /*0080*/ 	.dword	_ZN41_INTERNAL_c95f0927_10_LossCTC_cu_88d8892b4cuda3std6ranges3__45__cpo6cbeginE
	.align		8
        /*0088*/ 	.dword	_ZN41_INTERNAL_c95f0927_10_LossCTC_cu_88d8892b4cuda3std6ranges3__45__cpo4cendE
	.align		8
        /*0090*/ 	.dword	_ZN41_INTERNAL_c95f0927_10_LossCTC_cu_88d8892b4cuda3std6ranges3__45__cpo7advanceE
	.align		8
        /*0098*/ 	.dword	_ZN41_INTERNAL_c95f0927_10_LossCTC_cu_88d8892b4cuda3std6ranges3__45__cpo9iter_swapE
	.align		8
        /*00a0*/ 	.dword	_ZN41_INTERNAL_c95f0927_10_LossCTC_cu_88d8892b4cuda3std6ranges3__45__cpo4nextE
	.align		8
        /*00a8*/ 	.dword	_ZN41_INTERNAL_c95f0927_10_LossCTC_cu_88d8892b4cuda3std6ranges3__45__cpo4prevE
	.align		8
        /*00b0*/ 	.dword	_ZN41_INTERNAL_c95f0927_10_LossCTC_cu_88d8892b4cuda3std6ranges3__45__cpo4dataE
	.align		8
        /*00b8*/ 	.dword	_ZN41_INTERNAL_c95f0927_10_LossCTC_cu_88d8892b4cuda3std6ranges3__45__cpo5cdataE
	.align		8
        /*00c0*/ 	.dword	_ZN41_INTERNAL_c95f0927_10_LossCTC_cu_88d8892b4cuda3std6ranges3__45__cpo4sizeE
	.align		8
        /*00c8*/ 	.dword	_ZN41_INTERNAL_c95f0927_10_LossCTC_cu_88d8892b4cuda3std6ranges3__45__cpo5ssizeE
	.align		8
        /*00d0*/ 	.dword	_ZN41_INTERNAL_c95f0927_10_LossCTC_cu_88d8892b4cuda3std6ranges3__45__cpo8distanceE
	.align		8
        /*00d8*/ 	.dword	_ZN41_INTERNAL_c95f0927_10_LossCTC_cu_88d8892b6thrust23THRUST_300001_SM_900_NS6system6detail10sequential3seqE


//--------------------- .text._ZN2at6native43_GLOBAL__N__c95f0927_10_LossCTC_cu_88d8892b36ctc_loss_backward_collect_gpu_kernelIfiEEvPT_PKS3_lS6_S6_S6_PKllPKT0_S8_lS6_llllllllllllS8_llllb --------------------------
	.section	.text._ZN2at6native43_GLOBAL__N__c95f0927_10_LossCTC_cu_88d8892b36ctc_loss_backward_collect_gpu_kernelIfiEEvPT_PKS3_lS6_S6_S6_PKllPKT0_S8_lS6_llllllllllllS8_llllb,"ax",@progbits
	.align	128
.text._ZN2at6native43_GLOBAL__N__c95f0927_10_LossCTC_cu_88d8892b36ctc_loss_backward_collect_gpu_kernelIfiEEvPT_PKS3_lS6_S6_S6_PKllPKT0_S8_lS6_llllllllllllS8_llllb:
        .type           _ZN2at6native43_GLOBAL__N__c95f0927_10_LossCTC_cu_88d8892b36ctc_loss_backward_collect_gpu_kernelIfiEEvPT_PKS3_lS6_S6_S6_PKllPKT0_S8_lS6_llllllllllllS8_llllb,@function
        .size           _ZN2at6native43_GLOBAL__N__c95f0927_10_LossCTC_cu_88d8892b36ctc_loss_backward_collect_gpu_kernelIfiEEvPT_PKS3_lS6_S6_S6_PKllPKT0_S8_lS6_llllllllllllS8_llllb,(.L_x_468 - _ZN2at6native43_GLOBAL__N__c95f0927_10_LossCTC_cu_88d8892b36ctc_loss_backward_collect_gpu_kernelIfiEEvPT_PKS3_lS6_S6_S6_PKllPKT0_S8_lS6_llllllllllllS8_llllb)
        .other          _ZN2at6native43_GLOBAL__N__c95f0927_10_LossCTC_cu_88d8892b36ctc_loss_backward_collect_gpu_kernelIfiEEvPT_PKS3_lS6_S6_S6_PKllPKT0_S8_lS6_llllllllllllS8_llllb,@"STO_CUDA_ENTRY STV_DEFAULT"
_ZN2at6native43_GLOBAL__N__c95f0927_10_LossCTC_cu_88d8892b36ctc_loss_backward_collect_gpu_kernelIfiEEvPT_PKS3_lS6_S6_S6_PKllPKT0_S8_lS6_llllllllllllS8_llllb:
[----:B------:R-:W-:Y:S01]  /*0000*/  LDC R1, c[0x0][0x28] ;  /* 0x00000a00ff017b82 */ /* 0x000fe20000000800 */
[----:B------:R-:W0:Y:S01]  /*0010*/  S2R R0, SR_CTAID.Y ;  /* 0x0000000000007919 */ /* 0x000e220000002600 */
[----:B------:R-:W-:-:S06]  /*0020*/  ULDC UR4, c[0x0][0x4] ;  /* 0x0000010000047ab9 */ /* 0x000fcc0000000800 */
[----:B------:R-:W1:Y:S01]  /*0030*/  S2UR UR5, SR_CTAID.X ;  /* 0x00000000000579c3 */ /* 0x000e620000002500 */
[----:B------:R-:W-:Y:S01]  /*0040*/  IMAD.MOV.U32 R31, RZ, RZ, RZ ;  /* 0x000000ffff1f7224 */ /* 0x000fe200078e00ff */
[----:B------:R-:W0:Y:S01]  /*0050*/  S2R R3, SR_TID.Y ;  /* 0x0000000000037919 */ /* 0x000e220000002200 */
[----:B------:R-:W-:Y:S01]  /*0060*/  ULDC.64 UR6, c[0x0][0x2e0] ;  /* 0x0000b80000067ab9 */ /* 0x000fe20000000a00 */
[----:B------:R-:W1:Y:S04]  /*0070*/  S2R R30, SR_TID.X ;  /* 0x00000000001e7919 */ /* 0x000e680000002100 */
[----:B------:R-:W1:Y:S01]  /*0080*/  LDC R5, c[0x0][RZ] ;  /* 0x00000000ff057b82 */ /* 0x000e620000000800 */
[----:B0-----:R-:W-:Y:S02]  /*0090*/  IMAD R0, R0, UR4, R3 ;  /* 0x0000000400007c24 */ /* 0x001fe4000f8e0203 */
[----:B-1----:R-:W-:-:S03]  /*00a0*/  IMAD.WIDE.U32 R30, R5, UR5, R30 ;  /* 0x00000005051e7c25 */ /* 0x002fc6000f8e001e */
[----:B------:R-:W-:Y:S01]  /*00b0*/  ISETP.GE.U32.AND P0, PT, R0, UR6, PT ;  /* 0x0000000600007c0c */ /* 0x000fe2000bf06070 */
[----:B------:R-:W-:-:S03]  /*00c0*/  ULDC.64 UR4, c[0x0][0x248] ;  /* 0x0000920000047ab9 */ /* 0x000fc60000000a00 */
[----:B------:R-:W-:Y:S02]  /*00d0*/  ISETP.GE.AND.EX P0, PT, RZ, UR7, PT, P0 ;  /* 0x00000007ff007c0c */ /* 0x000fe4000bf06300 */
[----:B------:R-:W-:-:S04]  /*00e0*/  ISETP.GE.U32.AND P1, PT, R30, UR4, PT ;  /* 0x000000041e007c0c */ /* 0x000fc8000bf26070 */
[----:B------:R-:W-:-:S13]  /*00f0*/  ISETP.GE.OR.EX P0, PT, R31, UR5, P0, P1 ;  /* 0x000000051f007c0c */ /* 0x000fda0008706710 */
[----:B------:R-:W-:Y:S05]  /*0100*/  @P0 EXIT ;  /* 0x000000000000094d */ /* 0x000fea0003800000 */
[----:B------:R-:W-:Y:S01]  /*0110*/  IMAD.SHL.U32 R4, R0, 0x8, RZ ;  /* 0x0000000800047824 */ /* 0x000fe200078e00ff */
[----:B------:R-:W-:Y:S01]  /*0120*/  ULDC.64 UR4, c[0x0][0x240] ;  /* 0x0000900000047ab9 */ /* 0x000fe20000000a00 */
[----:B------:R-:W-:Y:S01]  /*0130*/  SHF.R.U32.HI R2, RZ, 0x1d, R0 ;  /* 0x0000001dff027819 */ /* 0x000fe20000011600 */
[----:B------:R-:W-:Y:S01]  /*0140*/  ULDC.64 UR16, c[0x0][0x208] ;  /* 0x0000820000107ab9 */ /* 0x000fe20000000a00 */
[----:B------:R-:W-:Y:S01]  /*0150*/  ULDC UR12, c[0x0][0x264] ;  /* 0x00009900000c7ab9 */ /* 0x000fe20000000800 */
[----:B------:R-:W-:Y:S01]  /*0160*/  IADD3 R28, P0, R4, UR4, RZ ;  /* 0x00000004041c7c10 */ /* 0x000fe2000ff1e0ff */
[----:B------:R-:W-:-:S03]  /*0170*/  ULDC.64 UR6, c[0x0][0x2d0] ;  /* 0x0000b40000067ab9 */ /* 0x000fc60000000a00 */
[----:B------:R-:W-:Y:S01]  /*0180*/  IADD3.X R29, R2, UR5, RZ, P0, !PT ;  /* 0x00000005021d7c10 */ /* 0x000fe200087fe4ff */
[----:B------:R-:W-:-:S05]  /*0190*/  ULDC.64 UR4, c[0x0][0x278] ;  /* 0x00009e0000047ab9 */ /* 0x000fca0000000a00 */
[----:B------:R-:W5:Y:S01]  /*01a0*/  LDG.E.64.CONSTANT R28, desc[UR16][R28.64] ;  /* 0x000000101c1c7981 */ /* 0x000f62000c1e9b00 */
[----:B------:R-:W-:Y:S01]  /*01b0*/  ISETP.LE.AND P0, PT, RZ, UR12, PT ;  /* 0x0000000cff007c0c */ /* 0x000fe2000bf03270 */
[----:B------:R-:W-:Y:S01]  /*01c0*/  IMAD.WIDE.U32 R26, R0, UR4, RZ ;  /* 0x00000004001a7c25 */ /* 0x000fe2000f8e00ff */
[----:B------:R-:W-:-:S03]  /*01d0*/  IADD3 R22, P1, R4, UR6, RZ ;  /* 0x0000000604167c10 */ /* 0x000fc6000ff3e0ff */
[----:B------:R-:W-:Y:S01]  /*01e0*/  IMAD R25, R0, UR5, R27 ;  /* 0x0000000500197c24 */ /* 0x000fe2000f8e021b */
[----:B------:R-:W-:-:S07]  /*01f0*/  IADD3.X R23, R2, UR7, RZ, P1, !PT ;  /* 0x0000000702177c10 */ /* 0x000fce0008ffe4ff */
[----:B------:R-:W-:Y:S05]  /*0200*/  @!P0 BRA `(.L_x_0) ;  /* 0x0000001400ec8947 */ /* 0x000fea0003800000 */
[----:B------:R-:W-:Y:S01]  /*0210*/  ULDC.64 UR4, c[0x0][0x258] ;  /* 0x0000960000047ab9 */ /* 0x000fe20000000a00 */
[----:B------:R-:W5:Y:S01]  /*0220*/  LDG.E.64.CONSTANT R22, desc[UR16][R22.64] ;  /* 0x0000001016167981 */ /* 0x000f62000c1e9b00 */
[----:B------:R-:W-:Y:S01]  /*0230*/  IADD3 R4, P0, R4, UR4, RZ ;  /* 0x0000000404047c10 */ /* 0x000fe2000ff1e0ff */
[----:B------:R-:W-:Y:S01]  /*0240*/  ULDC UR4, c[0x0][0x260] ;  /* 0x0000980000047ab9 */ /* 0x000fe20000000800 */
[----:B------:R-:W-:Y:S01]  /*0250*/  MOV R24, R26 ;  /* 0x0000001a00187202 */ /* 0x000fe20000000f00 */
[----:B------:R-:W-:Y:S01]  /*0260*/  ULDC.64 UR14, c[0x0][0x2a8] ;  /* 0x0000aa00000e7ab9 */ /* 0x000fe20000000a00 */
[----:B------:R-:W-:Y:S01]  /*0270*/  IADD3.X R5, R2, UR5, RZ, P0, !PT ;  /* 0x0000000502057c10 */ /* 0x000fe200087fe4ff */
[----:B------:R-:W-:Y:S01]  /*0280*/  ULDC.64 UR18, c[0x0][0x2c0] ;  /* 0x0000b00000127ab9 */ /* 0x000fe20000000a00 */
[----:B------:R-:W-:Y:S01]  /*0290*/  ULDC.64 UR10, c[0x0][0x2b8] ;  /* 0x0000ae00000a7ab9 */ /* 0x000fe20000000a00 */
[----:B------:R-:W-:-:S03]  /*02a0*/  ULDC.64 UR8, c[0x0][0x2a0] ;  /* 0x0000a80000087ab9 */ /* 0x000fc60000000a00 */
[----:B------:R-:W2:Y:S01]  /*02b0*/  LDG.E.64.CONSTANT R4, desc[UR16][R4.64] ;  /* 0x0000001004047981 */ /* 0x000ea2000c1e9b00 */
[----:B------:R-:W-:-:S04]  /*02c0*/  USHF.L.U32 UR7, UR4, 0x1, URZ ;  /* 0x0000000104077899 */ /* 0x000fc8000800063f */
[----:B------:R-:W-:Y:S02]  /*02d0*/  ULOP3.LUT UR7, UR7, 0x1, URZ, 0xfc, !UPT ;  /* 0x0000000107077892 */ /* 0x000fe4000f8efc3f */
[----:B------:R-:W-:Y:S02]  /*02e0*/  USHF.L.U64.HI UR12, UR4, 0x1, UR12 ;  /* 0x00000001040c7899 */ /* 0x000fe4000801020c */
[----:B------:R-:W-:Y:S01]  /*02f0*/  UISETP.GT.U32.AND UP0, UPT, UR7, 0x1, UPT ;  /* 0x000000010700788c */ /* 0x000fe2000bf04070 */
[----:B------:R-:W-:-:S03]  /*0300*/  ULDC.64 UR4, c[0x0][0x270] ;  /* 0x00009c0000047ab9 */ /* 0x000fc60000000a00 */
[----:B------:R-:W-:Y:S01]  /*0310*/  UISETP.GT.AND.EX UP0, UPT, UR12, URZ, UPT, UP0 ;  /* 0x0000003f0c00728c */ /* 0x000fe2000bf04300 */
[----:B------:R-:W-:-:S03]  /*0320*/  IMAD.WIDE.U32 R20, R30, UR4, R24 ;  /* 0x000000041e147c25 */ /* 0x000fc6000f8e0018 */
[----:B------:R-:W-:Y:S02]  /*0330*/  USEL UR7, UR7, 0x1, UP0 ;  /* 0x0000000107077887 */ /* 0x000fe40008000000 */
[----:B------:R-:W-:Y:S01]  /*0340*/  USEL UR12, UR12, URZ, UP0 ;  /* 0x0000003f0c0c7287 */ /* 0x000fe20008000000 */
[----:B------:R-:W-:Y:S02]  /*0350*/  IMAD R7, R31, UR18, RZ ;  /* 0x000000121f077c24 */ /* 0x000fe4000f8e02ff */
[----:B------:R-:W-:-:S04]  /*0360*/  IMAD.WIDE.U32 R8, R30, UR18, RZ ;  /* 0x000000121e087c25 */ /* 0x000fc8000f8e00ff */
[----:B------:R-:W-:-:S04]  /*0370*/  IMAD.WIDE.U32 R10, R30, UR14, RZ ;  /* 0x0000000e1e0a7c25 */ /* 0x000fc8000f8e00ff */
[----:B------:R-:W-:-:S04]  /*0380*/  IMAD.WIDE.U32 R12, R0, UR8, RZ ;  /* 0x00000008000c7c25 */ /* 0x000fc8000f8e00ff */
[----:B------:R-:W-:Y:S01]  /*0390*/  IMAD R7, R30, UR19, R7 ;  /* 0x000000131e077c24 */ /* 0x000fe2000f8e0207 */
[----:B------:R-:W-:Y:S01]  /*03a0*/  IADD3 R18, P0, R12, R10, RZ ;  /* 0x0000000a0c127210 */ /* 0x000fe20007f1e0ff */
[----:B------:R-:W-:Y:S01]  /*03b0*/  IMAD R48, R0, UR9, R13 ;  /* 0x0000000900307c24 */ /* 0x000fe2000f8e020d */
[----:B------:R-:W-:Y:S01]  /*03c0*/  UMOV UR6, URZ ;  /* 0x0000003f00067c82 */ /* 0x000fe20008000000 */
[----:B------:R-:W-:Y:S01]  /*03d0*/  IMAD.IADD R45, R9, 0x1, R7 ;  /* 0x00000001092d7824 */ /* 0x000fe200078e0207 */
[----:B--2---:R-:W-:Y:S01]  /*03e0*/  SHF.L.U64.HI R2, R4, 0x1, R5 ;  /* 0x0000000104027819 */ /* 0x004fe20000010205 */
[----:B------:R-:W-:Y:S01]  /*03f0*/  IMAD R5, R31, UR4, RZ ;  /* 0x000000041f057c24 */ /* 0x000fe2000f8e02ff */
[----:B------:R-:W-:-:S03]  /*0400*/  UIADD3 UR4, UP0, UR7, -0x1, URZ ;  /* 0xffffffff07047890 */ /* 0x000fc6000ff1e03f */
[----:B------:R-:W-:Y:S01]  /*0410*/  IMAD R15, R30, UR5, R5 ;  /* 0x000000051e0f7c24 */ /* 0x000fe2000f8e0205 */
[----:B------:R-:W-:Y:S02]  /*0420*/  UIADD3.X UR5, UR12, -0x1, URZ, UP0, !UPT ;  /* 0xffffffff0c057890 */ /* 0x000fe400087fe43f */
[----:B------:R-:W-:-:S04]  /*0430*/  UISETP.GE.U32.AND UP0, UPT, UR4, 0x3, UPT ;  /* 0x000000030400788c */ /* 0x000fc8000bf06070 */
[----:B------:R-:W-:Y:S01]  /*0440*/  UISETP.GE.U32.AND.EX UP0, UPT, UR5, URZ, UPT, UP0 ;  /* 0x0000003f0500728c */ /* 0x000fe2000bf06100 */
[----:B------:R-:W-:-:S05]  /*0450*/  IMAD R5, R31, UR14, RZ ;  /* 0x0000000e1f057c24 */ /* 0x000fca000f8e02ff */
[----:B------:R-:W-:Y:S01]  /*0460*/  PLOP3.LUT P2, PT, PT, PT, UP0, 0x80, 0x0 ;  /* 0x000000000000781c */ /* 0x000fe20003f4f008 */
[----:B------:R-:W-:Y:S02]  /*0470*/  IMAD.SHL.U32 R3, R4, 0x2, RZ ;  /* 0x0000000204037824 */ /* 0x000fe400078e00ff */
[----:B------:R-:W-:Y:S02]  /*0480*/  IMAD R33, R30, UR15, R5 ;  /* 0x0000000f1e217c24 */ /* 0x000fe4000f8e0205 */
[----:B------:R-:W-:Y:S01]  /*0490*/  IMAD.WIDE.U32 R4, R0, UR10, RZ ;  /* 0x0000000a00047c25 */ /* 0x000fe2000f8e00ff */
[----:B------:R-:W-:Y:S01]  /*04a0*/  UMOV UR5, URZ ;  /* 0x0000003f00057c82 */ /* 0x000fe20008000000 */
[----:B------:R-:W-:Y:S02]  /*04b0*/  UMOV UR4, URZ ;  /* 0x0000003f00047c82 */ /* 0x000fe40008000000 */
[----:B------:R-:W-:Y:S01]  /*04c0*/  IMAD.IADD R33, R11, 0x1, R33 ;  /* 0x000000010b217824 */ /* 0x000fe200078e0221 */
[----:B------:R-:W-:Y:S01]  /*04d0*/  IADD3 R16, P1, R4, R8, RZ ;  /* 0x0000000804107210 */ /* 0x000fe20007f3e0ff */
[----:B------:R-:W-:-:S02]  /*04e0*/  IMAD R14, R0, UR11, R5 ;  /* 0x0000000b000e7c24 */ /* 0x000fc4000f8e0205 */
[----:B------:R-:W-:Y:S01]  /*04f0*/  IMAD.IADD R15, R21, 0x1, R15 ;  /* 0x00000001150f7824 */ /* 0x000fe200078e020f */
[----:B------:R-:W-:Y:S01]  /*0500*/  IADD3.X R19, R33, R48, RZ, P0, !PT ;  /* 0x0000003021137210 */ /* 0x000fe200007fe4ff */
[----:B------:R-:W-:Y:S01]  /*0510*/  IMAD.X R17, R45, 0x1, R14, P1 ;  /* 0x000000012d117824 */ /* 0x000fe200008e060e */
[----:B------:R-:W-:Y:S07]  /*0520*/  @!P2 BRA `(.L_x_1) ;  /* 0x0000000c00a0a947 */ /* 0x000fee0003800000 */
[----:B------:R-:W-:Y:S01]  /*0530*/  IMAD.SHL.U32 R5, R4, 0x4, RZ ;  /* 0x0000000404057824 */ /* 0x000fe200078e00ff */
[----:B------:R-:W-:Y:S01]  /*0540*/  ULDC.64 UR18, c[0x0][0x2b0] ;  /* 0x0000ac0000127ab9 */ /* 0x000fe20000000a00 */
[----:B------:R-:W-:Y:S01]  /*0550*/  IMAD.SHL.U32 R7, R12, 0x4, RZ ;  /* 0x000000040c077824 */ /* 0x000fe200078e00ff */
[----:B------:R-:W-:Y:S01]  /*0560*/  SHF.L.U64.HI R9, R4, 0x2, R14 ;  /* 0x0000000204097819 */ /* 0x000fe2000001020e */
[----:B------:R-:W-:Y:S01]  /*0570*/  ULDC.64 UR14, c[0x0][0x2c8] ;  /* 0x0000b200000e7ab9 */ /* 0x000fe20000000a00 */
[----:B------:R-:W-:Y:S01]  /*0580*/  LEA R5, P0, R8, R5, 0x2 ;  /* 0x0000000508057211 */ /* 0x000fe200078010ff */
[----:B------:R-:W-:Y:S01]  /*0590*/  IMAD.U32 R35, RZ, RZ, UR14 ;  /* 0x0000000eff237e24 */ /* 0x000fe2000f8e00ff */
[----:B------:R-:W-:Y:S01]  /*05a0*/  LEA R6, P1, R10, R7, 0x2 ;  /* 0x000000070a067211 */ /* 0x000fe200078210ff */
[----:B------:R-:W-:Y:S01]  /*05b0*/  UIMAD UR4, UR15, 0x3, URZ ;  /* 0x000000030f0478a4 */ /* 0x000fe2000f8e023f */
[C---:B------:R-:W-:Y:S01]  /*05c0*/  SHF.L.U64.HI R11, R12.reuse, 0x2, R48 ;  /* 0x000000020c0b7819 */ /* 0x040fe20000010230 */
[----:B------:R-:W-:Y:S01]  /*05d0*/  IMAD.U32 R37, RZ, RZ, UR14 ;  /* 0x0000000eff257e24 */ /* 0x000fe2000f8e00ff */
[----:B------:R-:W-:Y:S01]  /*05e0*/  IADD3 R7, P4, P5, R12, UR18, R10 ;  /* 0x000000120c077c10 */ /* 0x000fe2000fd9e00a */
[----:B------:R-:W-:Y:S01]  /*05f0*/  ULDC.64 UR8, c[0x0][0x2d8] ;  /* 0x0000b60000087ab9 */ /* 0x000fe20000000a00 */
[----:B------:R-:W-:Y:S01]  /*0600*/  IADD3 R4, P2, P3, R4, UR14, R8 ;  /* 0x0000000e04047c10 */ /* 0x000fe2000fb5e008 */
[----:B------:R-:W-:Y:S01]  /*0610*/  ULDC.64 UR24, c[0x0][0x250] ;  /* 0x0000940000187ab9 */ /* 0x000fe20000000a00 */
[----:B------:R-:W-:Y:S01]  /*0620*/  LEA.HI.X R8, R8, R9, R45, 0x2, P0 ;  /* 0x0000000908087211 */ /* 0x000fe200000f142d */
[----:B------:R-:W-:Y:S01]  /*0630*/  IMAD.U32 R13, RZ, RZ, UR18 ;  /* 0x00000012ff0d7e24 */ /* 0x000fe2000f8e00ff */
[--C-:B------:R-:W-:Y:S01]  /*0640*/  LEA.HI.X R9, R10, R11, R33.reuse, 0x2, P1 ;  /* 0x0000000b0a097211 */ /* 0x100fe200008f1421 */
[----:B------:R-:W-:Y:S01]  /*0650*/  IMAD.U32 R39, RZ, RZ, UR18 ;  /* 0x00000012ff277e24 */ /* 0x000fe2000f8e00ff */
[----:B------:R-:W-:Y:S01]  /*0660*/  IADD3.X R48, R48, UR19, R33, P4, P5 ;  /* 0x0000001330307c10 */ /* 0x000fe2000a7ea421 */
[----:B------:R-:W-:Y:S01]  /*0670*/  UIMAD UR13, UR19, 0x3, URZ ;  /* 0x00000003130d78a4 */ /* 0x000fe2000f8e023f */
[----:B------:R-:W0:Y:S01]  /*0680*/  LDC.64 R32, c[0x0][0x280] ;  /* 0x0000a000ff207b82 */ /* 0x000e220000000a00 */
[----:B------:R-:W-:Y:S01]  /*0690*/  MOV R43, UR14 ;  /* 0x0000000e002b7c02 */ /* 0x000fe20008000f00 */
[----:B------:R-:W-:Y:S01]  /*06a0*/  IMAD.WIDE.U32 R12, R13, 0x3, R18 ;  /* 0x000000030d0c7825 */ /* 0x000fe200078e0012 */
[----:B------:R-:W-:Y:S01]  /*06b0*/  IADD3.X R45, R14, UR15, R45, P2, P3 ;  /* 0x0000000f0e2d7c10 */ /* 0x000fe200097e642d */
[----:B------:R-:W-:Y:S01]  /*06c0*/  ULOP3.LUT UR6, UR7, 0x3, URZ, 0xc0, !UPT ;  /* 0x0000000307067892 */ /* 0x000fe2000f8ec03f */
[----:B------:R-:W-:Y:S01]  /*06d0*/  MOV R36, UR15 ;  /* 0x0000000f00247c02 */ /* 0x000fe20008000f00 */
[----:B------:R-:W-:Y:S01]  /*06e0*/  IMAD.WIDE.U32 R42, R43, 0x3, R16 ;  /* 0x000000032b2a7825 */ /* 0x000fe200078e0010 */
[----:B------:R-:W-:Y:S01]  /*06f0*/  LEA R14, P1, R35, R16, 0x1 ;  /* 0x00000010230e7211 */ /* 0x000fe200078208ff */
[----:B------:R-:W-:Y:S01]  /*0700*/  ULDC.64 UR22, c[0x0][0x210] ;  /* 0x0000840000167ab9 */ /* 0x000fe20000000a00 */
[----:B-----5:R-:W-:Y:S01]  /*0710*/  IADD3 R11, P0, R22, UR8, RZ ;  /* 0x00000008160b7c10 */ /* 0x020fe2000ff1e0ff */
[----:B------:R-:W-:Y:S01]  /*0720*/  IMAD.U32 R41, RZ, RZ, UR18 ;  /* 0x00000012ff297e24 */ /* 0x000fe2000f8e00ff */
[----:B------:R-:W-:Y:S01]  /*0730*/  IADD3 R35, R43, UR4, RZ ;  /* 0x000000042b237c10 */ /* 0x000fe2000fffe0ff */
[----:B------:R-:W-:Y:S01]  /*0740*/  ULDC.64 UR4, c[0x0][0x2f0] ;  /* 0x0000bc0000047ab9 */ /* 0x000fe20000000a00 */
[----:B------:R-:W-:Y:S01]  /*0750*/  LEA.HI.X R43, R37, R17, R36, 0x1, P1 ;  /* 0x00000011252b7211 */ /* 0x000fe200008f0c24 */
[----:B------:R-:W-:Y:S01]  /*0760*/  IMAD.U32 R38, RZ, RZ, UR19 ;  /* 0x00000013ff267e24 */ /* 0x000fe2000f8e00ff */
[----:B------:R-:W-:Y:S01]  /*0770*/  IADD3.X R34, R23, UR9, RZ, P0, !PT ;  /* 0x0000000917227c10 */ /* 0x000fe200087fe4ff */
[----:B------:R-:W-:Y:S01]  /*0780*/  VIADD R49, R13, UR13 ;  /* 0x0000000d0d317c36 */ /* 0x000fe20008000000 */
[----:B------:R-:W-:Y:S01]  /*0790*/  LEA R10, P0, R11, UR24, 0x2 ;  /* 0x000000180b0a7c11 */ /* 0x000fe2000f8010ff */
[----:B------:R-:W-:Y:S01]  /*07a0*/  UIADD3 UR6, UP0, UR6, -UR7, URZ ;  /* 0x8000000706067290 */ /* 0x000fe2000ff1e03f */
[----:B------:R-:W-:Y:S01]  /*07b0*/  SHF.L.U64.HI R43, R14, 0x2, R43 ;  /* 0x000000020e2b7819 */ /* 0x000fe2000001022b */
[----:B------:R-:W-:Y:S01]  /*07c0*/  IMAD.MOV.U32 R14, RZ, RZ, R20 ;  /* 0x000000ffff0e7224 */ /* 0x000fe200078e0014 */
[----:B------:R-:W-:Y:S01]  /*07d0*/  LEA R44, P2, R39, R18, 0x1 ;  /* 0x00000012272c7211 */ /* 0x000fe200078408ff */
[----:B------:R-:W-:Y:S01]  /*07e0*/  USHF.L.U64.HI UR9, UR8, 0x3, UR9 ;  /* 0x0000000308097899 */ /* 0x000fe20008010209 */
[----:B------:R-:W-:Y:S01]  /*07f0*/  LEA.HI.X R11, R11, UR25, R34, 0x2, P0 ;  /* 0x000000190b0b7c11 */ /* 0x000fe200080f1422 */
[----:B0-----:R-:W-:Y:S01]  /*0800*/  IMAD R36, R32, UR5, RZ ;  /* 0x0000000520247c24 */ /* 0x001fe2000f8e02ff */
[----:B------:R-:W-:Y:S01]  /*0810*/  SHF.L.U64.HI R42, R42, 0x2, R35 ;  /* 0x000000022a2a7819 */ /* 0x000fe20000010223 */
[----:B------:R-:W-:Y:S01]  /*0820*/  IMAD.WIDE.U32 R34, R32, UR4, R14 ;  /* 0x0000000420227c25 */ /* 0x000fe2000f8e000e */
[----:B------:R-:W-:Y:S01]  /*0830*/  LEA.HI.X R37, R41, R19, R38, 0x1, P2 ;  /* 0x0000001329257211 */ /* 0x000fe200010f0c26 */
[----:B------:R-:W-:Y:S01]  /*0840*/  USHF.L.U32 UR8, UR8, 0x3, URZ ;  /* 0x0000000308087899 */ /* 0x000fe2000800063f */
[----:B------:R-:W-:Y:S01]  /*0850*/  LEA R46, P1, R22, UR24, 0x2 ;  /* 0x00000018162e7c11 */ /* 0x000fe2000f8210ff */
[----:B------:R-:W-:Y:S01]  /*0860*/  IMAD R33, R33, UR4, R36 ;  /* 0x0000000421217c24 */ /* 0x000fe2000f8e0224 */
[----:B------:R-:W-:Y:S01]  /*0870*/  LEA R32, P0, R34, UR22, 0x2 ;  /* 0x0000001622207c11 */ /* 0x000fe2000f8010ff */
[----:B------:R-:W-:Y:S01]  /*0880*/  UMOV UR5, URZ ;  /* 0x0000003f00057c82 */ /* 0x000fe20008000000 */
[----:B------:R-:W-:Y:S01]  /*0890*/  SHF.L.U64.HI R44, R44, 0x2, R37 ;  /* 0x000000022c2c7819 */ /* 0x000fe20000010225 */
[----:B------:R-:W-:Y:S01]  /*08a0*/  IMAD.IADD R33, R35, 0x1, R33 ;  /* 0x0000000123217824 */ /* 0x000fe200078e0221 */
[----:B------:R-:W-:Y:S01]  /*08b0*/  SHF.L.U64.HI R45, R4, 0x2, R45 ;  /* 0x00000002042d7819 */ /* 0x000fe2000001022d */
[----:B------:R-:W-:Y:S01]  /*08c0*/  UMOV UR4, URZ ;  /* 0x0000003f00047c82 */ /* 0x000fe20008000000 */
[----:B------:R-:W-:Y:S01]  /*08d0*/  SHF.L.U64.HI R48, R7, 0x2, R48 ;  /* 0x0000000207307819 */ /* 0x000fe20000010230 */
[----:B------:R-:W-:Y:S01]  /*08e0*/  ULDC.64 UR20, c[0x0][0x228] ;  /* 0x00008a0000147ab9 */ /* 0x000fe20000000a00 */
[----:B------:R-:W-:Y:S01]  /*08f0*/  SHF.L.U64.HI R49, R12, 0x2, R49 ;  /* 0x000000020c317819 */ /* 0x000fe20000010231 */
[----:B------:R-:W-:Y:S01]  /*0900*/  USHF.L.U64.HI UR11, UR14, 0x4, UR15 ;  /* 0x000000040e0b7899 */ /* 0x000fe2000801020f */
[----:B------:R-:W-:Y:S01]  /*0910*/  LEA.HI.X R33, R34, UR23, R33, 0x2, P0 ;  /* 0x0000001722217c11 */ /* 0x000fe200080f1421 */
[----:B------:R-:W-:Y:S01]  /*0920*/  USHF.L.U64.HI UR10, UR18, 0x4, UR19 ;  /* 0x00000004120a7899 */ /* 0x000fe20008010213 */
[----:B------:R-:W-:Y:S01]  /*0930*/  LEA.HI.X R47, R22, UR25, R23, 0x2, P1 ;  /* 0x00000019162f7c11 */ /* 0x000fe200088f1417 */
[----:B------:R-:W-:Y:S01]  /*0940*/  UIADD3.X UR7, URZ, ~UR12, URZ, UP0, !UPT ;  /* 0x8000000c3f077290 */ /* 0x000fe200087fe43f */
[----:B------:R-:W-:Y:S01]  /*0950*/  ULDC.64 UR22, c[0x0][0x230] ;  /* 0x00008c0000167ab9 */ /* 0x000fe20000000a00 */
[----:B------:R-:W-:Y:S01]  /*0960*/  ULDC.64 UR24, c[0x0][0x280] ;  /* 0x0000a00000187ab9 */ /* 0x000fe20000000a00 */
[----:B------:R-:W-:-:S09]  /*0970*/  ULDC.64 UR26, c[0x0][0x210] ;  /* 0x00008400001a7ab9 */ /* 0x000fd20000000a00 */
.L_x_13:
[----:B------:R-:W-:Y:S01]  /*0980*/  ISETP.GE.U32.AND P0, PT, R3, UR5, PT ;  /* 0x0000000503007c0c */ /* 0x000fe2000bf06070 */
[----:B------:R-:W-:Y:S03]  /*0990*/  BSSY B0, `(.L_x_2) ;  /* 0x000001b000007945 */ /* 0x000fe60003800000 */
[----:B------:R-:W-:-:S13]  /*09a0*/  ISETP.GE.AND.EX P0, PT, R2, UR4, PT, P0 ;  /* 0x0000000402007c0c */ /* 0x000fda000bf06300 */
[----:B01234-:R-:W-:Y:S05]  /*09b0*/  @!P0 BRA `(.L_x_3) ;  /* 0x0000000000608947 */ /* 0x01ffea0003800000 */
[----:B------:R-:W2:Y:S01]  /*09c0*/  LDG.E R38, desc[UR16][R32.64] ;  /* 0x0000001020267981 */ /* 0x000ea2000c1e1900 */
[----:B------:R-:W-:Y:S02]  /*09d0*/  IADD3 R34, P0, R6, UR20, RZ ;  /* 0x0000001406227c10 */ /* 0x000fe4000ff1e0ff */
[----:B------:R-:W-:Y:S02]  /*09e0*/  IADD3 R36, P1, R5, UR22, RZ ;  /* 0x0000001605247c10 */ /* 0x000fe4000ff3e0ff */
[----:B------:R-:W-:Y:S02]  /*09f0*/  IADD3.X R35, R9, UR21, RZ, P0, !PT ;  /* 0x0000001509237c10 */ /* 0x000fe400087fe4ff */
[----:B------:R-:W-:-:S04]  /*0a00*/  IADD3.X R37, R8, UR23, RZ, P1, !PT ;  /* 0x0000001708257c10 */ /* 0x000fc80008ffe4ff */
[----:B------:R-:W3:Y:S04]  /*0a10*/  LDG.E.CONSTANT R35, desc[UR16][R34.64] ;  /* 0x0000001022237981 */ /* 0x000ee8000c1e9900 */
[----:B------:R-:W3:Y:S01]  /*0a20*/  LDG.E.CONSTANT R36, desc[UR16][R36.64] ;  /* 0x0000001024247981 */ /* 0x000ee2000c1e9900 */
[----:B--2---:R-:W-:Y:S01]  /*0a30*/  FSETP.NEU.FTZ.AND P0, PT, R38, -INF , PT ;  /* 0xff8000002600780b */ /* 0x004fe20003f1d000 */
[----:B---3--:R-:W-:-:S12]  /*0a40*/  FADD.FTZ R39, R36, R35 ;  /* 0x0000002324277221 */ /* 0x008fd80000010000 */
[----:B------:R-:W-:Y:S05]  /*0a50*/  @!P0 BRA `(.L_x_4) ;  /* 0x0000000000348947 */ /* 0x000fea0003800000 */
[----:B------:R-:W-:-:S04]  /*0a60*/  FSETP.GT.FTZ.AND P0, PT, R38, R39, PT ;  /* 0x000000272600720b */ /* 0x000fc80003f14000 */
[----:B------:R-:W-:-:S05]  /*0a70*/  FSEL R35, R38, R39, P0 ;  /* 0x0000002726237208 */ /* 0x000fca0000000000 */
[--C-:B------:R-:W-:Y:S01]  /*0a80*/  FADD.FTZ R38, R38, -R35.reuse ;  /* 0x8000002326267221 */ /* 0x100fe20000010000 */
[----:B------:R-:W-:-:S03]  /*0a90*/  FADD.FTZ R34, R39, -R35 ;  /* 0x8000002327227221 */ /* 0x000fc60000010000 */
[----:B------:R-:W-:Y:S01]  /*0aa0*/  FMUL.FTZ R38, R38, 1.4426950216293334961 ;  /* 0x3fb8aa3b26267820 */ /* 0x000fe20000410000 */
[----:B------:R-:W-:-:S04]  /*0ab0*/  FMUL.FTZ R34, R34, 1.4426950216293334961 ;  /* 0x3fb8aa3b22227820 */ /* 0x000fc80000410000 */
[----:B------:R-:W-:Y:S08]  /*0ac0*/  MUFU.EX2 R37, R34 ;  /* 0x0000002200257308 */ /* 0x000ff00000000800 */
[----:B------:R-:W0:Y:S02]  /*0ad0*/  MUFU.EX2 R38, R38 ;  /* 0x0000002600267308 */ /* 0x000e240000000800 */
[----:B0-----:R-:W-:-:S06]  /*0ae0*/  FADD.FTZ R37, R38, R37 ;  /* 0x0000002526257221 */ /* 0x001fcc0000010000 */
[----:B------:R-:W0:Y:S02]  /*0af0*/  MUFU.LG2 R36, R37 ;  /* 0x0000002500247308 */ /* 0x000e240000000c00 */
[----:B0-----:R-:W-:-:S05]  /*0b00*/  FFMA.FTZ R35, R36, 0.69314718246459960938, R35 ;  /* 0x3f31721824237823 */ /* 0x001fca0000010023 */
[----:B------:R0:W-:Y:S01]  /*0b10*/  STG.E desc[UR16][R32.64], R35 ;  /* 0x0000002320007986 */ /* 0x0001e2000c101910 */
[----:B------:R-:W-:Y:S05]  /*0b20*/  BRA `(.L_x_3) ;  /* 0x0000000000047947 */ /* 0x000fea0003800000 */
.L_x_4:
[----:B------:R1:W-:Y:S02]  /*0b30*/  STG.E desc[UR16][R32.64], R39 ;  /* 0x0000002720007986 */ /* 0x0003e4000c101910 */
.L_x_3:
[----:B------:R-:W-:Y:S05]  /*0b40*/  BSYNC B0 ;  /* 0x0000000000007941 */ /* 0x000fea0003800000 */
.L_x_2:
[----:B------:R-:W-:Y:S01]  /*0b50*/  UIADD3 UR12, UP0, UR5, 0x1, URZ ;  /* 0x00000001050c7890 */ /* 0x000fe2000ff1e03f */
[----:B------:R-:W-:Y:S03]  /*0b60*/  BSSY B0, `(.L_x_5) ;  /* 0x0000027000007945 */ /* 0x000fe60003800000 */
[----:B------:R-:W-:Y:S02]  /*0b70*/  UIADD3.X UR13, URZ, UR4, URZ, UP0, !UPT ;  /* 0x000000043f0d7290 */ /* 0x000fe400087fe43f */
[----:B------:R-:W-:-:S04]  /*0b80*/  ISETP.GE.U32.AND P0, PT, R3, UR12, PT ;  /* 0x0000000c03007c0c */ /* 0x000fc8000bf06070 */
[----:B------:R-:W-:-:S13]  /*0b90*/  ISETP.GE.AND.EX P0, PT, R2, UR13, PT, P0 ;  /* 0x0000000d02007c0c */ /* 0x000fda000bf06300 */
[----:B------:R-:W-:Y:S05]  /*0ba0*/  @!P0 BRA `(.L_x_6) ;  /* 0x0000000000888947 */ /* 0x000fea0003800000 */
[----:B0-----:R-:W2:Y:S01]  /*0bb0*/  LDG.E.CONSTANT R35, desc[UR16][R46.64] ;  /* 0x000000102e237981 */ /* 0x001ea2000c1e9900 */
[----:B------:R-:W-:Y:S01]  /*0bc0*/  MOV R36, R20 ;  /* 0x0000001400247202 */ /* 0x000fe20000000f00 */
[----:B------:R-:W-:Y:S01]  /*0bd0*/  IMAD.MOV.U32 R37, RZ, RZ, R15 ;  /* 0x000000ffff257224 */ /* 0x000fe200078e000f */
[----:B------:R-:W-:Y:S02]  /*0be0*/  LEA R38, P0, R7, UR20, 0x2 ;  /* 0x0000001407267c11 */ /* 0x000fe4000f8010ff */
[----:B------:R-:W-:Y:S02]  /*0bf0*/  LEA R40, P1, R4, UR22, 0x2 ;  /* 0x0000001604287c11 */ /* 0x000fe4000f8210ff */
[----:B-1----:R-:W-:Y:S02]  /*0c00*/  IADD3.X R39, R48, UR21, RZ, P0, !PT ;  /* 0x0000001530277c10 */ /* 0x002fe400087fe4ff */
[----:B------:R-:W-:-:S04]  /*0c10*/  IADD3.X R41, R45, UR23, RZ, P1, !PT ;  /* 0x000000172d297c10 */ /* 0x000fc80008ffe4ff */
[----:B------:R-:W3:Y:S04]  /*0c20*/  LDG.E.CONSTANT R39, desc[UR16][R38.64] ;  /* 0x0000001026277981 */ /* 0x000ee8000c1e9900 */
[----:B------:R-:W3:Y:S01]  /*0c30*/  LDG.E.CONSTANT R40, desc[UR16][R40.64] ;  /* 0x0000001028287981 */ /* 0x000ee2000c1e9900 */
[----:B--2---:R-:W-:Y:S01]  /*0c40*/  SHF.R.S32.HI R34, RZ, 0x1f, R35 ;  /* 0x0000001fff227819 */ /* 0x004fe20000011423 */
[----:B------:R-:W-:-:S04]  /*0c50*/  IMAD.WIDE.U32 R36, R35, UR24, R36 ;  /* 0x0000001823247c25 */ /* 0x000fc8000f8e0024 */
[----:B------:R-:W-:-:S04]  /*0c60*/  IMAD R34, R34, UR24, RZ ;  /* 0x0000001822227c24 */ /* 0x000fc8000f8e02ff */
[----:B------:R-:W-:Y:S01]  /*0c70*/  IMAD R35, R35, UR25, R34 ;  /* 0x0000001923237c24 */ /* 0x000fe2000f8e0222 */
[----:B------:R-:W-:-:S03]  /*0c80*/  LEA R34, P2, R36, UR26, 0x2 ;  /* 0x0000001a24227c11 */ /* 0x000fc6000f8410ff */
[----:B------:R-:W-:-:S05]  /*0c90*/  IMAD.IADD R35, R37, 0x1, R35 ;  /* 0x0000000125237824 */ /* 0x000fca00078e0223 */
[----:B------:R-:W-:-:S05]  /*0ca0*/  LEA.HI.X R35, R36, UR27, R35, 0x2, P2 ;  /* 0x0000001b24237c11 */ /* 0x000fca00090f1423 */
[----:B------:R-:W2:Y:S01]  /*0cb0*/  LDG.E R50, desc[UR16][R34.64] ;  /* 0x0000001022327981 */ /* 0x000ea2000c1e1900 */
[----:B---3--:R-:W-:Y:S01]  /*0cc0*/  FADD.FTZ R51, R40, R39 ;  /* 0x0000002728337221 */ /* 0x008fe20000010000 */
[----:B--2---:R-:W-:-:S13]  /*0cd0*/  FSETP.NEU.FTZ.AND P0, PT, R50, -INF , PT ;  /* 0xff8000003200780b */ /* 0x004fda0003f1d000 */
[----:B------:R-:W-:Y:S05]  /*0ce0*/  @!P0 BRA `(.L_x_7) ;  /* 0x0000000000348947 */ /* 0x000fea0003800000 */
[----:B------:R-:W-:-:S04]  /*0cf0*/  FSETP.GT.FTZ.AND P0, PT, R50, R51, PT ;  /* 0x000000333200720b */ /* 0x000fc80003f14000 */
[----:B------:R-:W-:-:S05]  /*0d00*/  FSEL R36, R50, R51, P0 ;  /* 0x0000003332247208 */ /* 0x000fca0000000000 */
[--C-:B------:R-:W-:Y:S01]  /*0d10*/  FADD.FTZ R37, R50, -R36.reuse ;  /* 0x8000002432257221 */ /* 0x100fe20000010000 */
[----:B------:R-:W-:-:S03]  /*0d20*/  FADD.FTZ R38, R51, -R36 ;  /* 0x8000002433267221 */ /* 0x000fc60000010000 */
[----:B------:R-:W-:Y:S01]  /*0d30*/  FMUL.FTZ R37, R37, 1.4426950216293334961 ;  /* 0x3fb8aa3b25257820 */ /* 0x000fe20000410000 */
[----:B------:R-:W-:-:S05]  /*0d40*/  FMUL.FTZ R38, R38, 1.4426950216293334961 ;  /* 0x3fb8aa3b26267820 */ /* 0x000fca0000410000 */
[----:B------:R-:W-:Y:S08]  /*0d50*/  MUFU.EX2 R37, R37 ;  /* 0x0000002500257308 */ /* 0x000ff00000000800 */
[----:B------:R-:W0:Y:S02]  /*0d60*/  MUFU.EX2 R38, R38 ;  /* 0x0000002600267308 */ /* 0x000e240000000800 */
[----:B0-----:R-:W-:-:S06]  /*0d70*/  FADD.FTZ R39, R37, R38 ;  /* 0x0000002625277221 */ /* 0x001fcc0000010000 */
[----:B------:R-:W0:Y:S02]  /*0d80*/  MUFU.LG2 R39, R39 ;  /* 0x0000002700277308 */ /* 0x000e240000000c00 */
[----:B0-----:R-:W-:-:S05]  /*0d90*/  FFMA.FTZ R41, R39, 0.69314718246459960938, R36 ;  /* 0x3f31721827297823 */ /* 0x001fca0000010024 */
[----:B------:R2:W-:Y:S01]  /*0da0*/  STG.E desc[UR16][R34.64], R41 ;  /* 0x0000002922007986 */ /* 0x0005e2000c101910 */
[----:B------:R-:W-:Y:S05]  /*0db0*/  BRA `(.L_x_6) ;  /* 0x0000000000047947 */ /* 0x000fea0003800000 */
.L_x_7:
[----:B------:R3:W-:Y:S02]  /*0dc0*/  STG.E desc[UR16][R34.64], R51 ;  /* 0x0000003322007986 */ /* 0x0007e4000c101910 */
.L_x_6:
[----:B------:R-:W-:Y:S05]  /*0dd0*/  BSYNC B0 ;  /* 0x0000000000007941 */ /* 0x000fea0003800000 */
.L_x_5:
[----:B------:R-:W-:Y:S01]  /*0de0*/  UIADD3 UR12, UP0, UR5, 0x2, URZ ;  /* 0x00000002050c7890 */ /* 0x000fe2000ff1e03f */
[----:B------:R-:W-:Y:S03]  /*0df0*/  BSSY B0, `(.L_x_8) ;  /* 0x0000021000007945 */ /* 0x000fe60003800000 */
[----:B------:R-:W-:Y:S02]  /*0e00*/  UIADD3.X UR13, URZ, UR4, URZ, UP0, !UPT ;  /* 0x000000043f0d7290 */ /* 0x000fe400087fe43f */
[----:B------:R-:W-:-:S04]  /*0e10*/  ISETP.GE.U32.AND P0, PT, R3, UR12, PT ;  /* 0x0000000c03007c0c */ /* 0x000fc8000bf06070 */
[----:B------:R-:W-:-:S13]  /*0e20*/  ISETP.GE.AND.EX P0, PT, R2, UR13, PT, P0 ;  /* 0x0000000d02007c0c */ /* 0x000fda000bf06300 */
[----:B------:R-:W-:Y:S05]  /*0e30*/  @!P0 BRA `(.L_x_9) ;  /* 0x0000000000708947 */ /* 0x000fea0003800000 */
[----:B------:R-:W-:Y:S01]  /*0e40*/  MOV R37, UR18 ;  /* 0x0000001200257c02 */ /* 0x000fe20008000f00 */
[----:B0-23--:R-:W-:Y:S01]  /*0e50*/  IMAD.U32 R35, RZ, RZ, UR14 ;  /* 0x0000000eff237e24 */ /* 0x00dfe2000f8e00ff */
[----:B------:R-:W2:Y:S03]  /*0e60*/  LDG.E R38, desc[UR16][R32.64] ;  /* 0x0000001020267981 */ /* 0x000ea6000c1e1900 */
[----:B------:R-:W-:Y:S02]  /*0e70*/  IMAD.U32 R34, R37, 0x2, R18 ;  /* 0x0000000225227824 */ /* 0x000fe400078e0012 */
[----:B------:R-:W-:-:S03]  /*0e80*/  IMAD.U32 R36, R35, 0x2, R16 ;  /* 0x0000000223247824 */ /* 0x000fc600078e0010 */
[----:B------:R-:W-:Y:S02]  /*0e90*/  LEA R34, P0, R34, UR20, 0x2 ;  /* 0x0000001422227c11 */ /* 0x000fe4000f8010ff */
[----:B------:R-:W-:Y:S02]  /*0ea0*/  LEA R36, P1, R36, UR22, 0x2 ;  /* 0x0000001624247c11 */ /* 0x000fe4000f8210ff */
[----:B------:R-:W-:Y:S02]  /*0eb0*/  IADD3.X R35, R44, UR21, RZ, P0, !PT ;  /* 0x000000152c237c10 */ /* 0x000fe400087fe4ff */
[----:B------:R-:W-:-:S04]  /*0ec0*/  IADD3.X R37, R43, UR23, RZ, P1, !PT ;  /* 0x000000172b257c10 */ /* 0x000fc80008ffe4ff */
[----:B------:R-:W1:Y:S04]  /*0ed0*/  LDG.E.CONSTANT R35, desc[UR16][R34.64] ;  /* 0x0000001022237981 */ /* 0x000e68000c1e9900 */
[----:B------:R-:W1:Y:S01]  /*0ee0*/  LDG.E.CONSTANT R36, desc[UR16][R36.64] ;  /* 0x0000001024247981 */ /* 0x000e62000c1e9900 */
[----:B--2---:R-:W-:Y:S01]  /*0ef0*/  FSETP.NEU.FTZ.AND P0, PT, R38, -INF , PT ;  /* 0xff8000002600780b */ /* 0x004fe20003f1d000 */
[----:B-1----:R-:W-:-:S12]  /*0f00*/  FADD.FTZ R39, R36, R35 ;  /* 0x0000002324277221 */ /* 0x002fd80000010000 */
        /* <DEDUP_REMOVED lines=14> */
.L_x_10:
[----:B------:R0:W-:Y:S02]  /*0ff0*/  STG.E desc[UR16][R32.64], R39 ;  /* 0x0000002720007986 */ /* 0x0001e4000c101910 */
.L_x_9:
[----:B------:R-:W-:Y:S05]  /*1000*/  BSYNC B0 ;  /* 0x0000000000007941 */ /* 0x000fea0003800000 */
.L_x_8:
[----:B------:R-:W-:Y:S01]  /*1010*/  UIADD3 UR12, UP0, UR5, 0x3, URZ ;  /* 0x00000003050c7890 */ /* 0x000fe2000ff1e03f */
[----:B------:R-:W-:Y:S03]  /*1020*/  BSSY B0, `(.L_x_11) ;  /* 0x0000028000007945 */ /* 0x000fe60003800000 */
[----:B------:R-:W-:Y:S02]  /*1030*/  UIADD3.X UR13, URZ, UR4, URZ, UP0, !UPT ;  /* 0x000000043f0d7290 */ /* 0x000fe400087fe43f */
[----:B------:R-:W-:-:S04]  /*1040*/  ISETP.GE.U32.AND P0, PT, R3, UR12, PT ;  /* 0x0000000c03007c0c */ /* 0x000fc8000bf06070 */
[----:B------:R-:W-:-:S13]  /*1050*/  ISETP.GE.AND.EX P0, PT, R2, UR13, PT, P0 ;  /* 0x0000000d02007c0c */ /* 0x000fda000bf06300 */
[----:B------:R-:W-:Y:S05]  /*1060*/  @!P0 BRA `(.L_x_12) ;  /* 0x00000000008c8947 */ /* 0x000fea0003800000 */
[----:B------:R-:W5:Y:S01]  /*1070*/  LDG.E.CONSTANT R37, desc[UR16][R10.64] ;  /* 0x000000100a257981 */ /* 0x000f62000c1e9900 */
[----:B0-234-:R-:W-:Y:S01]  /*1080*/  MOV R35, R15 ;  /* 0x0000000f00237202 */ /* 0x01dfe20000000f00 */
[----:B------:R-:W-:Y:S02]  /*1090*/  IMAD.MOV.U32 R34, RZ, RZ, R20 ;  /* 0x000000ffff227224 */ /* 0x000fe400078e0014 */
[----:B------:R-:W-:Y:S02]  /*10a0*/  IMAD.MOV.U32 R38, RZ, RZ, R16 ;  /* 0x000000ffff267224 */ /* 0x000fe400078e0010 */
[----:B-1----:R-:W-:-:S04]  /*10b0*/  IMAD.U32 R39, RZ, RZ, UR14 ;  /* 0x0000000eff277e24 */ /* 0x002fc8000f8e00ff */
[----:B------:R-:W-:Y:S01]  /*10c0*/  IMAD R40, R39, 0x3, R38 ;  /* 0x0000000327287824 */ /* 0x000fe200078e0226 */
[----:B------:R-:W-:-:S04]  /*10d0*/  LEA R38, P0, R12, UR20, 0x2 ;  /* 0x000000140c267c11 */ /* 0x000fc8000f8010ff */
[----:B------:R-:W-:-:S06]  /*10e0*/  IADD3.X R39, R49, UR21, RZ, P0, !PT ;  /* 0x0000001531277c10 */ /* 0x000fcc00087fe4ff */
[----:B------:R-:W2:Y:S01]  /*10f0*/  LDG.E.CONSTANT R39, desc[UR16][R38.64] ;  /* 0x0000001026277981 */ /* 0x000ea2000c1e9900 */
[----:B-----5:R-:W-:Y:S01]  /*1100*/  SHF.R.S32.HI R36, RZ, 0x1f, R37 ;  /* 0x0000001fff247819 */ /* 0x020fe20000011425 */
[----:B------:R-:W-:-:S04]  /*1110*/  IMAD.WIDE.U32 R34, R37, UR24, R34 ;  /* 0x0000001825227c25 */ /* 0x000fc8000f8e0022 */
[----:B------:R-:W-:-:S04]  /*1120*/  IMAD R36, R36, UR24, RZ ;  /* 0x0000001824247c24 */ /* 0x000fc8000f8e02ff */
[----:B------:R-:W-:Y:S01]  /*1130*/  IMAD R37, R37, UR25, R36 ;  /* 0x0000001925257c24 */ /* 0x000fe2000f8e0224 */
[----:B------:R-:W-:-:S03]  /*1140*/  LEA R36, P1, R34, UR26, 0x2 ;  /* 0x0000001a22247c11 */ /* 0x000fc6000f8210ff */
[----:B------:R-:W-:-:S05]  /*1150*/  IMAD.IADD R35, R35, 0x1, R37 ;  /* 0x0000000123237824 */ /* 0x000fca00078e0225 */
[----:B------:R-:W-:Y:S02]  /*1160*/  LEA.HI.X R37, R34, UR27, R35, 0x2, P1 ;  /* 0x0000001b22257c11 */ /* 0x000fe400088f1423 */
[----:B------:R-:W-:-:S03]  /*1170*/  LEA R34, P0, R40, UR22, 0x2 ;  /* 0x0000001628227c11 */ /* 0x000fc6000f8010ff */
[----:B------:R-:W3:Y:S01]  /*1180*/  LDG.E R50, desc[UR16][R36.64] ;  /* 0x0000001024327981 */ /* 0x000ee2000c1e1900 */
[----:B------:R-:W-:-:S05]  /*1190*/  IADD3.X R35, R42, UR23, RZ, P0, !PT ;  /* 0x000000172a237c10 */ /* 0x000fca00087fe4ff */
[----:B------:R-:W2:Y:S01]  /*11a0*/  LDG.E.CONSTANT R34, desc[UR16][R34.64] ;  /* 0x0000001022227981 */ /* 0x000ea2000c1e9900 */
[----:B---3--:R-:W-:Y:S01]  /*11b0*/  FSETP.NEU.FTZ.AND P1, PT, R50, -INF , PT ;  /* 0xff8000003200780b */ /* 0x008fe20003f3d000 */
[----:B--2---:R-:W-:-:S12]  /*11c0*/  FADD.FTZ R41, R34, R39 ;  /* 0x0000002722297221 */ /* 0x004fd80000010000 */
[----:B------:R-:W-:-:S04]  /*11d0*/  @P1 FSETP.GT.FTZ.AND P0, PT, R50, R41, PT ;  /* 0x000000293200120b */ /* 0x000fc80003f14000 */
[----:B------:R-:W-:-:S05]  /*11e0*/  @P1 FSEL R40, R50, R41, P0 ;  /* 0x0000002932281208 */ /* 0x000fca0000000000 */
[--C-:B------:R-:W-:Y:S01]  /*11f0*/  @P1 FADD.FTZ R50, R50, -R40.reuse ;  /* 0x8000002832321221 */ /* 0x100fe20000010000 */
[----:B------:R-:W-:-:S03]  /*1200*/  @P1 FADD.FTZ R51, R41, -R40 ;  /* 0x8000002829331221 */ /* 0x000fc60000010000 */
[----:B------:R-:W-:Y:S01]  /*1210*/  @P1 FMUL.FTZ R50, R50, 1.4426950216293334961 ;  /* 0x3fb8aa3b32321820 */ /* 0x000fe20000410000 */
[----:B------:R-:W-:-:S05]  /*1220*/  @P1 FMUL.FTZ R51, R51, 1.4426950216293334961 ;  /* 0x3fb8aa3b33331820 */ /* 0x000fca0000410000 */
[----:B------:R-:W-:Y:S08]  /*1230*/  @P1 MUFU.EX2 R50, R50 ;  /* 0x0000003200321308 */ /* 0x000ff00000000800 */
[----:B------:R-:W0:Y:S02]  /*1240*/  @P1 MUFU.EX2 R51, R51 ;  /* 0x0000003300331308 */ /* 0x000e240000000800 */
[----:B0-----:R-:W-:-:S06]  /*1250*/  @P1 FADD.FTZ R34, R50, R51 ;  /* 0x0000003332221221 */ /* 0x001fcc0000010000 */
[----:B------:R-:W0:Y:S02]  /*1260*/  @P1 MUFU.LG2 R35, R34 ;  /* 0x0000002200231308 */ /* 0x000e240000000c00 */
[----:B0-----:R-:W-:-:S05]  /*1270*/  @P1 FFMA.FTZ R35, R35, 0.69314718246459960938, R40 ;  /* 0x3f31721823231823 */ /* 0x001fca0000010028 */
[----:B------:R0:W-:Y:S04]  /*1280*/  @P1 STG.E desc[UR16][R36.64], R35 ;  /* 0x0000002324001986 */ /* 0x0001e8000c101910 */
[----:B------:R0:W-:Y:S02]  /*1290*/  @!P1 STG.E desc[UR16][R36.64], R41 ;  /* 0x0000002924009986 */ /* 0x0001e4000c101910 */
.L_x_12:
[----:B------:R-:W-:Y:S05]  /*12a0*/  BSYNC B0 ;  /* 0x0000000000007941 */ /* 0x000fea0003800000 */
.L_x_11:
[----:B------:R-:W-:Y:S01]  /*12b0*/  UIADD3 UR5, UP0, UR5, 0x4, URZ ;  /* 0x0000000405057890 */ /* 0x000fe2000ff1e03f */
[----:B------:R-:W-:Y:S02]  /*12c0*/  IADD3 R10, P1, R10, UR8, RZ ;  /* 0x000000080a0a7c10 */ /* 0x000fe4000ff3e0ff */
[----:B------:R-:W-:Y:S01]  /*12d0*/  IADD3 R46, P2, R46, UR8, RZ ;  /* 0x000000082e2e7c10 */ /* 0x000fe2000ff5e0ff */
[----:B------:R-:W-:Y:S01]  /*12e0*/  UIADD3.X UR4, URZ, UR4, URZ, UP0, !UPT ;  /* 0x000000043f047290 */ /* 0x000fe200087fe43f */
[----:B------:R-:W-:Y:S01]  /*12f0*/  IADD3.X R11, R11, UR9, RZ, P1, !PT ;  /* 0x000000090b0b7c10 */ /* 0x000fe20008ffe4ff */
[----:B------:R-:W-:Y:S01]  /*1300*/  UIADD3 UR12, UP1, UR5, UR6, URZ ;  /* 0x00000006050c7290 */ /* 0x000fe2000ff3e03f */
[----:B------:R-:W-:Y:S01]  /*1310*/  IADD3.X R47, R47, UR9, RZ, P2, !PT ;  /* 0x000000092f2f7c10 */ /* 0x000fe200097fe4ff */
[----:B------:R-:W-:Y:S02]  /*1320*/  ULEA UR22, UP0, UR14, UR22, 0x4 ;  /* 0x000000160e167291 */ /* 0x000fe4000f80203f */
[----:B------:R-:W-:-:S02]  /*1330*/  UIADD3.X UR13, UR4, UR7, URZ, UP1, !UPT ;  /* 0x00000007040d7290 */ /* 0x000fc40008ffe43f */
[----:B------:R-:W-:Y:S01]  /*1340*/  ISETP.NE.U32.AND P0, PT, RZ, UR12, PT ;  /* 0x0000000cff007c0c */ /* 0x000fe2000bf05070 */
[----:B------:R-:W-:Y:S02]  /*1350*/  ULEA UR20, UP1, UR18, UR20, 0x4 ;  /* 0x0000001412147291 */ /* 0x000fe4000f82203f */
[----:B------:R-:W-:Y:S01]  /*1360*/  UIADD3.X UR23, UR23, UR11, URZ, UP0, !UPT ;  /* 0x0000000b17177290 */ /* 0x000fe200087fe43f */
[----:B------:R-:W-:Y:S01]  /*1370*/  ISETP.NE.AND.EX P0, PT, RZ, UR13, PT, P0 ;  /* 0x0000000dff007c0c */ /* 0x000fe2000bf05300 */
[----:B------:R-:W-:-:S12]  /*1380*/  UIADD3.X UR21, UR21, UR10, URZ, UP1, !UPT ;  /* 0x0000000a15157290 */ /* 0x000fd80008ffe43f */
[----:B------:R-:W-:Y:S05]  /*1390*/  @P0 BRA `(.L_x_13) ;  /* 0xfffffff400780947 */ /* 0x000fea000383ffff */
[----:B------:R-:W-:-:S05]  /*13a0*/  UMOV UR6, UR5 ;  /* 0x0000000500067c82 */ /* 0x000fca0008000000 */
.L_x_1:
[----:B------:R-:W-:Y:S01]  /*13b0*/  ULDC.64 UR8, c[0x0][0x260] ;  /* 0x0000980000087ab9 */ /* 0x000fe20000000a00 */
[----:B------:R-:W-:Y:S01]  /*13c0*/  MOV R4, UR6 ;  /* 0x0000000600047c02 */ /* 0x000fe20008000f00 */
[----:B------:R-:W-:Y:S02]  /*13d0*/  USHF.L.U32 UR7, UR8, 0x1, URZ ;  /* 0x0000000108077899 */ /* 0x000fe4000800063f */
[----:B------:R-:W-:Y:S02]  /*13e0*/  USHF.L.U64.HI UR9, UR8, 0x1, UR9 ;  /* 0x0000000108097899 */ /* 0x000fe40008010209 */
[----:B------:R-:W-:Y:S02]  /*13f0*/  ULOP3.LUT UR7, UR7, 0x1, URZ, 0xfc, !UPT ;  /* 0x0000000107077892 */ /* 0x000fe4000f8efc3f */
[----:B------:R-:W-:Y:S02]  /*1400*/  UIADD3 UR8, UR6, 0x1, URZ ;  /* 0x0000000106087890 */ /* 0x000fe4000fffe03f */
[----:B------:R-:W-:Y:S01]  /*1410*/  UISETP.GT.U32.AND UP0, UPT, UR7, 0x1, UPT ;  /* 0x000000010700788c */ /* 0x000fe2000bf04070 */
[----:B------:R-:W-:Y:S01]  /*1420*/  ULDC.64 UR24, c[0x0][0x280] ;  /* 0x0000a00000187ab9 */ /* 0x000fe20000000a00 */
[----:B------:R-:W-:-:S02]  /*1430*/  ULDC.64 UR26, c[0x0][0x210] ;  /* 0x00008400001a7ab9 */ /* 0x000fc40000000a00 */
[----:B------:R-:W-:Y:S01]  /*1440*/  UISETP.GT.AND.EX UP0, UPT, UR9, URZ, UPT, UP0 ;  /* 0x0000003f0900728c */ /* 0x000fe2000bf04300 */
[----:B------:R-:W-:Y:S01]  /*1450*/  ULDC.64 UR20, c[0x0][0x2b0] ;  /* 0x0000ac0000147ab9 */ /* 0x000fe20000000a00 */
[----:B------:R-:W-:Y:S02]  /*1460*/  ULDC.64 UR22, c[0x0][0x2c8] ;  /* 0x0000b20000167ab9 */ /* 0x000fe40000000a00 */
[----:B------:R-:W-:Y:S01]  /*1470*/  USEL UR7, UR7, 0x1, UP0 ;  /* 0x0000000107077887 */ /* 0x000fe20008000000 */
[----:B------:R-:W-:Y:S01]  /*1480*/  ULDC.64 UR12, c[0x0][0x228] ;  /* 0x00008a00000c7ab9 */ /* 0x000fe20000000a00 */
[----:B------:R-:W-:Y:S02]  /*1490*/  ULDC.64 UR14, c[0x0][0x230] ;  /* 0x00008c00000e7ab9 */ /* 0x000fe40000000a00 */
[----:B------:R-:W-:-:S04]  /*14a0*/  ULOP3.LUT UR7, UR7, 0x3, URZ, 0xc0, !UPT ;  /* 0x0000000307077892 */ /* 0x000fc8000f8ec03f */
[----:B------:R-:W-:Y:S02]  /*14b0*/  UIADD3 UR9, UP0, URZ, -UR7, URZ ;  /* 0x800000073f097290 */ /* 0x000fe4000ff1e03f */
[----:B------:R-:W-:Y:S02]  /*14c0*/  USHF.R.S32.HI UR7, URZ, 0x1f, UR6 ;  /* 0x0000001f3f077899 */ /* 0x000fe40008011406 */
[----:B------:R-:W-:-:S04]  /*14d0*/  UIADD3.X UR10, URZ, -0x1, URZ, UP0, !UPT ;  /* 0xffffffff3f0a7890 */ /* 0x000fc800087fe43f */
[----:B------:R-:W-:-:S08]  /*14e0*/  IMAD.U32 R5, RZ, RZ, UR7 ;  /* 0x00000007ff057e24 */ /* 0x000fd0000f8e00ff */
.L_x_16:
[----:B------:R-:W-:Y:S01]  /*14f0*/  ISETP.GE.U32.AND P1, PT, R3, UR5, PT ;  /* 0x0000000503007c0c */ /* 0x000fe2000bf26070 */
[----:B------:R-:W-:Y:S01]  /*1500*/  UIADD3 UR9, UP0, UR9, 0x1, URZ ;  /* 0x0000000109097890 */ /* 0x000fe2000ff1e03f */
[----:B------:R-:W-:Y:S02]  /*1510*/  BSSY B0, `(.L_x_14) ;  /* 0x0000043000007945 */ /* 0x000fe40003800000 */
[----:B------:R-:W-:Y:S01]  /*1520*/  ISETP.GE.AND.EX P1, PT, R2, UR4, PT, P1 ;  /* 0x0000000402007c0c */ /* 0x000fe2000bf26310 */
[----:B------:R-:W-:Y:S02]  /*1530*/  UIADD3.X UR10, URZ, UR10, URZ, UP0, !UPT ;  /* 0x0000000a3f0a7290 */ /* 0x000fe400087fe43f */
[----:B------:R-:W-:-:S04]  /*1540*/  ISETP.NE.U32.AND P0, PT, RZ, UR9, PT ;  /* 0x00000009ff007c0c */ /* 0x000fc8000bf05070 */
[----:B------:R-:W-:-:S06]  /*1550*/  ISETP.NE.AND.EX P0, PT, RZ, UR10, PT, P0 ;  /* 0x0000000aff007c0c */ /* 0x000fcc000bf05300 */
[----:B0-----:R-:W-:Y:S07]  /*1560*/  @!P1 BRA `(.L_x_15) ;  /* 0x0000000000f49947 */ /* 0x001fee0003800000 */
[----:B------:R-:W-:-:S04]  /*1570*/  LOP3.LUT R6, R4, 0x1, RZ, 0xc0, !PT ;  /* 0x0000000104067812 */ /* 0x000fc800078ec0ff */
[----:B------:R-:W-:-:S04]  /*1580*/  ISETP.NE.U32.AND P1, PT, R6, 0x1, PT ;  /* 0x000000010600780c */ /* 0x000fc80003f25070 */
[----:B------:R-:W-:-:S13]  /*1590*/  ISETP.NE.U32.AND.EX P1, PT, RZ, RZ, PT, P1 ;  /* 0x000000ffff00720c */ /* 0x000fda0003f25110 */
[----:B------:R-:W0:Y:S01]  /*15a0*/  @!P1 LDC.64 R10, c[0x0][0x2d8] ;  /* 0x0000b600ff0a9b82 */ /* 0x000e220000000a00 */
[--C-:B------:R-:W-:Y:S02]  /*15b0*/  @!P1 SHF.R.U32.HI R7, RZ, 0x1, R5.reuse ;  /* 0x00000001ff079819 */ /* 0x100fe40000011605 */
[----:B------:R-:W-:-:S05]  /*15c0*/  @!P1 SHF.R.U64 R9, R4, 0x1, R5 ;  /* 0x0000000104099819 */ /* 0x000fca0000001205 */
[----:B------:R-:W1:Y:S01]  /*15d0*/  @!P1 LDC.64 R12, c[0x0][0x250] ;  /* 0x00009400ff0c9b82 */ /* 0x000e620000000a00 */
[-C--:B0-----:R-:W-:Y:S02]  /*15e0*/  @!P1 IMAD R8, R7, R10.reuse, RZ ;  /* 0x0000000a07089224 */ /* 0x081fe400078e02ff */
[----:B-----5:R-:W-:-:S04]  /*15f0*/  @!P1 IMAD.WIDE.U32 R6, R9, R10, R22 ;  /* 0x0000000a09069225 */ /* 0x020fc800078e0016 */
[----:B------:R-:W-:Y:S01]  /*1600*/  @!P1 IMAD R9, R9, R11, R8 ;  /* 0x0000000b09099224 */ /* 0x000fe200078e0208 */
[----:B-1----:R-:W-:-:S03]  /*1610*/  @!P1 LEA R8, P2, R6, R12, 0x2 ;  /* 0x0000000c06089211 */ /* 0x002fc600078410ff */
[----:B------:R-:W-:-:S05]  /*1620*/  @!P1 IMAD.IADD R7, R7, 0x1, R9 ;  /* 0x0000000107079824 */ /* 0x000fca00078e0209 */
[----:B------:R-:W-:-:S06]  /*1630*/  @!P1 LEA.HI.X R9, R6, R13, R7, 0x2, P2 ;  /* 0x0000000d06099211 */ /* 0x000fcc00010f1407 */
[----:B------:R0:W2:Y:S01]  /*1640*/  @!P1 LDG.E.CONSTANT R9, desc[UR16][R8.64] ;  /* 0x0000001008099981 */ /* 0x0000a2000c1e9900 */
[----:B------:R-:W-:Y:S01]  /*1650*/  ULDC.64 UR4, c[0x0][0x2f0] ;  /* 0x0000bc0000047ab9 */ /* 0x000fe20000000a00 */
[----:B------:R-:W-:Y:S01]  /*1660*/  IMAD.MOV.U32 R10, RZ, RZ, R20 ;  /* 0x000000ffff0a7224 */ /* 0x000fe200078e0014 */
[----:B------:R-:W-:Y:S01]  /*1670*/  MOV R7, UR5 ;  /* 0x0000000500077c02 */ /* 0x000fe20008000f00 */
[----:B------:R-:W-:Y:S02]  /*1680*/  IMAD.U32 R6, RZ, RZ, UR4 ;  /* 0x00000004ff067e24 */ /* 0x000fe4000f8e00ff */
[----:B------:R-:W-:Y:S02]  /*1690*/  IMAD.MOV.U32 R11, RZ, RZ, R15 ;  /* 0x000000ffff0b7224 */ /* 0x000fe400078e000f */
[----:B--234-:R-:W-:Y:S01]  /*16a0*/  IMAD R35, R5, UR22, RZ ;  /* 0x0000001605237c24 */ /* 0x01cfe2000f8e02ff */
[----:B0-----:R-:W-:Y:S01]  /*16b0*/  MOV R8, R18 ;  /* 0x0000001200087202 */ /* 0x001fe20000000f00 */
[----:B------:R-:W-:-:S02]  /*16c0*/  IMAD.MOV.U32 R12, RZ, RZ, R16 ;  /* 0x000000ffff0c7224 */ /* 0x000fc400078e0010 */
[----:B------:R-:W-:Y:S01]  /*16d0*/  IMAD R35, R4, UR23, R35 ;  /* 0x0000001704237c24 */ /* 0x000fe2000f8e0223 */
[--C-:B------:R-:W-:Y:S01]  /*16e0*/  @!P1 SHF.R.S32.HI R7, RZ, 0x1f, R9.reuse ;  /* 0x0000001fff079819 */ /* 0x100fe20000011409 */
[----:B------:R-:W-:Y:S02]  /*16f0*/  @!P1 IMAD.MOV.U32 R6, RZ, RZ, R9 ;  /* 0x000000ffff069224 */ /* 0x000fe400078e0009 */
[----:B------:R-:W-:Y:S02]  /*1700*/  IMAD.MOV.U32 R9, RZ, RZ, R19 ;  /* 0x000000ffff097224 */ /* 0x000fe400078e0013 */
[----:B------:R-:W-:Y:S02]  /*1710*/  IMAD R13, R7, UR24, RZ ;  /* 0x00000018070d7c24 */ /* 0x000fe4000f8e02ff */
[----:B------:R-:W-:Y:S02]  /*1720*/  IMAD R7, R5, UR20, RZ ;  /* 0x0000001405077c24 */ /* 0x000fe4000f8e02ff */
[----:B------:R-:W-:-:S04]  /*1730*/  IMAD.WIDE.U32 R10, R6, UR24, R10 ;  /* 0x00000018060a7c25 */ /* 0x000fc8000f8e000a */
[----:B------:R-:W-:Y:S01]  /*1740*/  IMAD R13, R6, UR25, R13 ;  /* 0x00000019060d7c24 */ /* 0x000fe2000f8e020d */
[----:B------:R-:W-:Y:S01]  /*1750*/  LEA R6, P1, R10, UR26, 0x2 ;  /* 0x0000001a0a067c11 */ /* 0x000fe2000f8210ff */
[C---:B------:R-:W-:Y:S02]  /*1760*/  IMAD R33, R4.reuse, UR21, R7 ;  /* 0x0000001504217c24 */ /* 0x040fe4000f8e0207 */
[----:B------:R-:W-:Y:S01]  /*1770*/  IMAD.IADD R7, R11, 0x1, R13 ;  /* 0x000000010b077824 */ /* 0x000fe200078e020d */
[----:B------:R-:W-:Y:S01]  /*1780*/  MOV R13, R17 ;  /* 0x00000011000d7202 */ /* 0x000fe20000000f00 */
[----:B------:R-:W-:-:S03]  /*1790*/  IMAD.WIDE.U32 R8, R4, UR20, R8 ;  /* 0x0000001404087c25 */ /* 0x000fc6000f8e0008 */
[----:B------:R-:W-:Y:S01]  /*17a0*/  LEA.HI.X R7, R10, UR27, R7, 0x2, P1 ;  /* 0x0000001b0a077c11 */ /* 0x000fe200088f1407 */
[----:B------:R-:W-:Y:S01]  /*17b0*/  IMAD.WIDE.U32 R12, R4, UR22, R12 ;  /* 0x00000016040c7c25 */ /* 0x000fe2000f8e000c */
[----:B------:R-:W-:-:S03]  /*17c0*/  LEA R32, P1, R8, UR12, 0x2 ;  /* 0x0000000c08207c11 */ /* 0x000fc6000f8210ff */
[----:B------:R-:W-:Y:S01]  /*17d0*/  IMAD.IADD R11, R9, 0x1, R33 ;  /* 0x00000001090b7824 */ /* 0x000fe200078e0221 */
[----:B------:R-:W-:Y:S01]  /*17e0*/  LEA R10, P2, R12, UR14, 0x2 ;  /* 0x0000000e0c0a7c11 */ /* 0x000fe2000f8410ff */
[----:B------:R-:W-:Y:S01]  /*17f0*/  IMAD.IADD R9, R13, 0x1, R35 ;  /* 0x000000010d097824 */ /* 0x000fe200078e0223 */
[----:B------:R-:W2:Y:S02]  /*1800*/  LDG.E R34, desc[UR16][R6.64] ;  /* 0x0000001006227981 */ /* 0x000ea4000c1e1900 */
[----:B------:R-:W-:Y:S02]  /*1810*/  LEA.HI.X R33, R8, UR13, R11, 0x2, P1 ;  /* 0x0000000d08217c11 */ /* 0x000fe400088f140b */
[----:B------:R-:W-:-:S04]  /*1820*/  LEA.HI.X R11, R12, UR15, R9, 0x2, P2 ;  /* 0x0000000f0c0b7c11 */ /* 0x000fc800090f1409 */
[----:B------:R-:W3:Y:S04]  /*1830*/  LDG.E.CONSTANT R33, desc[UR16][R32.64] ;  /* 0x0000001020217981 */ /* 0x000ee8000c1e9900 */
[----:B------:R-:W3:Y:S01]  /*1840*/  LDG.E.CONSTANT R10, desc[UR16][R10.64] ;  /* 0x000000100a0a7981 */ /* 0x000ee2000c1e9900 */
[----:B--2---:R-:W-:Y:S01]  /*1850*/  FSETP.NEU.FTZ.AND P2, PT, R34, -INF , PT ;  /* 0xff8000002200780b */ /* 0x004fe20003f5d000 */
[----:B---3--:R-:W-:-:S12]  /*1860*/  FADD.FTZ R13, R10, R33 ;  /* 0x000000210a0d7221 */ /* 0x008fd80000010000 */
        /* <DEDUP_REMOVED lines=13> */
.L_x_15:
[----:B------:R-:W-:Y:S05]  /*1940*/  BSYNC B0 ;  /* 0x0000000000007941 */ /* 0x000fea0003800000 */
.L_x_14:
[----:B------:R-:W-:Y:S01]  /*1950*/  UIADD3 UR6, UR8, 0x1, URZ ;  /* 0x0000000108067890 */ /* 0x000fe2000fffe03f */
[----:B------:R-:W-:Y:S01]  /*1960*/  IADD3 R4, P1, R4, 0x1, RZ ;  /* 0x0000000104047810 */ /* 0x000fe20007f3e0ff */
[----:B------:R-:W-:Y:S01]  /*1970*/  UMOV UR5, UR8 ;  /* 0x0000000800057c82 */ /* 0x000fe20008000000 */
[----:B------:R-:W-:-:S03]  /*1980*/  UMOV UR4, URZ ;  /* 0x0000003f00047c82 */ /* 0x000fc60008000000 */
[----:B------:R-:W-:Y:S01]  /*1990*/  IMAD.X R5, RZ, RZ, R5, P1 ;  /* 0x000000ffff057224 */ /* 0x000fe200008e0605 */
[----:B------:R-:W-:Y:S01]  /*19a0*/  UMOV UR8, UR6 ;  /* 0x0000000600087c82 */ /* 0x000fe20008000000 */
[----:B------:R-:W-:Y:S06]  /*19b0*/  @P0 BRA `(.L_x_16) ;  /* 0xfffffff800cc0947 */ /* 0x000fec000383ffff */
.L_x_0:
[----:B------:R-:W-:Y:S01]  /*19c0*/  ULDC.64 UR6, c[0x0][0x2e8] ;  /* 0x0000ba0000067ab9 */ /* 0x000fe20000000a00 */
[----:B------:R-:W-:Y:S01]  /*19d0*/  ULDC.64 UR18, c[0x0][0x268] ;  /* 0x00009a0000127ab9 */ /* 0x000fe20000000a00 */
[----:B------:R-:W-:Y:S01]  /*19e0*/  UISETP.GE.U32.AND UP0, UPT, UR6, 0x1, UPT ;  /* 0x000000010600788c */ /* 0x000fe2000bf06070 */
[----:B------:R-:W-:-:S03]  /*19f0*/  LEA R4, P0, R0, UR18, 0x2 ;  /* 0x0000001200047c11 */ /* 0x000fc6000f8010ff */
[----:B------:R-:W-:Y:S01]  /*1a00*/  UISETP.GE.AND.EX UP0, UPT, UR7, URZ, UPT, UP0 ;  /* 0x0000003f0700728c */ /* 0x000fe2000bf06300 */
[----:B------:R-:W-:-:S05]  /*1a10*/  LEA.HI.X R5, R0, UR19, RZ, 0x2, P0 ;  /* 0x0000001300057c11 */ /* 0x000fca00080f14ff */
[----:B------:R-:W-:-:S13]  /*1a20*/  PLOP3.LUT P0, PT, PT, PT, UP0, 0x80, 0x0 ;  /* 0x000000000000781c */ /* 0x000fda0003f0f008 */
[----:B------:R-:W-:Y:S05]  /*1a30*/  @!P0 EXIT ;  /* 0x000000000000894d */ /* 0x000fea0003800000 */
[----:B------:R-:W-:Y:S01]  /*1a40*/  ULDC.64 UR4, c[0x0][0x220] ;  /* 0x0000880000047ab9 */ /* 0x000fe20000000a00 */
[----:B------:R-:W2:Y:S01]  /*1a50*/  LDG.E.CONSTANT R2, desc[UR16][R4.64] ;  /* 0x0000001004027981 */ /* 0x000ea2000c1e9900 */
[C---:B0-----:R-:W-:Y:S01]  /*1a60*/  IMAD.WIDE.U32 R6, R0.reuse, UR4, RZ ;  /* 0x0000000400067c25 */ /* 0x041fe2000f8e00ff */
[----:B------:R-:W-:Y:S01]  /*1a70*/  ULDC.64 UR8, c[0x0][0x218] ;  /* 0x0000860000087ab9 */ /* 0x000fe20000000a00 */
[----:B------:R-:W-:Y:S02]  /*1a80*/  ULDC.U8 UR4, c[0x0][0x2f8] ;  /* 0x0000be0000047ab9 */ /* 0x000fe40000000000 */
[----:B------:R-:W-:Y:S01]  /*1a90*/  IMAD R3, R0, UR5, R7 ;  /* 0x0000000500037c24 */ /* 0x000fe2000f8e0207 */
[----:B------:R-:W-:-:S04]  /*1aa0*/  LEA R8, P0, R6, UR8, 0x2 ;  /* 0x0000000806087c11 */ /* 0x000fc8000f8010ff */
[----:B------:R-:W-:-:S05]  /*1ab0*/  LEA.HI.X R9, R6, UR9, R3, 0x2, P0 ;  /* 0x0000000906097c11 */ /* 0x000fca00080f1403 */
[----:B------:R0:W5:Y:S01]  /*1ac0*/  LDG.E.CONSTANT R3, desc[UR16][R8.64] ;  /* 0x0000001008037981 */ /* 0x000162000c1e9900 */
[----:B------:R-:W-:Y:S01]  /*1ad0*/  UIADD3 UR5, UP0, UR6, -0x1, URZ ;  /* 0xffffffff06057890 */ /* 0x000fe2000ff1e03f */
[----:B-----5:R-:W-:Y:S01]  /*1ae0*/  ISETP.LT.U32.AND P2, PT, R30, R28, PT ;  /* 0x0000001c1e00720c */ /* 0x020fe20003f41070 */
[----:B------:R-:W-:Y:S02]  /*1af0*/  ULOP3.LUT UR21, UR6, 0x3, URZ, 0xc0, !UPT ;  /* 0x0000000306157892 */ /* 0x000fe4000f8ec03f */
[----:B------:R-:W-:Y:S02]  /*1b00*/  UIADD3.X UR8, UR7, -0x1, URZ, UP0, !UPT ;  /* 0xffffffff07087890 */ /* 0x000fe400087fe43f */
[----:B------:R-:W-:Y:S02]  /*1b10*/  UISETP.GE.U32.AND UP0, UPT, UR5, 0x3, UPT ;  /* 0x000000030500788c */ /* 0x000fe4000bf06070 */
[----:B------:R-:W-:Y:S01]  /*1b20*/  UPRMT UR4, UR4, 0x8880, URZ ;  /* 0x0000888004047896 */ /* 0x000fe2000800003f */
[----:B------:R-:W-:Y:S01]  /*1b30*/  ISETP.NE.U32.AND P0, PT, RZ, UR21, PT ;  /* 0x00000015ff007c0c */ /* 0x000fe2000bf05070 */
[----:B------:R-:W-:Y:S01]  /*1b40*/  UISETP.GE.U32.AND.EX UP0, UPT, UR8, URZ, UPT, UP0 ;  /* 0x0000003f0800728c */ /* 0x000fe2000bf06100 */
[----:B------:R-:W-:-:S02]  /*1b50*/  UMOV UR5, URZ ;  /* 0x0000003f00057c82 */ /* 0x000fc40008000000 */
[----:B------:R-:W-:Y:S01]  /*1b60*/  ULDC.64 UR8, c[0x0][0x280] ;  /* 0x0000a00000087ab9 */ /* 0x000fe20000000a00 */
[----:B------:R-:W-:Y:S02]  /*1b70*/  ISETP.NE.AND.EX P0, PT, RZ, RZ, PT, P0 ;  /* 0x000000ffff00720c */ /* 0x000fe40003f05300 */
[----:B------:R-:W-:Y:S02]  /*1b80*/  PLOP3.LUT P3, PT, PT, PT, UP0, 0x80, 0x0 ;  /* 0x000000000000781c */ /* 0x000fe40003f6f008 */
[----:B--2---:R-:W-:-:S04]  /*1b90*/  FSETP.NEU.FTZ.AND P1, PT, R2, +INF , PT ;  /* 0x7f8000000200780b */ /* 0x004fc80003f3d000 */
[----:B------:R-:W-:Y:S01]  /*1ba0*/  ISETP.EQ.OR P1, PT, RZ, UR4, P1 ;  /* 0x00000004ff007c0c */ /* 0x000fe20008f22670 */
[----:B------:R-:W-:-:S03]  /*1bb0*/  UMOV UR4, URZ ;  /* 0x0000003f00047c82 */ /* 0x000fc60008000000 */
[----:B------:R-:W-:-:S03]  /*1bc0*/  ISETP.LT.AND.EX P1, PT, R31, R29, P1, P2 ;  /* 0x0000001d1f00720c */ /* 0x000fc60000f21320 */
[----:B0-----:R-:W-:Y:S10]  /*1bd0*/  @!P3 BRA `(.L_x_17) ;  /* 0x0000000400f8b947 */ /* 0x001ff40003800000 */
[----:B------:R-:W0:Y:S01]  /*1be0*/  LDC.64 R8, c[0x0][0x298] ;  /* 0x0000a600ff087b82 */ /* 0x000e220000000a00 */
[----:B------:R-:W-:Y:S01]  /*1bf0*/  ULDC.64 UR4, c[0x0][0x270] ;  /* 0x00009c0000047ab9 */ /* 0x000fe20000000a00 */
[----:B------:R-:W-:Y:S01]  /*1c00*/  MOV R4, R26 ;  /* 0x0000001a00047202 */ /* 0x000fe20000000f00 */
[----:B------:R-:W-:Y:S01]  /*1c10*/  IMAD.MOV.U32 R5, RZ, RZ, R25 ;  /* 0x000000ffff057224 */ /* 0x000fe200078e0019 */
[----:B------:R-:W-:Y:S01]  /*1c20*/  ULDC.64 UR14, c[0x0][0x288] ;  /* 0x0000a200000e7ab9 */ /* 0x000fe20000000a00 */
[----:B------:R-:W-:Y:S01]  /*1c30*/  IMAD R7, R31, UR4, RZ ;  /* 0x000000041f077c24 */ /* 0x000fe2000f8e02ff */
[----:B------:R-:W-:Y:S01]  /*1c40*/  ULDC.64 UR24, c[0x0][0x210] ;  /* 0x0000840000187ab9 */ /* 0x000fe20000000a00 */
[C---:B------:R-:W-:Y:S01]  /*1c50*/  IMAD.WIDE.U32 R10, R30.reuse, UR4, R4 ;  /* 0x000000041e0a7c25 */ /* 0x040fe2000f8e0004 */
[----:B------:R-:W-:Y:S02]  /*1c60*/  UIMAD.WIDE.U32 UR22, UR8, 0x4, URZ ;  /* 0x00000004081678a5 */ /* 0x000fe4000f8e003f */
[----:B------:R-:W-:Y:S01]  /*1c70*/  USHF.L.U64.HI UR20, UR8, 0x4, UR9 ;  /* 0x0000000408147899 */ /* 0x000fe20008010209 */
[----:B------:R-:W-:Y:S01]  /*1c80*/  IMAD R5, R30, UR5, R7 ;  /* 0x000000051e057c24 */ /* 0x000fe2000f8e0207 */
[----:B------:R-:W-:Y:S01]  /*1c90*/  ULDC.64 UR4, c[0x0][0x290] ;  /* 0x0000a40000047ab9 */ /* 0x000fe20000000a00 */
[----:B------:R-:W-:Y:S01]  /*1ca0*/  LEA R4, P2, R10, UR24, 0x2 ;  /* 0x000000180a047c11 */ /* 0x000fe2000f8410ff */
[----:B------:R-:W-:Y:S01]  /*1cb0*/  IMAD.WIDE.U32 R6, R0, UR4, RZ ;  /* 0x0000000400067c25 */ /* 0x000fe2000f8e00ff */
[----:B------:R-:W-:-:S02]  /*1cc0*/  USHF.L.U32 UR19, UR8, 0x4, URZ ;  /* 0x0000000408137899 */ /* 0x000fc4000800063f */
[----:B------:R-:W-:Y:S01]  /*1cd0*/  USHF.L.U64.HI UR11, UR8, 0x3, UR9 ;  /* 0x00000003080b7899 */ /* 0x000fe20008010209 */
[----:B------:R-:W-:Y:S01]  /*1ce0*/  IMAD.IADD R5, R11, 0x1, R5 ;  /* 0x000000010b057824 */ /* 0x000fe200078e0205 */
[----:B------:R-:W-:Y:S01]  /*1cf0*/  USHF.L.U32 UR10, UR8, 0x3, URZ ;  /* 0x00000003080a7899 */ /* 0x000fe2000800063f */
[----:B------:R-:W-:Y:S01]  /*1d00*/  IMAD R7, R0, UR5, R7 ;  /* 0x0000000500077c24 */ /* 0x000fe2000f8e0207 */
[----:B------:R-:W-:Y:S01]  /*1d10*/  ULDC.64 UR4, c[0x0][0x298] ;  /* 0x0000a60000047ab9 */ /* 0x000fe20000000a00 */
[----:B------:R-:W-:Y:S01]  /*1d20*/  IMAD R11, R31, UR14, RZ ;  /* 0x0000000e1f0b7c24 */ /* 0x000fe2000f8e02ff */
[----:B------:R-:W-:Y:S01]  /*1d30*/  LEA.HI.X R5, R10, UR25, R5, 0x2, P2 ;  /* 0x000000190a057c11 */ /* 0x000fe200090f1405 */
[C---:B------:R-:W-:Y:S01]  /*1d40*/  IMAD.WIDE.U32 R14, R30.reuse, UR14, R6 ;  /* 0x0000000e1e0e7c25 */ /* 0x040fe2000f8e0006 */
[----:B------:R-:W-:Y:S01]  /*1d50*/  MOV R20, UR5 ;  /* 0x0000000500147c02 */ /* 0x000fe20008000f00 */
[----:B------:R-:W-:Y:S02]  /*1d60*/  UIMAD UR8, UR5, 0x3, URZ ;  /* 0x00000003050878a4 */ /* 0x000fe4000f8e023f */
[----:B------:R-:W-:Y:S01]  /*1d70*/  IMAD R11, R30, UR15, R11 ;  /* 0x0000000f1e0b7c24 */ /* 0x000fe2000f8e020b */
[----:B------:R-:W-:-:S02]  /*1d80*/  USHF.L.U32 UR13, UR4, 0x4, URZ ;  /* 0x00000004040d7899 */ /* 0x000fc4000800063f */
[----:B------:R-:W-:Y:S01]  /*1d90*/  IMAD.U32 R17, RZ, RZ, UR4 ;  /* 0x00000004ff117e24 */ /* 0x000fe2000f8e00ff */
[----:B------:R-:W-:Y:S01]  /*1da0*/  USHF.L.U32 UR12, UR9, 0x2, URZ ;  /* 0x00000002090c7899 */ /* 0x000fe2000800063f */
[----:B0-----:R-:W-:Y:S01]  /*1db0*/  IMAD.WIDE.U32 R8, R30, UR14, R8 ;  /* 0x0000000e1e087c25 */ /* 0x001fe2000f8e0008 */
[----:B------:R-:W-:Y:S02]  /*1dc0*/  USHF.L.U64.HI UR14, UR4, 0x4, UR5 ;  /* 0x00000004040e7899 */ /* 0x000fe40008010205 */
[----:B------:R-:W-:Y:S01]  /*1dd0*/  LEA R13, P2, R17, R14, 0x1 ;  /* 0x0000000e110d7211 */ /* 0x000fe200078408ff */
[----:B------:R-:W-:Y:S01]  /*1de0*/  IMAD.IADD R15, R15, 0x1, R11 ;  /* 0x000000010f0f7824 */ /* 0x000fe200078e020b */
[----:B------:R-:W-:Y:S01]  /*1df0*/  IADD3 R18, P3, R6, R8, RZ ;  /* 0x0000000806127210 */ /* 0x000fe20007f7e0ff */
[----:B------:R-:W-:Y:S01]  /*1e00*/  ULDC.64 UR4, c[0x0][0x238] ;  /* 0x00008e0000047ab9 */ /* 0x000fe20000000a00 */
[----:B------:R-:W-:Y:S01]  /*1e10*/  UIADD3 UR6, UP0, UR21, -UR6, URZ ;  /* 0x8000000615067290 */ /* 0x000fe2000ff1e03f */
[----:B------:R-:W-:Y:S01]  /*1e20*/  LEA R10, P5, R14, UR4, 0x2 ;  /* 0x000000040e0a7c11 */ /* 0x000fe2000f8a10ff */
[----:B------:R-:W-:Y:S01]  /*1e30*/  UIADD3 UR12, UR23, UR12, URZ ;  /* 0x0000000c170c7290 */ /* 0x000fe2000fffe03f */
[C---:B------:R-:W-:Y:S01]  /*1e40*/  LEA.HI.X R20, R17.reuse, R15, R20, 0x1, P2 ;  /* 0x0000000f11147211 */ /* 0x040fe200010f0c14 */
[----:B------:R-:W-:Y:S01]  /*1e50*/  IMAD.WIDE.U32 R16, R17, 0x3, R14 ;  /* 0x0000000311107825 */ /* 0x000fe200078e000e */
[----:B------:R-:W-:Y:S01]  /*1e60*/  IADD3.X R7, R7, R11, R9, P3, !PT ;  /* 0x0000000b07077210 */ /* 0x000fe20001ffe409 */
[----:B------:R-:W-:Y:S01]  /*1e70*/  UIADD3.X UR7, URZ, ~UR7, URZ, UP0, !UPT ;  /* 0x800000073f077290 */ /* 0x000fe200087fe43f */
[----:B------:R-:W-:Y:S01]  /*1e80*/  LEA R8, P3, R13, UR4, 0x2 ;  /* 0x000000040d087c11 */ /* 0x000fe2000f8610ff */
[----:B------:R-:W-:Y:S01]  /*1e90*/  VIADD R17, R17, UR8 ;  /* 0x0000000811117c36 */ /* 0x000fe20008000000 */
[----:B------:R-:W-:Y:S01]  /*1ea0*/  LEA R6, P4, R18, UR4, 0x2 ;  /* 0x0000000412067c11 */ /* 0x000fe2000f8810ff */
[----:B------:R-:W-:Y:S01]  /*1eb0*/  ULDC.64 UR8, c[0x0][0x280] ;  /* 0x0000a00000087ab9 */ /* 0x000fe20000000a00 */
[----:B------:R-:W-:Y:S01]  /*1ec0*/  LEA R12, P2, R16, UR4, 0x2 ;  /* 0x00000004100c7c11 */ /* 0x000fe2000f8410ff */
[----:B------:R-:W-:Y:S01]  /*1ed0*/  UMOV UR4, URZ ;  /* 0x0000003f00047c82 */ /* 0x000fe20008000000 */
[----:B------:R-:W-:-:S02]  /*1ee0*/  LEA.HI.X R9, R13, UR5, R20, 0x2, P3 ;  /* 0x000000050d097c11 */ /* 0x000fc400098f1414 */
[----:B------:R-:W-:Y:S02]  /*1ef0*/  LEA.HI.X R11, R14, UR5, R15, 0x2, P5 ;  /* 0x000000050e0b7c11 */ /* 0x000fe4000a8f140f */
[----:B------:R-:W-:Y:S02]  /*1f00*/  LEA.HI.X R13, R16, UR5, R17, 0x2, P2 ;  /* 0x00000005100d7c11 */ /* 0x000fe400090f1411 */
[----:B------:R-:W-:Y:S01]  /*1f10*/  LEA.HI.X R7, R18, UR5, R7, 0x2, P4 ;  /* 0x0000000512077c11 */ /* 0x000fe2000a0f1407 */
[----:B------:R-:W-:-:S06]  /*1f20*/  UMOV UR5, URZ ;  /* 0x0000003f00057c82 */ /* 0x000fcc0008000000 */
.L_x_18:
[----:B---3--:R-:W2:Y:S04]  /*1f30*/  @P1 LDG.E R15, desc[UR16][R4.64] ;  /* 0x00000010040f1981 */ /* 0x008ea8000c1e1900 */
[----:B------:R-:W5:Y:S01]  /*1f40*/  @P1 LDG.E.CONSTANT R14, desc[UR16][R10.64] ;  /* 0x000000100a0e1981 */ /* 0x000f62000c1e9900 */
[----:B------:R-:W-:Y:S02]  /*1f50*/  IMAD.MOV.U32 R21, RZ, RZ, RZ ;  /* 0x000000ffff157224 */ /* 0x000fe400078e00ff */
[----:B--2---:R-:W-:-:S04]  /*1f60*/  @P1 FADD.FTZ R15, R2, R15 ;  /* 0x0000000f020f1221 */ /* 0x004fc80000010000 */
[C---:B-----5:R-:W-:Y:S01]  /*1f70*/  @P1 FADD.FTZ R15, -R14.reuse, R15 ;  /* 0x0000000f0e0f1221 */ /* 0x060fe20000010100 */
[----:B------:R-:W-:Y:S01]  /*1f80*/  @P1 FMUL.FTZ R16, R14, 1.4426950216293334961 ;  /* 0x3fb8aa3b0e101820 */ /* 0x000fe20000410000 */
[----:B------:R-:W-:Y:S02]  /*1f90*/  IADD3 R14, P2, R4, UR22, RZ ;  /* 0x00000016040e7c10 */ /* 0x000fe4000ff5e0ff */
[----:B------:R-:W-:Y:S02]  /*1fa0*/  @P1 FMUL.FTZ R17, R15, 1.4426950216293334961 ;  /* 0x3fb8aa3b0f111820 */ /* 0x000fe40000410000 */
[----:B------:R-:W-:Y:S01]  /*1fb0*/  IADD3.X R15, R5, UR12, RZ, P2, !PT ;  /* 0x0000000c050f7c10 */ /* 0x000fe200097fe4ff */
[----:B------:R-:W-:Y:S08]  /*1fc0*/  @P1 MUFU.EX2 R16, R16 ;  /* 0x0000001000101308 */ /* 0x000ff00000000800 */
[----:B------:R-:W0:Y:S02]  /*1fd0*/  @P1 MUFU.EX2 R17, R17 ;  /* 0x0000001100111308 */ /* 0x000e240000000800 */
[----:B0-----:R-:W-:-:S04]  /*1fe0*/  @P1 FADD.FTZ R18, R16, -R17 ;  /* 0x8000001110121221 */ /* 0x001fc80000010000 */
[----:B------:R-:W-:Y:S02]  /*1ff0*/  @P1 FMUL.FTZ R21, R3, R18 ;  /* 0x0000001203151220 */ /* 0x000fe40000410000 */
[----:B------:R-:W2:Y:S04]  /*2000*/  @P1 LDG.E.CONSTANT R18, desc[UR16][R6.64] ;  /* 0x0000001006121981 */ /* 0x000ea8000c1e9900 */
[----:B------:R0:W-:Y:S04]  /*2010*/  STG.E desc[UR16][R4.64], R21 ;  /* 0x0000001504007986 */ /* 0x0001e8000c101910 */
[----:B------:R-:W5:Y:S01]  /*2020*/  @P1 LDG.E R19, desc[UR16][R14.64] ;  /* 0x000000100e131981 */ /* 0x000f62000c1e1900 */
[----:B------:R-:W-:-:S03]  /*2030*/  IADD3 R16, P2, R4, UR10, RZ ;  /* 0x0000000a04107c10 */ /* 0x000fc6000ff5e0ff */
[----:B0-----:R-:W3:Y:S01]  /*2040*/  @P1 LDG.E.CONSTANT R21, desc[UR16][R8.64] ;  /* 0x0000001008151981 */ /* 0x001ee2000c1e9900 */
[----:B--2---:R-:W-:-:S06]  /*2050*/  @P1 FMUL.FTZ R20, R18, 1.4426950216293334961 ;  /* 0x3fb8aa3b12141820 */ /* 0x004fcc0000410000 */
[----:B------:R-:W-:Y:S01]  /*2060*/  @P1 MUFU.EX2 R20, R20 ;  /* 0x0000001400141308 */ /* 0x000fe20000000800 */
[----:B-----5:R-:W-:-:S04]  /*2070*/  @P1 FADD.FTZ R19, R2, R19 ;  /* 0x0000001302131221 */ /* 0x020fc80000010000 */
[----:B------:R-:W-:-:S04]  /*2080*/  @P1 FADD.FTZ R19, -R18, R19 ;  /* 0x0000001312131221 */ /* 0x000fc80000010100 */
[----:B------:R-:W-:Y:S01]  /*2090*/  @P1 FMUL.FTZ R18, R19, 1.4426950216293334961 ;  /* 0x3fb8aa3b13121820 */ /* 0x000fe20000410000 */
[----:B------:R-:W-:-:S03]  /*20a0*/  HFMA2.MMA R19, -RZ, RZ, 0, 0 ;  /* 0x00000000ff137435 */ /* 0x000fc600000001ff */
[----:B------:R-:W0:Y:S02]  /*20b0*/  @P1 MUFU.EX2 R17, R18 ;  /* 0x0000001200111308 */ /* 0x000e240000000800 */
[----:B0-----:R-:W-:Y:S01]  /*20c0*/  @P1 FADD.FTZ R22, R20, -R17 ;  /* 0x8000001114161221 */ /* 0x001fe20000010000 */
[----:B------:R-:W-:-:S03]  /*20d0*/  IADD3.X R17, R5, UR11, RZ, P2, !PT ;  /* 0x0000000b05117c10 */ /* 0x000fc600097fe4ff */
[----:B------:R-:W-:-:S05]  /*20e0*/  @P1 FMUL.FTZ R19, R3, R22 ;  /* 0x0000001603131220 */ /* 0x000fca0000410000 */
[----:B------:R0:W-:Y:S04]  /*20f0*/  STG.E desc[UR16][R14.64], R19 ;  /* 0x000000130e007986 */ /* 0x0001e8000c101910 */
[----:B------:R-:W2:Y:S01]  /*2100*/  @P1 LDG.E R23, desc[UR16][R16.64] ;  /* 0x0000001010171981 */ /* 0x000ea2000c1e1900 */
[----:B---3--:R-:W-:-:S06]  /*2110*/  @P1 FMUL.FTZ R20, R21, 1.4426950216293334961 ;  /* 0x3fb8aa3b15141820 */ /* 0x008fcc0000410000 */
[----:B------:R-:W-:Y:S01]  /*2120*/  @P1 MUFU.EX2 R20, R20 ;  /* 0x0000001400141308 */ /* 0x000fe20000000800 */
[----:B------:R-:W-:Y:S01]  /*2130*/  UIMAD UR15, UR9, 0xc, URZ ;  /* 0x0000000c090f78a4 */ /* 0x000fe2000f8e023f */
[----:B--2---:R-:W-:-:S04]  /*2140*/  @P1 FADD.FTZ R18, R2, R23 ;  /* 0x0000001702121221 */ /* 0x004fc80000010000 */
[----:B------:R-:W-:-:S04]  /*2150*/  @P1 FADD.FTZ R18, -R21, R18 ;  /* 0x0000001215121221 */ /* 0x000fc80000010100 */
[----:B------:R-:W-:-:S04]  /*2160*/  @P1 FMUL.FTZ R18, R18, 1.4426950216293334961 ;  /* 0x3fb8aa3b12121820 */ /* 0x000fc80000410000 */
[----:B------:R2:W3:Y:S01]  /*2170*/  @P1 MUFU.EX2 R23, R18 ;  /* 0x0000001200171308 */ /* 0x0004e20000000800 */
[----:B------:R-:W-:-:S04]  /*2180*/  IMAD.U32 R21, RZ, RZ, UR8 ;  /* 0x00000008ff157e24 */ /* 0x000fc8000f8e00ff */
[----:B0-----:R-:W-:-:S04]  /*2190*/  IMAD.WIDE.U32 R14, R21, 0xc, R4 ;  /* 0x0000000c150e7825 */ /* 0x001fc800078e0004 */
[----:B------:R-:W-:Y:S01]  /*21a0*/  IMAD.MOV.U32 R21, RZ, RZ, RZ ;  /* 0x000000ffff157224 */ /* 0x000fe200078e00ff */
[----:B------:R-:W-:Y:S01]  /*21b0*/  IADD3 R15, R15, UR15, RZ ;  /* 0x0000000f0f0f7c10 */ /* 0x000fe2000fffe0ff */
[----:B--2---:R0:W2:Y:S01]  /*21c0*/  @P1 LDG.E.CONSTANT R18, desc[UR16][R12.64] ;  /* 0x000000100c121981 */ /* 0x0040a2000c1e9900 */
[----:B---3--:R-:W-:-:S04]  /*21d0*/  @P1 FADD.FTZ R22, R20, -R23 ;  /* 0x8000001714161221 */ /* 0x008fc80000010000 */
[----:B------:R-:W-:-:S05]  /*21e0*/  @P1 FMUL.FTZ R21, R3, R22 ;  /* 0x0000001603151220 */ /* 0x000fca0000410000 */
[----:B------:R3:W-:Y:S04]  /*21f0*/  STG.E desc[UR16][R16.64], R21 ;  /* 0x0000001510007986 */ /* 0x0007e8000c101910 */
[----:B------:R-:W5:Y:S01]  /*2200*/  @P1 LDG.E R19, desc[UR16][R14.64] ;  /* 0x000000100e131981 */ /* 0x000f62000c1e1900 */
[----:B------:R-:W-:-:S04]  /*2210*/  UIADD3 UR4, UP0, UR4, 0x4, URZ ;  /* 0x0000000404047890 */ /* 0x000fc8000ff1e03f */
[----:B------:R-:W-:Y:S02]  /*2220*/  UIADD3.X UR5, URZ, UR5, URZ, UP0, !UPT ;  /* 0x000000053f057290 */ /* 0x000fe400087fe43f */
[----:B------:R-:W-:-:S04]  /*2230*/  UIADD3 UR15, UP0, UR4, UR6, URZ ;  /* 0x00000006040f7290 */ /* 0x000fc8000ff1e03f */
[----:B------:R-:W-:Y:S02]  /*2240*/  UIADD3.X UR18, UR5, UR7, URZ, UP0, !UPT ;  /* 0x0000000705127290 */ /* 0x000fe400087fe43f */
[----:B------:R-:W-:-:S04]  /*2250*/  ISETP.NE.U32.AND P2, PT, RZ, UR15, PT ;  /* 0x0000000fff007c0c */ /* 0x000fc8000bf45070 */
[----:B------:R-:W-:Y:S02]  /*2260*/  ISETP.NE.AND.EX P2, PT, RZ, UR18, PT, P2 ;  /* 0x00000012ff007c0c */ /* 0x000fe4000bf45320 */
[----:B0-----:R-:W-:Y:S02]  /*2270*/  IADD3 R12, P3, R12, UR13, RZ ;  /* 0x0000000d0c0c7c10 */ /* 0x001fe4000ff7e0ff */
[----:B------:R-:W-:Y:S02]  /*2280*/  IADD3 R8, P6, R8, UR13, RZ ;  /* 0x0000000d08087c10 */ /* 0x000fe4000ffde0ff */
[----:B------:R-:W-:Y:S02]  /*2290*/  IADD3.X R13, R13, UR14, RZ, P3, !PT ;  /* 0x0000000e0d0d7c10 */ /* 0x000fe40009ffe4ff */
[----:B------:R-:W-:Y:S02]  /*22a0*/  IADD3 R6, P5, R6, UR13, RZ ;  /* 0x0000000d06067c10 */ /* 0x000fe4000ffbe0ff */
[----:B------:R-:W-:-:S02]  /*22b0*/  IADD3 R4, P4, R4, UR19, RZ ;  /* 0x0000001304047c10 */ /* 0x000fc4000ff9e0ff */
[----:B------:R-:W-:Y:S02]  /*22c0*/  IADD3 R10, P3, R10, UR13, RZ ;  /* 0x0000000d0a0a7c10 */ /* 0x000fe4000ff7e0ff */
[----:B------:R-:W-:Y:S02]  /*22d0*/  IADD3.X R9, R9, UR14, RZ, P6, !PT ;  /* 0x0000000e09097c10 */ /* 0x000fe4000b7fe4ff */
[----:B------:R-:W-:Y:S02]  /*22e0*/  IADD3.X R7, R7, UR14, RZ, P5, !PT ;  /* 0x0000000e07077c10 */ /* 0x000fe4000affe4ff */
[----:B------:R-:W-:Y:S02]  /*22f0*/  IADD3.X R5, R5, UR20, RZ, P4, !PT ;  /* 0x0000001405057c10 */ /* 0x000fe4000a7fe4ff */
[----:B------:R-:W-:Y:S01]  /*2300*/  IADD3.X R11, R11, UR14, RZ, P3, !PT ;  /* 0x0000000e0b0b7c10 */ /* 0x000fe20009ffe4ff */
[----:B--2---:R-:W-:-:S06]  /*2310*/  @P1 FMUL.FTZ R20, R18, 1.4426950216293334961 ;  /* 0x3fb8aa3b12141820 */ /* 0x004fcc0000410000 */
[----:B------:R-:W-:Y:S01]  /*2320*/  @P1 MUFU.EX2 R20, R20 ;  /* 0x0000001400141308 */ /* 0x000fe20000000800 */
[----:B-----5:R-:W-:-:S04]  /*2330*/  @P1 FADD.FTZ R19, R2, R19 ;  /* 0x0000001302131221 */ /* 0x020fc80000010000 */
[----:B------:R-:W-:-:S04]  /*2340*/  @P1 FADD.FTZ R19, -R18, R19 ;  /* 0x0000001312131221 */ /* 0x000fc80000010100 */
[----:B------:R-:W-:-:S04]  /*2350*/  @P1 FMUL.FTZ R18, R19, 1.4426950216293334961 ;  /* 0x3fb8aa3b13121820 */ /* 0x000fc80000410000 */
[----:B------:R-:W0:Y:S01]  /*2360*/  @P1 MUFU.EX2 R23, R18 ;  /* 0x0000001200171308 */ /* 0x000e220000000800 */
[----:B------:R-:W-:Y:S02]  /*2370*/  IMAD.MOV.U32 R19, RZ, RZ, RZ ;  /* 0x000000ffff137224 */ /* 0x000fe400078e00ff */
[----:B0-----:R-:W-:-:S04]  /*2380*/  @P1 FADD.FTZ R22, R20, -R23 ;  /* 0x8000001714161221 */ /* 0x001fc80000010000 */
[----:B------:R-:W-:-:S05]  /*2390*/  @P1 FMUL.FTZ R19, R3, R22 ;  /* 0x0000001603131220 */ /* 0x000fca0000410000 */
[----:B------:R3:W-:Y:S01]  /*23a0*/  STG.E desc[UR16][R14.64], R19 ;  /* 0x000000130e007986 */ /* 0x0007e2000c101910 */
[----:B------:R-:W-:Y:S05]  /*23b0*/  @P2 BRA `(.L_x_18) ;  /* 0xfffffff800dc2947 */ /* 0x000fea000383ffff */
.L_x_17:
[----:B------:R-:W-:Y:S05]  /*23c0*/  @!P0 EXIT ;  /* 0x000000000000894d */ /* 0x000fea0003800000 */
[----:B------:R-:W0:Y:S01]  /*23d0*/  LDC.64 R4, c[0x0][0x298] ;  /* 0x0000a600ff047b82 */ /* 0x000e220000000a00 */
[----:B------:R-:W-:Y:S01]  /*23e0*/  ULDC.64 UR6, c[0x0][0x288] ;  /* 0x0000a20000067ab9 */ /* 0x000fe20000000a00 */
[----:B------:R-:W-:Y:S01]  /*23f0*/  ULDC.64 UR10, c[0x0][0x270] ;  /* 0x00009c00000a7ab9 */ /* 0x000fe20000000a00 */
[C---:B------:R-:W-:Y:S01]  /*2400*/  IMAD R9, R31.reuse, UR6, RZ ;  /* 0x000000061f097c24 */ /* 0x040fe2000f8e02ff */
[----:B------:R-:W-:Y:S01]  /*2410*/  IADD3 R13, P3, RZ, -UR21, RZ ;  /* 0x80000015ff0d7c10 */ /* 0x000fe2000ff7e0ff */
[----:B------:R-:W-:Y:S02]  /*2420*/  IMAD R11, R31, UR10, RZ ;  /* 0x0000000a1f0b7c24 */ /* 0x000fe4000f8e02ff */
[----:B------:R-:W-:Y:S01]  /*2430*/  IMAD.WIDE.U32 R6, R30, UR6, RZ ;  /* 0x000000061e067c25 */ /* 0x000fe2000f8e00ff */
[----:B---3--:R-:W-:-:S03]  /*2440*/  IADD3.X R14, RZ, -0x1, RZ, P3, !PT ;  /* 0xffffffffff0e7810 */ /* 0x008fc60001ffe4ff */
[C---:B------:R-:W-:Y:S01]  /*2450*/  IMAD R9, R30.reuse, UR7, R9 ;  /* 0x000000071e097c24 */ /* 0x040fe2000f8e0209 */
[----:B------:R-:W-:Y:S01]  /*2460*/  ULDC.64 UR6, c[0x0][0x290] ;  /* 0x0000a40000067ab9 */ /* 0x000fe20000000a00 */
[C---:B------:R-:W-:Y:S02]  /*2470*/  IMAD R11, R30.reuse, UR11, R11 ;  /* 0x0000000b1e0b7c24 */ /* 0x040fe4000f8e020b */
[----:B------:R-:W-:-:S04]  /*2480*/  IMAD.WIDE.U32 R30, R30, UR10, RZ ;  /* 0x0000000a1e1e7c25 */ /* 0x000fc8000f8e00ff */
[----:B------:R-:W-:Y:S01]  /*2490*/  IMAD.IADD R7, R9, 0x1, R7 ;  /* 0x0000000109077824 */ /* 0x000fe200078e0207 */
[----:B------:R-:W-:Y:S01]  /*24a0*/  IADD3 R31, R11, R31, RZ ;  /* 0x0000001f0b1f7210 */ /* 0x000fe20007ffe0ff */
[----:B------:R-:W-:Y:S02]  /*24b0*/  IMAD.U32 R9, RZ, RZ, UR4 ;  /* 0x00000004ff097e24 */ /* 0x000fe4000f8e00ff */
[C---:B0-----:R-:W-:Y:S01]  /*24c0*/  IMAD R8, R4.reuse, UR5, RZ ;  /* 0x0000000504087c24 */ /* 0x041fe2000f8e02ff */
[----:B------:R-:W-:Y:S01]  /*24d0*/  UIMAD UR5, UR5, UR8, URZ ;  /* 0x00000008050572a4 */ /* 0x000fe2000f8e023f */
[C---:B------:R-:W-:Y:S01]  /*24e0*/  IMAD.WIDE.U32 R6, R4.reuse, UR4, R6 ;  /* 0x0000000404067c25 */ /* 0x040fe2000f8e0006 */
[----:B------:R-:W-:Y:S02]  /*24f0*/  SHF.L.U64.HI R17, R4, 0x2, R5 ;  /* 0x0000000204117819 */ /* 0x000fe40000010205 */
[----:B------:R-:W-:Y:S02]  /*2500*/  UIMAD UR5, UR4, UR9, UR5 ;  /* 0x00000009040572a4 */ /* 0x000fe4000f8e0205 */
[----:B------:R-:W-:Y:S01]  /*2510*/  IMAD R11, R5, UR4, R8 ;  /* 0x00000004050b7c24 */ /* 0x000fe2000f8e0208 */
[----:B------:R-:W-:-:S02]  /*2520*/  USHF.L.U64.HI UR9, UR8, 0x2, UR9 ;  /* 0x0000000208097899 */ /* 0x000fc40008010209 */
[----:B------:R-:W-:Y:S01]  /*2530*/  IMAD.WIDE.U32 R8, R9, UR8, R30 ;  /* 0x0000000809087c25 */ /* 0x000fe2000f8e001e */
[----:B------:R-:W-:-:S03]  /*2540*/  USHF.L.U32 UR8, UR8, 0x2, URZ ;  /* 0x0000000208087899 */ /* 0x000fc6000800063f */
[----:B------:R-:W-:Y:S01]  /*2550*/  IMAD.IADD R7, R7, 0x1, R11 ;  /* 0x0000000107077824 */ /* 0x000fe200078e020b */
[----:B------:R-:W-:Y:S01]  /*2560*/  IADD3 R26, P0, R26, R8, RZ ;  /* 0x000000081a1a7210 */ /* 0x000fe20007f1e0ff */
[----:B------:R-:W-:-:S03]  /*2570*/  IMAD.WIDE.U32 R6, R0, UR6, R6 ;  /* 0x0000000600067c25 */ /* 0x000fc6000f8e0006 */
[----:B------:R-:W-:Y:S01]  /*2580*/  IADD3.X R9, R25, UR5, R9, P0, !PT ;  /* 0x0000000519097c10 */ /* 0x000fe200087fe409 */
[----:B------:R-:W-:Y:S01]  /*2590*/  ULDC.64 UR4, c[0x0][0x238] ;  /* 0x00008e0000047ab9 */ /* 0x000fe20000000a00 */
[----:B------:R-:W-:Y:S01]  /*25a0*/  IMAD R7, R0, UR7, R7 ;  /* 0x0000000700077c24 */ /* 0x000fe2000f8e0207 */
[----:B------:R-:W-:Y:S01]  /*25b0*/  ULDC.64 UR6, c[0x0][0x210] ;  /* 0x0000840000067ab9 */ /* 0x000fe20000000a00 */
[----:B------:R-:W-:Y:S02]  /*25c0*/  LEA R15, P0, R6, UR4, 0x2 ;  /* 0x00000004060f7c11 */ /* 0x000fe4000f8010ff */
[----:B------:R-:W-:Y:S02]  /*25d0*/  LEA R8, P2, R26, UR6, 0x2 ;  /* 0x000000061a087c11 */ /* 0x000fe4000f8410ff */
[----:B------:R-:W-:Y:S02]  /*25e0*/  LEA.HI.X R16, R6, UR5, R7, 0x2, P0 ;  /* 0x0000000506107c11 */ /* 0x000fe400080f1407 */
[----:B------:R-:W-:-:S09]  /*25f0*/  LEA.HI.X R9, R26, UR7, R9, 0x2, P2 ;  /* 0x000000071a097c11 */ /* 0x000fd200090f1409 */
.L_x_19:
[----:B0-----:R-:W-:Y:S02]  /*2600*/  IMAD.MOV.U32 R6, RZ, RZ, R8 ;  /* 0x000000ffff067224 */ /* 0x001fe400078e0008 */
[----:B------:R-:W-:Y:S01]  /*2610*/  IMAD.MOV.U32 R7, RZ, RZ, R9 ;  /* 0x000000ffff077224 */ /* 0x000fe200078e0009 */
[----:B------:R-:W-:Y:S01]  /*2620*/  @P1 MOV R8, R15 ;  /* 0x0000000f00081202 */ /* 0x000fe20000000f00 */
[----:B------:R-:W-:-:S03]  /*2630*/  @P1 IMAD.MOV.U32 R9, RZ, RZ, R16 ;  /* 0x000000ffff091224 */ /* 0x000fc600078e0010 */
[----:B------:R-:W2:Y:S04]  /*2640*/  @P1 LDG.E R5, desc[UR16][R6.64] ;  /* 0x0000001006051981 */ /* 0x000ea8000c1e1900 */
[----:B------:R0:W3:Y:S01]  /*2650*/  @P1 LDG.E.CONSTANT R0, desc[UR16][R8.64] ;  /* 0x0000001008001981 */ /* 0x0000e2000c1e9900 */
[----:B------:R-:W-:Y:S02]  /*2660*/  IADD3 R13, P0, R13, 0x1, RZ ;  /* 0x000000010d0d7810 */ /* 0x000fe40007f1e0ff */
[----:B------:R-:W-:Y:S02]  /*2670*/  LEA R15, P2, R4, R15, 0x2 ;  /* 0x0000000f040f7211 */ /* 0x000fe400078410ff */
[----:B------:R-:W-:Y:S02]  /*2680*/  IADD3.X R14, RZ, R14, RZ, P0, !PT ;  /* 0x0000000eff0e7210 */ /* 0x000fe400007fe4ff */
[----:B------:R-:W-:Y:S01]  /*2690*/  ISETP.NE.U32.AND P0, PT, R13, RZ, PT ;  /* 0x000000ff0d00720c */ /* 0x000fe20003f05070 */
[----:B------:R-:W-:Y:S01]  /*26a0*/  IMAD.X R16, R16, 0x1, R17, P2 ;  /* 0x0000000110107824 */ /* 0x000fe200010e0611 */
[----:B0-----:R-:W-:-:S02]  /*26b0*/  IADD3 R8, P3, R6, UR8, RZ ;  /* 0x0000000806087c10 */ /* 0x001fc4000ff7e0ff */
[----:B------:R-:W-:Y:S02]  /*26c0*/  ISETP.NE.AND.EX P0, PT, R14, RZ, PT, P0 ;  /* 0x000000ff0e00720c */ /* 0x000fe40003f05300 */
[----:B------:R-:W-:Y:S01]  /*26d0*/  IADD3.X R9, R7, UR9, RZ, P3, !PT ;  /* 0x0000000907097c10 */ /* 0x000fe20009ffe4ff */
[----:B--2---:R-:W-:-:S04]  /*26e0*/  @P1 FADD.FTZ R5, R2, R5 ;  /* 0x0000000502051221 */ /* 0x004fc80000010000 */
[C---:B---3--:R-:W-:Y:S01]  /*26f0*/  @P1 FADD.FTZ R5, -R0.reuse, R5 ;  /* 0x0000000500051221 */ /* 0x048fe20000010100 */
[----:B------:R-:W-:-:S03]  /*2700*/  @P1 FMUL.FTZ R10, R0, 1.4426950216293334961 ;  /* 0x3fb8aa3b000a1820 */ /* 0x000fc60000410000 */
[----:B------:R-:W-:Y:S01]  /*2710*/  @P1 FMUL.FTZ R0, R5, 1.4426950216293334961 ;  /* 0x3fb8aa3b05001820 */ /* 0x000fe20000410000 */
[----:B------:R-:W-:Y:S02]  /*2720*/  IMAD.MOV.U32 R5, RZ, RZ, RZ ;  /* 0x000000ffff057224 */ /* 0x000fe400078e00ff */
[----:B------:R-:W-:Y:S08]  /*2730*/  @P1 MUFU.EX2 R10, R10 ;  /* 0x0000000a000a1308 */ /* 0x000ff00000000800 */
[----:B------:R-:W0:Y:S02]  /*2740*/  @P1 MUFU.EX2 R11, R0 ;  /* 0x00000000000b1308 */ /* 0x000e240000000800 */
[----:B0-----:R-:W-:-:S04]  /*2750*/  @P1 FADD.FTZ R12, R10, -R11 ;  /* 0x8000000b0a0c1221 */ /* 0x001fc80000010000 */
[----:B------:R-:W-:-:S05]  /*2760*/  @P1 FMUL.FTZ R5, R3, R12 ;  /* 0x0000000c03051220 */ /* 0x000fca0000410000 */
[----:B------:R0:W-:Y:S01]  /*2770*/  STG.E desc[UR16][R6.64], R5 ;  /* 0x0000000506007986 */ /* 0x0001e2000c101910 */
[----:B------:R-:W-:Y:S05]  /*2780*/  @P0 BRA `(.L_x_19) ;  /* 0xfffffffc009c0947 */ /* 0x000fea000383ffff */
[----:B------:R-:W-:Y:S05]  /*2790*/  EXIT ;  /* 0x000000000000794d */ /* 0x000fea0003800000 */
.L_x_20:
[----:B------:R-:W-:-:S00]  /*27a0*/  BRA `(.L_x_20) ;  /* 0xfffffffc00fc7947 */ /* 0x000fc0000383ffff */
[----:B------:R-:W-:-:S00]  /*27b0*/  NOP ;  /* 0x0000000000007918 */ /* 0x000fc00000000000 */
        /* <DEDUP_REMOVED lines=12> */
.L_x_468:


//--------------------- .text._ZN2at6native43_GLOBAL__N__c95f0927_10_LossCTC_cu_88d8892b45ctc_loss_backward_collect_nonblank_gpu_kernelIfiEEvPT_PKS3_lS6_S6_S6_PKlPKT0_S8_S6_llllllllllllS8_llb --------------------------
	.section	.text._ZN2at6native43_GLOBAL__N__c95f0927_10_LossCTC_cu_88d8892b45ctc_loss_backward_collect_nonblank_gpu_kernelIfiEEvPT_PKS3_lS6_S6_S6_PKlPKT0_S8_S6_llllllllllllS8_llb,"ax",@progbits
	.align	128
.text._ZN2at6native43_GLOBAL__N__c95f0927_10_LossCTC_cu_88d8892b45ctc_loss_backward_collect_nonblank_gpu_kernelIfiEEvPT_PKS3_lS6_S6_S6_PKlPKT0_S8_S6_llllllllllllS8_llb:
        .type           _ZN2at6native43_GLOBAL__N__c95f0927_10_LossCTC_cu_88d8892b45ctc_loss_backward_collect_nonblank_gpu_kernelIfiEEvPT_PKS3_lS6_S6_S6_PKlPKT0_S8_S6_llllllllllllS8_llb,@function
        .size           _ZN2at6native43_GLOBAL__N__c95f0927_10_LossCTC_cu_88d8892b45ctc_loss_backward_collect_nonblank_gpu_kernelIfiEEvPT_PKS3_lS6_S6_S6_PKlPKT0_S8_S6_llllllllllllS8_llb,(.L_x_469 - _ZN2at6native43_GLOBAL__N__c95f0927_10_LossCTC_cu_88d8892b45ctc_loss_backward_collect_nonblank_gpu_kernelIfiEEvPT_PKS3_lS6_S6_S6_PKlPKT0_S8_S6_llllllllllllS8_llb)
        .other          _ZN2at6native43_GLOBAL__N__c95f0927_10_LossCTC_cu_88d8892b45ctc_loss_backward_collect_nonblank_gpu_kernelIfiEEvPT_PKS3_lS6_S6_S6_PKlPKT0_S8_S6_llllllllllllS8_llb,@"STO_CUDA_ENTRY STV_DEFAULT"
_ZN2at6native43_GLOBAL__N__c95f0927_10_LossCTC_cu_88d8892b45ctc_loss_backward_collect_nonblank_gpu_kernelIfiEEvPT_PKS3_lS6_S6_S6_PKlPKT0_S8_S6_llllllllllllS8_llb:
[----:B------:R-:W-:Y:S01]  /*0000*/  LDC R1, c[0x0][0x28] ;  /* 0x00000a00ff017b82 */ /* 0x000fe20000000800 */
[----:B------:R-:W0:Y:S01]  /*0010*/  S2R R29, SR_CTAID.Y ;  /* 0x00000000001d7919 */ /* 0x000e220000002600 */
[----:B------:R-:W-:-:S06]  /*0020*/  ULDC UR4, c[0x0][0x4] ;  /* 0x0000010000047ab9 */ /* 0x000fcc0000000800 */
[----:B------:R-:W1:Y:S01]  /*0030*/  S2UR UR5, SR_CTAID.X ;  /* 0x00000000000579c3 */ /* 0x000e620000002500 */
[----:B------:R-:W-:Y:S01]  /*0040*/  ULDC.64 UR6, c[0x0][0x2d0] ;  /* 0x0000b40000067ab9 */ /* 0x000fe20000000a00 */
[----:B------:R-:W0:Y:S01]  /*0050*/  S2R R0, SR_TID.Y ;  /* 0x0000000000007919 */ /* 0x000e220000002200 */
[----:B------:R-:W-:Y:S01]  /*0060*/  HFMA2.MMA R7, -RZ, RZ, 0, 0 ;  /* 0x00000000ff077435 */ /* 0x000fe200000001ff */
[----:B------:R-:W1:Y:S04]  /*0070*/  S2R R6, SR_TID.X ;  /* 0x0000000000067919 */ /* 0x000e680000002100 */
[----:B------:R-:W1:Y:S01]  /*0080*/  LDC R5, c[0x0][RZ] ;  /* 0x00000000ff057b82 */ /* 0x000e620000000800 */
[----:B0-----:R-:W-:Y:S02]  /*0090*/  IMAD R3, R29, UR4, R0 ;  /* 0x000000041d037c24 */ /* 0x001fe4000f8e0200 */
[----:B-1----:R-:W-:-:S03]  /*00a0*/  IMAD.WIDE.U32 R6, R5, UR5, R6 ;  /* 0x0000000505067c25 */ /* 0x002fc6000f8e0006 */
[----:B------:R-:W-:-:S04]  /*00b0*/  ISETP.GE.U32.AND P0, PT, R3, UR6, PT ;  /* 0x0000000603007c0c */ /* 0x000fc8000bf06070 */
[----:B------:R-:W-:-:S13]  /*00c0*/  ISETP.GE.AND.EX P0, PT, RZ, UR7, PT, P0 ;  /* 0x00000007ff007c0c */ /* 0x000fda000bf06300 */
[----:B------:R-:W-:Y:S05]  /*00d0*/  @P0 EXIT ;  /* 0x000000000000094d */ /* 0x000fea0003800000 */
[----:B------:R-:W-:Y:S01]  /*00e0*/  IMAD.SHL.U32 R0, R3, 0x8, RZ ;  /* 0x0000000803007824 */ /* 0x000fe200078e00ff */
[----:B------:R-:W-:Y:S01]  /*00f0*/  ULDC.64 UR4, c[0x0][0x250] ;  /* 0x0000940000047ab9 */ /* 0x000fe20000000a00 */
[----:B------:R-:W-:Y:S01]  /*0100*/  SHF.R.U32.HI R2, RZ, 0x1d, R3 ;  /* 0x0000001dff027819 */ /* 0x000fe20000011603 */
[----:B------:R-:W-:Y:S02]  /*0110*/  ULDC.64 UR6, c[0x0][0x208] ;  /* 0x0000820000067ab9 */ /* 0x000fe40000000a00 */
[----:B------:R-:W-:-:S04]  /*0120*/  IADD3 R8, P0, R0, UR4, RZ ;  /* 0x0000000400087c10 */ /* 0x000fc8000ff1e0ff */
[----:B------:R-:W-:Y:S01]  /*0130*/  IADD3.X R9, R2, UR5, RZ, P0, !PT ;  /* 0x0000000502097c10 */ /* 0x000fe200087fe4ff */
[----:B------:R-:W-:-:S04]  /*0140*/  ULDC.64 UR4, c[0x0][0x240] ;  /* 0x0000900000047ab9 */ /* 0x000fc80000000a00 */
[----:B------:R-:W2:Y:S02]  /*0150*/  LDG.E.64.CONSTANT R4, desc[UR6][R8.64] ;  /* 0x0000000608047981 */ /* 0x000ea4000c1e9b00 */
[----:B--2---:R-:W-:Y:S02]  /*0160*/  ISETP.GE.U32.AND P0, PT, R6, R4, PT ;  /* 0x000000040600720c */ /* 0x004fe40003f06070 */
[----:B------:R-:W-:Y:S02]  /*0170*/  IADD3 R4, P1, R0, UR4, RZ ;  /* 0x0000000400047c10 */ /* 0x000fe4000ff3e0ff */
[----:B------:R-:W-:Y:S02]  /*0180*/  ISETP.GE.AND.EX P0, PT, R7, R5, PT, P0 ;  /* 0x000000050700720c */ /* 0x000fe40003f06300 */
[----:B------:R-:W-:-:S11]  /*0190*/  IADD3.X R5, R2, UR5, RZ, P1, !PT ;  /* 0x0000000502057c10 */ /* 0x000fd60008ffe4ff */
[----:B------:R-:W-:Y:S05]  /*01a0*/  @P0 EXIT ;  /* 0x000000000000094d */ /* 0x000fea0003800000 */
[----:B------:R-:W-:Y:S01]  /*01b0*/  ULDC.64 UR8, c[0x0][0x258] ;  /* 0x0000960000087ab9 */ /* 0x000fe20000000a00 */
[----:B------:R-:W-:Y:S01]  /*01c0*/  ULDC.64 UR4, c[0x0][0x2c0] ;  /* 0x0000b00000047ab9 */ /* 0x000fe20000000a00 */
[C---:B------:R-:W-:Y:S01]  /*01d0*/  LEA R12, P1, R3.reuse, UR8, 0x2 ;  /* 0x00000008030c7c11 */ /* 0x040fe2000f8210ff */
[----:B------:R-:W2:Y:S01]  /*01e0*/  LDG.E.64.CONSTANT R4, desc[UR6][R4.64] ;  /* 0x0000000604047981 */ /* 0x000ea2000c1e9b00 */
[----:B------:R-:W-:Y:S01]  /*01f0*/  IADD3 R8, P0, R0, UR4, RZ ;  /* 0x0000000400087c10 */ /* 0x000fe2000ff1e0ff */
[----:B------:R-:W-:Y:S01]  /*0200*/  ULDC.U8 UR4, c[0x0][0x2d8] ;  /* 0x0000b60000047ab9 */ /* 0x000fe20000000000 */
[----:B------:R-:W-:Y:S01]  /*0210*/  LEA.HI.X R13, R3, UR9, RZ, 0x2, P1 ;  /* 0x00000009030d7c11 */ /* 0x000fe200088f14ff */
[----:B------:R-:W-:Y:S01]  /*0220*/  ULDC.64 UR10, c[0x0][0x220] ;  /* 0x00008800000a7ab9 */ /* 0x000fe20000000a00 */
[----:B------:R-:W-:Y:S01]  /*0230*/  IADD3.X R9, R2, UR5, RZ, P0, !PT ;  /* 0x0000000502097c10 */ /* 0x000fe200087fe4ff */
[----:B------:R-:W-:Y:S02]  /*0240*/  UPRMT UR4, UR4, 0x8880, URZ ;  /* 0x0000888004047896 */ /* 0x000fe4000800003f */
[----:B------:R0:W3:Y:S01]  /*0250*/  LDG.E.CONSTANT R28, desc[UR6][R12.64] ;  /* 0x000000060c1c7981 */ /* 0x0000e2000c1e9900 */
[----:B------:R-:W-:-:S03]  /*0260*/  ULDC.64 UR8, c[0x0][0x2c8] ;  /* 0x0000b20000087ab9 */ /* 0x000fc60000000a00 */
[----:B------:R-:W4:Y:S01]  /*0270*/  LDG.E.64.CONSTANT R8, desc[UR6][R8.64] ;  /* 0x0000000608087981 */ /* 0x000f22000c1e9b00 */
[----:B------:R-:W-:-:S04]  /*0280*/  IMAD R11, R7, UR8, RZ ;  /* 0x00000008070b7c24 */ /* 0x000fc8000f8e02ff */
[----:B------:R-:W-:Y:S02]  /*0290*/  IMAD R15, R6, UR9, R11 ;  /* 0x00000009060f7c24 */ /* 0x000fe4000f8e020b */
[----:B0-----:R-:W-:Y:S01]  /*02a0*/  IMAD.WIDE.U32 R12, R3, UR10, RZ ;  /* 0x0000000a030c7c25 */ /* 0x001fe2000f8e00ff */
[----:B--2---:R-:W-:Y:S02]  /*02b0*/  ISETP.LT.U32.AND P1, PT, R4, 0x1, PT ;  /* 0x000000010400780c */ /* 0x004fe40003f21070 */
[----:B---3--:R-:W-:-:S04]  /*02c0*/  FSETP.NEU.FTZ.AND P0, PT, R28, +INF , PT ;  /* 0x7f8000001c00780b */ /* 0x008fc80003f1d000 */
[----:B------:R-:W-:Y:S01]  /*02d0*/  ISETP.NE.AND P0, PT, RZ, UR4, !P0 ;  /* 0x00000004ff007c0c */ /* 0x000fe2000c705270 */
[----:B----4-:R-:W-:Y:S01]  /*02e0*/  IMAD.WIDE.U32 R10, R6, UR8, R8 ;  /* 0x00000008060a7c25 */ /* 0x010fe2000f8e0008 */
[----:B------:R-:W-:Y:S01]  /*02f0*/  ULDC.64 UR8, c[0x0][0x248] ;  /* 0x0000920000087ab9 */ /* 0x000fe20000000a00 */
[----:B------:R-:W-:Y:S01]  /*0300*/  ULDC.64 UR4, c[0x0][0x218] ;  /* 0x0000860000047ab9 */ /* 0x000fe20000000a00 */
[----:B------:R-:W-:Y:S02]  /*0310*/  ISETP.LT.OR.EX P0, PT, R5, RZ, P0, P1 ;  /* 0x000000ff0500720c */ /* 0x000fe40000701710 */
[----:B------:R-:W-:Y:S01]  /*0320*/  IADD3 R9, R11, R15, RZ ;  /* 0x0000000f0b097210 */ /* 0x000fe20007ffe0ff */
[----:B------:R-:W-:Y:S01]  /*0330*/  IMAD R11, R3, UR11, R13 ;  /* 0x0000000b030b7c24 */ /* 0x000fe2000f8e020d */
[----:B------:R-:W-:Y:S02]  /*0340*/  LEA R8, P2, R10, UR8, 0x2 ;  /* 0x000000080a087c11 */ /* 0x000fe4000f8410ff */
[----:B------:R-:W-:-:S02]  /*0350*/  LEA R14, P1, R12, UR4, 0x2 ;  /* 0x000000040c0e7c11 */ /* 0x000fc4000f8210ff */
[----:B------:R-:W-:Y:S02]  /*0360*/  LEA.HI.X R9, R10, UR9, R9, 0x2, P2 ;  /* 0x000000090a097c11 */ /* 0x000fe400090f1409 */
[----:B------:R-:W-:-:S03]  /*0370*/  LEA.HI.X R15, R12, UR5, R11, 0x2, P1 ;  /* 0x000000050c0f7c11 */ /* 0x000fc600088f140b */
[----:B------:R-:W-:Y:S06]  /*0380*/  @P0 EXIT ;  /* 0x000000000000094d */ /* 0x000fec0003800000 */
[----:B------:R0:W2:Y:S01]  /*0390*/  LDG.E.CONSTANT R27, desc[UR6][R8.64] ;  /* 0x00000006081b7981 */ /* 0x0000a2000c1e9900 */
[----:B------:R-:W-:Y:S01]  /*03a0*/  IADD3 R2, P0, R4, -0x1, RZ ;  /* 0xffffffff04027810 */ /* 0x000fe20007f1e0ff */
[----:B------:R-:W1:Y:S02]  /*03b0*/  LDC.64 R16, c[0x0][0x298] ;  /* 0x0000a600ff107b82 */ /* 0x000e640000000a00 */
[----:B------:R3:W5:Y:S01]  /*03c0*/  LDG.E.CONSTANT R0, desc[UR6][R14.64] ;  /* 0x000000060e007981 */ /* 0x000762000c1e9900 */
[----:B------:R-:W-:Y:S01]  /*03d0*/  ISETP.GE.U32.AND P1, PT, R2, 0x3, PT ;  /* 0x000000030200780c */ /* 0x000fe20003f26070 */
[----:B------:R-:W-:Y:S01]  /*03e0*/  BSSY B0, `(.L_x_21) ;  /* 0x00000a5000007945 */ /* 0x000fe20003800000 */
[----:B------:R-:W-:Y:S02]  /*03f0*/  IADD3.X R2, R5, -0x1, RZ, P0, !PT ;  /* 0xffffffff05027810 */ /* 0x000fe400007fe4ff */
[----:B------:R-:W-:Y:S01]  /*0400*/  LOP3.LUT R26, R4, 0x3, RZ, 0xc0, !PT ;  /* 0x00000003041a7812 */ /* 0x000fe200078ec0ff */
[----:B------:R-:W4:Y:S01]  /*0410*/  LDC.64 R18, c[0x0][0x260] ;  /* 0x00009800ff127b82 */ /* 0x000f220000000a00 */
[----:B------:R-:W-:Y:S01]  /*0420*/  ISETP.GE.U32.AND.EX P1, PT, R2, RZ, PT, P1 ;  /* 0x000000ff0200720c */ /* 0x000fe20003f26110 */
[----:B0-----:R-:W-:Y:S01]  /*0430*/  IMAD.MOV.U32 R9, RZ, RZ, RZ ;  /* 0x000000ffff097224 */ /* 0x001fe200078e00ff */
[C---:B------:R-:W-:Y:S01]  /*0440*/  SHF.L.U64.HI R11, R6.reuse, 0x1, R7 ;  /* 0x00000001060b7819 */ /* 0x040fe20000010207 */
[----:B------:R-:W-:Y:S01]  /*0450*/  IMAD.SHL.U32 R6, R6, 0x2, RZ ;  /* 0x0000000206067824 */ /* 0x000fe200078e00ff */
[----:B------:R-:W-:-:S02]  /*0460*/  ISETP.NE.U32.AND P0, PT, R26, RZ, PT ;  /* 0x000000ff1a00720c */ /* 0x000fc40003f05070 */
[----:B------:R-:W-:Y:S01]  /*0470*/  MOV R10, RZ ;  /* 0x000000ff000a7202 */ /* 0x000fe20000000f00 */
[----:B---3--:R-:W0:Y:S01]  /*0480*/  LDC.64 R14, c[0x0][0x2b0] ;  /* 0x0000ac00ff0e7b82 */ /* 0x008e220000000a00 */
[----:B------:R-:W-:Y:S02]  /*0490*/  ISETP.NE.AND.EX P0, PT, RZ, RZ, PT, P0 ;  /* 0x000000ffff00720c */ /* 0x000fe40003f05300 */
[----:B------:R-:W-:-:S05]  /*04a0*/  LOP3.LUT R8, R6, 0x1, RZ, 0xfc, !PT ;  /* 0x0000000106087812 */ /* 0x000fca00078efcff */
[----:B------:R-:W3:Y:S01]  /*04b0*/  LDC.64 R12, c[0x0][0x278] ;  /* 0x00009e00ff0c7b82 */ /* 0x000ee20000000a00 */
[----:B--2---:R-:W-:Y:S01]  /*04c0*/  SHF.R.S32.HI R2, RZ, 0x1f, R27 ;  /* 0x0000001fff027819 */ /* 0x004fe2000001141b */
[----:B01-34-:R-:W-:Y:S06]  /*04d0*/  @!P1 BRA `(.L_x_22) ;  /* 0x0000000800549947 */ /* 0x01bfec0003800000 */
[----:B------:R-:W-:Y:S01]  /*04e0*/  ULDC.64 UR4, c[0x0][0x280] ;  /* 0x0000a00000047ab9 */ /* 0x000fe20000000a00 */
[C---:B------:R-:W-:Y:S01]  /*04f0*/  LOP3.LUT R7, R4.reuse, 0x3, RZ, 0xc0, !PT ;  /* 0x0000000304077812 */ /* 0x040fe200078ec0ff */
[C---:B------:R-:W-:Y:S01]  /*0500*/  IMAD.WIDE.U32 R30, R3.reuse, UR4, RZ ;  /* 0x00000004031e7c25 */ /* 0x040fe2000f8e00ff */
[----:B------:R-:W-:Y:S01]  /*0510*/  ULDC.64 UR8, c[0x0][0x268] ;  /* 0x00009a0000087ab9 */ /* 0x000fe20000000a00 */
[----:B------:R-:W-:Y:S01]  /*0520*/  ULDC.64 UR10, c[0x0][0x2a8] ;  /* 0x0000aa00000a7ab9 */ /* 0x000fe20000000a00 */
[----:B------:R-:W-:Y:S01]  /*0530*/  IADD3 R7, P1, -R4, R7, RZ ;  /* 0x0000000704077210 */ /* 0x000fe20007f3e1ff */
[C---:B------:R-:W-:Y:S01]  /*0540*/  IMAD R31, R3.reuse, UR5, R31 ;  /* 0x00000005031f7c24 */ /* 0x040fe2000f8e021f */
[----:B------:R-:W-:Y:S01]  /*0550*/  ULDC.64 UR4, c[0x0][0x290] ;  /* 0x0000a40000047ab9 */ /* 0x000fe20000000a00 */
[C---:B------:R-:W-:Y:S01]  /*0560*/  IMAD.WIDE.U32 R20, R3.reuse, UR8, RZ ;  /* 0x0000000803147c25 */ /* 0x040fe2000f8e00ff */
[----:B------:R-:W-:Y:S01]  /*0570*/  SHF.R.S32.HI R4, RZ, 0x1f, R27 ;  /* 0x0000001fff047819 */ /* 0x000fe2000001141b */
[----:B------:R-:W-:Y:S01]  /*0580*/  ULDC.64 UR12, c[0x0][0x230] ;  /* 0x00008c00000c7ab9 */ /* 0x000fe20000000a00 */
[----:B------:R-:W-:Y:S01]  /*0590*/  IADD3.X R6, RZ, ~R5, RZ, P1, !PT ;  /* 0x80000005ff067210 */ /* 0x000fe20000ffe4ff */
[----:B------:R-:W-:Y:S01]  /*05a0*/  IMAD.WIDE.U32 R22, R3, UR4, RZ ;  /* 0x0000000403167c25 */ /* 0x000fe2000f8e00ff */
[----:B------:R-:W-:-:S03]  /*05b0*/  SHF.L.U32 R37, R13, 0x2, RZ ;  /* 0x000000020d257819 */ /* 0x000fc600000006ff */
[C---:B------:R-:W-:Y:S01]  /*05c0*/  IMAD R23, R3.reuse, UR5, R23 ;  /* 0x0000000503177c24 */ /* 0x040fe2000f8e0217 */
[----:B------:R-:W-:Y:S01]  /*05d0*/  ULDC.64 UR4, c[0x0][0x288] ;  /* 0x0000a20000047ab9 */ /* 0x000fe20000000a00 */
[----:B------:R-:W-:-:S04]  /*05e0*/  IMAD.WIDE.U32 R24, R3, UR10, RZ ;  /* 0x0000000a03187c25 */ /* 0x000fc8000f8e00ff */
[----:B------:R-:W-:Y:S02]  /*05f0*/  IMAD R2, R2, UR4, RZ ;  /* 0x0000000402027c24 */ /* 0x000fe4000f8e02ff */
[C---:B------:R-:W-:Y:S01]  /*0600*/  IMAD R21, R3.reuse, UR9, R21 ;  /* 0x0000000903157c24 */ /* 0x040fe2000f8e0215 */
[----:B------:R-:W-:Y:S01]  /*0610*/  ULDC.64 UR8, c[0x0][0x2a0] ;  /* 0x0000a80000087ab9 */ /* 0x000fe20000000a00 */
[----:B------:R-:W-:Y:S01]  /*0620*/  IMAD R25, R3, UR11, R25 ;  /* 0x0000000b03197c24 */ /* 0x000fe2000f8e0219 */
[----:B------:R-:W-:Y:S01]  /*0630*/  ULDC.64 UR10, c[0x0][0x2b8] ;  /* 0x0000ae00000a7ab9 */ /* 0x000fe20000000a00 */
[C---:B------:R-:W-:Y:S02]  /*0640*/  IMAD R3, R27.reuse, UR5, R2 ;  /* 0x000000051b037c24 */ /* 0x040fe4000f8e0202 */
[----:B------:R-:W-:Y:S01]  /*0650*/  IMAD.WIDE.U32 R30, R27, UR4, R30 ;  /* 0x000000041b1e7c25 */ /* 0x000fe2000f8e001e */
[----:B------:R-:W-:-:S03]  /*0660*/  ULDC.64 UR4, c[0x0][0x270] ;  /* 0x00009c0000047ab9 */ /* 0x000fc60000000a00 */
[----:B------:R-:W-:Y:S02]  /*0670*/  IMAD R2, R4, UR4, RZ ;  /* 0x0000000404027c24 */ /* 0x000fe4000f8e02ff */
[C---:B------:R-:W-:Y:S02]  /*0680*/  IMAD R9, R11.reuse, UR8, RZ ;  /* 0x000000080b097c24 */ /* 0x040fe4000f8e02ff */
[----:B------:R-:W-:Y:S02]  /*0690*/  IMAD R33, R11, UR10, RZ ;  /* 0x0000000a0b217c24 */ /* 0x000fe4000f8e02ff */
[C---:B------:R-:W-:Y:S02]  /*06a0*/  IMAD R5, R27.reuse, UR5, R2 ;  /* 0x000000051b057c24 */ /* 0x040fe4000f8e0202 */
[----:B------:R-:W-:Y:S01]  /*06b0*/  IMAD.WIDE.U32 R20, R27, UR4, R20 ;  /* 0x000000041b147c25 */ /* 0x000fe2000f8e0014 */
[----:B------:R-:W-:-:S03]  /*06c0*/  ULDC.64 UR4, c[0x0][0x238] ;  /* 0x00008e0000047ab9 */ /* 0x000fc60000000a00 */
[C---:B------:R-:W-:Y:S02]  /*06d0*/  IMAD R9, R8.reuse, UR9, R9 ;  /* 0x0000000908097c24 */ /* 0x040fe4000f8e0209 */
[----:B------:R-:W-:Y:S01]  /*06e0*/  IMAD.WIDE.U32 R22, R8, UR8, R22 ;  /* 0x0000000808167c25 */ /* 0x000fe2000f8e0016 */
[----:B------:R-:W-:Y:S02]  /*06f0*/  ULDC.64 UR8, c[0x0][0x210] ;  /* 0x0000840000087ab9 */ /* 0x000fe40000000a00 */
[----:B------:R-:W-:Y:S01]  /*0700*/  LEA R4, P2, R20, UR8, 0x2 ;  /* 0x0000000814047c11 */ /* 0x000fe2000f8410ff */
[C---:B------:R-:W-:Y:S02]  /*0710*/  IMAD R35, R8.reuse, UR11, R33 ;  /* 0x0000000b08237c24 */ /* 0x040fe4000f8e0221 */
[----:B------:R-:W-:Y:S01]  /*0720*/  IMAD.WIDE.U32 R24, R8, UR10, R24 ;  /* 0x0000000a08187c25 */ /* 0x000fe2000f8e0018 */
[----:B------:R-:W-:-:S03]  /*0730*/  ULDC.64 UR10, c[0x0][0x228] ;  /* 0x00008a00000a7ab9 */ /* 0x000fc60000000a00 */
[----:B------:R-:W-:Y:S01]  /*0740*/  IMAD.IADD R33, R31, 0x1, R3 ;  /* 0x000000011f217824 */ /* 0x000fe200078e0203 */
[----:B------:R-:W-:Y:S01]  /*0750*/  IADD3 R31, R21, R5, RZ ;  /* 0x00000005151f7210 */ /* 0x000fe20007ffe0ff */
[----:B------:R-:W-:Y:S01]  /*0760*/  IMAD.IADD R21, R23, 0x1, R9 ;  /* 0x0000000117157824 */ /* 0x000fe200078e0209 */
[----:B------:R-:W-:Y:S01]  /*0770*/  LEA R5, P1, R30, UR4, 0x2 ;  /* 0x000000041e057c11 */ /* 0x000fe2000f8210ff */
[----:B------:R-:W-:Y:S01]  /*0780*/  IMAD.MOV.U32 R10, RZ, RZ, RZ ;  /* 0x000000ffff0a7224 */ /* 0x000fe200078e00ff */
[----:B------:R-:W-:Y:S02]  /*0790*/  LEA R3, P3, R22, UR10, 0x2 ;  /* 0x0000000a16037c11 */ /* 0x000fe4000f8610ff */
[----:B------:R-:W-:Y:S01]  /*07a0*/  IADD3 R9, R25, R35, RZ ;  /* 0x0000002319097210 */ /* 0x000fe20007ffe0ff */
[----:B------:R-:W-:Y:S01]  /*07b0*/  IMAD.SHL.U32 R35, R19, 0x4, RZ ;  /* 0x0000000413237824 */ /* 0x000fe200078e00ff */
[----:B------:R-:W-:Y:S01]  /*07c0*/  LEA R2, P4, R24, UR12, 0x2 ;  /* 0x0000000c18027c11 */ /* 0x000fe2000f8810ff */
[----:B------:R-:W-:Y:S01]  /*07d0*/  IMAD.WIDE.U32 R18, R18, 0x4, RZ ;  /* 0x0000000412127825 */ /* 0x000fe200078e00ff */
[----:B------:R-:W-:-:S02]  /*07e0*/  LEA.HI.X R23, R30, UR5, R33, 0x2, P1 ;  /* 0x000000051e177c11 */ /* 0x000fc400088f1421 */
[----:B------:R-:W-:Y:S01]  /*07f0*/  LEA.HI.X R25, R20, UR9, R31, 0x2, P2 ;  /* 0x0000000914197c11 */ /* 0x000fe200090f141f */
[----:B------:R-:W-:Y:S01]  /*0800*/  IMAD.SHL.U32 R31, R15, 0x4, RZ ;  /* 0x000000040f1f7824 */ /* 0x000fe200078e00ff */
[----:B------:R-:W-:Y:S01]  /*0810*/  LEA.HI.X R22, R22, UR11, R21, 0x2, P3 ;  /* 0x0000000b16167c11 */ /* 0x000fe200098f1415 */
[----:B------:R-:W-:Y:S01]  /*0820*/  IMAD.WIDE.U32 R14, R14, 0x4, RZ ;  /* 0x000000040e0e7825 */ /* 0x000fe200078e00ff */
[----:B------:R-:W-:Y:S02]  /*0830*/  SHF.L.U32 R33, R17, 0x2, RZ ;  /* 0x0000000211217819 */ /* 0x000fe400000006ff */
[----:B------:R-:W-:Y:S01]  /*0840*/  LEA.HI.X R24, R24, UR13, R9, 0x2, P4 ;  /* 0x0000000d18187c11 */ /* 0x000fe2000a0f1409 */
[----:B------:R-:W-:Y:S01]  /*0850*/  IMAD.WIDE.U32 R16, R16, 0x4, RZ ;  /* 0x0000000410107825 */ /* 0x000fe200078e00ff */
[----:B------:R-:W-:-:S03]  /*0860*/  HFMA2.MMA R9, -RZ, RZ, 0, 0 ;  /* 0x00000000ff097435 */ /* 0x000fc600000001ff */
[----:B------:R-:W-:-:S04]  /*0870*/  IMAD.WIDE.U32 R20, R12, 0x4, RZ ;  /* 0x000000040c147825 */ /* 0x000fc800078e00ff */
[----:B------:R-:W-:Y:S01]  /*0880*/  IMAD.IADD R30, R15, 0x1, R31 ;  /* 0x000000010f1e7824 */ /* 0x000fe200078e021f */
[----:B------:R-:W-:Y:S01]  /*0890*/  IADD3 R31, R17, R33, RZ ;  /* 0x00000021111f7210 */ /* 0x000fe20007ffe0ff */
[----:B------:R-:W-:Y:S01]  /*08a0*/  IMAD.IADD R12, R19, 0x1, R35 ;  /* 0x00000001130c7824 */ /* 0x000fe200078e0223 */
[----:B------:R-:W-:-:S07]  /*08b0*/  IADD3 R32, R21, R37, RZ ;  /* 0x0000002515207210 */ /* 0x000fce0007ffe0ff */
.L_x_23:
[----:B------:R-:W-:Y:S01]  /*08c0*/  IMAD.MOV.U32 R36, RZ, RZ, R2 ;  /* 0x000000ffff247224 */ /* 0x000fe200078e0002 */
[----:B------:R-:W-:Y:S01]  /*08d0*/  MOV R37, R24 ;  /* 0x0000001800257202 */ /* 0x000fe20000000f00 */
[----:B------:R-:W-:Y:S01]  /*08e0*/  IMAD.MOV.U32 R34, RZ, RZ, R3 ;  /* 0x000000ffff227224 */ /* 0x000fe200078e0003 */
[----:B------:R-:W-:-:S03]  /*08f0*/  MOV R35, R22 ;  /* 0x0000001600237202 */ /* 0x000fc60000000f00 */
[----:B------:R-:W2:Y:S04]  /*0900*/  LDG.E.CONSTANT R33, desc[UR6][R36.64] ;  /* 0x0000000624217981 */ /* 0x000ea8000c1e9900 */
[----:B------:R0:W2:Y:S02]  /*0910*/  LDG.E.CONSTANT R36, desc[UR6][R34.64] ;  /* 0x0000000622247981 */ /* 0x0000a4000c1e9900 */
[----:B0-----:R-:W-:Y:S01]  /*0920*/  IMAD.MOV.U32 R34, RZ, RZ, R5 ;  /* 0x000000ffff227224 */ /* 0x001fe200078e0005 */
[----:B------:R-:W-:-:S05]  /*0930*/  MOV R35, R23 ;  /* 0x0000001700237202 */ /* 0x000fca0000000f00 */
[----:B------:R-:W3:Y:S01]  /*0940*/  LDG.E R34, desc[UR6][R34.64] ;  /* 0x0000000622227981 */ /* 0x000ee2000c1e1900 */
[----:B------:R-:W-:Y:S01]  /*0950*/  IADD3 R2, P2, R2, R14, RZ ;  /* 0x0000000e02027210 */ /* 0x000fe20007f5e0ff */
[----:B------:R-:W-:Y:S02]  /*0960*/  IMAD.MOV.U32 R37, RZ, RZ, R25 ;  /* 0x000000ffff257224 */ /* 0x000fe400078e0019 */
[----:B--2---:R-:W-:-:S04]  /*0970*/  FADD.FTZ R33, R33, R36 ;  /* 0x0000002421217221 */ /* 0x004fc80000010000 */
[----:B------:R-:W-:-:S04]  /*0980*/  FADD.FTZ R33, R28, R33 ;  /* 0x000000211c217221 */ /* 0x000fc80000010000 */
[----:B---3--:R-:W-:Y:S01]  /*0990*/  FADD.FTZ R33, R33, -R34 ;  /* 0x8000002221217221 */ /* 0x008fe20000010000 */
[----:B------:R-:W-:Y:S01]  /*09a0*/  IADD3 R34, P1, R3, R16, RZ ;  /* 0x0000001003227210 */ /* 0x000fe20007f3e0ff */
[----:B------:R-:W-:Y:S02]  /*09b0*/  IMAD.X R3, R24, 0x1, R30, P2 ;  /* 0x0000000118037824 */ /* 0x000fe400010e061e */
[----:B------:R-:W-:Y:S01]  /*09c0*/  FMUL.FTZ R33, R33, 1.4426950216293334961 ;  /* 0x3fb8aa3b21217820 */ /* 0x000fe20000410000 */
[----:B------:R-:W-:Y:S02]  /*09d0*/  IADD3.X R35, R22, R31, RZ, P1, !PT ;  /* 0x0000001f16237210 */ /* 0x000fe40000ffe4ff */
[----:B------:R0:W2:Y:S03]  /*09e0*/  LDG.E.CONSTANT R24, desc[UR6][R2.64] ;  /* 0x0000000602187981 */ /* 0x0000a6000c1e9900 */
[----:B------:R-:W1:Y:S01]  /*09f0*/  MUFU.EX2 R33, R33 ;  /* 0x0000002100217308 */ /* 0x000e620000000800 */
[----:B------:R-:W-:-:S02]  /*0a00*/  IADD3 R22, P1, R5, R20, RZ ;  /* 0x0000001405167210 */ /* 0x000fc40007f3e0ff */
[----:B------:R-:W2:Y:S01]  /*0a10*/  LDG.E.CONSTANT R5, desc[UR6][R34.64] ;  /* 0x0000000622057981 */ /* 0x000ea2000c1e9900 */
[----:B------:R-:W-:Y:S02]  /*0a20*/  MOV R36, R4 ;  /* 0x0000000400247202 */ /* 0x000fe40000000f00 */
[----:B------:R-:W-:Y:S02]  /*0a30*/  IMAD.X R23, R23, 0x1, R32, P1 ;  /* 0x0000000117177824 */ /* 0x000fe400008e0620 */
[----:B-1---5:R-:W-:-:S05]  /*0a40*/  FFMA.FTZ R33, -R0, R33, -RZ ;  /* 0x0000002100217223 */ /* 0x022fca00000109ff */
[----:B------:R1:W-:Y:S04]  /*0a50*/  REDG.E.ADD.F32.FTZ.RN.STRONG.GPU desc[UR6][R36.64], R33 ;  /* 0x00000021240079a6 */ /* 0x0003e8000c10f386 */
[----:B-1----:R1:W3:Y:S01]  /*0a60*/  LDG.E R36, desc[UR6][R22.64] ;  /* 0x0000000616247981 */ /* 0x0022e2000c1e1900 */
[----:B0-----:R-:W-:-:S04]  /*0a70*/  IADD3 R2, P2, R2, R14, RZ ;  /* 0x0000000e02027210 */ /* 0x001fc80007f5e0ff */
[----:B------:R-:W-:Y:S02]  /*0a80*/  IADD3.X R3, R3, R30, RZ, P2, !PT ;  /* 0x0000001e03037210 */ /* 0x000fe400017fe4ff */
[----:B-1----:R-:W-:-:S03]  /*0a90*/  IADD3 R22, P2, R22, R20, RZ ;  /* 0x0000001416167210 */ /* 0x002fc60007f5e0ff */
[----:B------:R-:W4:Y:S02]  /*0aa0*/  LDG.E.CONSTANT R33, desc[UR6][R2.64] ;  /* 0x0000000602217981 */ /* 0x000f24000c1e9900 */
[----:B------:R-:W-:Y:S02]  /*0ab0*/  IMAD.X R23, R23, 0x1, R32, P2 ;  /* 0x0000000117177824 */ /* 0x000fe400010e0620 */
[----:B--2---:R-:W-:-:S04]  /*0ac0*/  FADD.FTZ R5, R24, R5 ;  /* 0x0000000518057221 */ /* 0x004fc80000010000 */
[----:B------:R-:W-:-:S04]  /*0ad0*/  FADD.FTZ R5, R28, R5 ;  /* 0x000000051c057221 */ /* 0x000fc80000010000 */
[----:B---3--:R-:W-:-:S04]  /*0ae0*/  FADD.FTZ R5, R5, -R36 ;  /* 0x8000002405057221 */ /* 0x008fc80000010000 */
[----:B------:R-:W-:Y:S01]  /*0af0*/  FMUL.FTZ R24, R5, 1.4426950216293334961 ;  /* 0x3fb8aa3b05187820 */ /* 0x000fe20000410000 */
[----:B------:R-:W-:-:S05]  /*0b00*/  IADD3 R36, P1, R34, R16, RZ ;  /* 0x0000001022247210 */ /* 0x000fca0007f3e0ff */
[----:B------:R-:W0:Y:S01]  /*0b10*/  MUFU.EX2 R24, R24 ;  /* 0x0000001800187308 */ /* 0x000e220000000800 */
[----:B------:R-:W-:Y:S01]  /*0b20*/  IMAD.X R37, R35, 0x1, R31, P1 ;  /* 0x0000000123257824 */ /* 0x000fe200008e061f */
[----:B------:R-:W-:-:S04]  /*0b30*/  IADD3 R4, P1, R4, R18, RZ ;  /* 0x0000001204047210 */ /* 0x000fc80007f3e0ff */
[----:B------:R1:W4:Y:S01]  /*0b40*/  LDG.E.CONSTANT R34, desc[UR6][R36.64] ;  /* 0x0000000624227981 */ /* 0x000322000c1e9900 */
[----:B------:R-:W-:Y:S01]  /*0b50*/  IADD3.X R5, R25, R12, RZ, P1, !PT ;  /* 0x0000000c19057210 */ /* 0x000fe20000ffe4ff */
[----:B0-----:R-:W-:-:S05]  /*0b60*/  FFMA.FTZ R25, -R0, R24, -RZ ;  /* 0x0000001800197223 */ /* 0x001fca00000109ff */
[----:B------:R0:W-:Y:S04]  /*0b70*/  REDG.E.ADD.F32.FTZ.RN.STRONG.GPU desc[UR6][R4.64], R25 ;  /* 0x00000019040079a6 */ /* 0x0001e8000c10f386 */
[----:B------:R-:W2:Y:S01]  /*0b80*/  LDG.E R24, desc[UR6][R22.64] ;  /* 0x0000000616187981 */ /* 0x000ea2000c1e1900 */
[----:B-1----:R-:W-:-:S04]  /*0b90*/  IADD3 R36, P1, R36, R16, RZ ;  /* 0x0000001024247210 */ /* 0x002fc80007f3e0ff */
[----:B------:R-:W-:Y:S02]  /*0ba0*/  IADD3.X R37, R37, R31, RZ, P1, !PT ;  /* 0x0000001f25257210 */ /* 0x000fe40000ffe4ff */
[----:B0-----:R-:W-:-:S04]  /*0bb0*/  IADD3 R4, P1, R4, R18, RZ ;  /* 0x0000001204047210 */ /* 0x001fc80007f3e0ff */
[----:B------:R-:W-:Y:S01]  /*0bc0*/  IADD3.X R5, R5, R12, RZ, P1, !PT ;  /* 0x0000000c05057210 */ /* 0x000fe20000ffe4ff */
[----:B----4-:R-:W-:-:S04]  /*0bd0*/  FADD.FTZ R33, R33, R34 ;  /* 0x0000002221217221 */ /* 0x010fc80000010000 */
[----:B------:R-:W-:Y:S01]  /*0be0*/  FADD.FTZ R33, R28, R33 ;  /* 0x000000211c217221 */ /* 0x000fe20000010000 */
[----:B------:R-:W-:Y:S02]  /*0bf0*/  IADD3 R34, P2, R2, R14, RZ ;  /* 0x0000000e02227210 */ /* 0x000fe40007f5e0ff */
[----:B------:R-:W3:Y:S01]  /*0c00*/  LDG.E.CONSTANT R2, desc[UR6][R36.64] ;  /* 0x0000000624027981 */ /* 0x000ee2000c1e9900 */
[----:B--2---:R-:W-:-:S04]  /*0c10*/  FADD.FTZ R24, R33, -R24 ;  /* 0x8000001821187221 */ /* 0x004fc80000010000 */
[----:B------:R-:W-:-:S06]  /*0c20*/  FMUL.FTZ R24, R24, 1.4426950216293334961 ;  /* 0x3fb8aa3b18187820 */ /* 0x000fcc0000410000 */
[----:B------:R-:W0:Y:S01]  /*0c30*/  MUFU.EX2 R24, R24 ;  /* 0x0000001800187308 */ /* 0x000e220000000800 */
[----:B------:R-:W-:Y:S01]  /*0c40*/  IMAD.X R35, R3, 0x1, R30, P2 ;  /* 0x0000000103237824 */ /* 0x000fe200010e061e */
[----:B------:R-:W-:-:S04]  /*0c50*/  IADD3 R22, P2, R22, R20, RZ ;  /* 0x0000001416167210 */ /* 0x000fc80007f5e0ff */
[----:B------:R-:W3:Y:S01]  /*0c60*/  LDG.E.CONSTANT R3, desc[UR6][R34.64] ;  /* 0x0000000622037981 */ /* 0x000ee2000c1e9900 */
[----:B------:R-:W-:Y:S02]  /*0c70*/  IMAD.X R23, R23, 0x1, R32, P2 ;  /* 0x0000000117177824 */ /* 0x000fe400010e0620 */
[----:B0-----:R-:W-:-:S05]  /*0c80*/  FFMA.FTZ R33, -R0, R24, -RZ ;  /* 0x0000001800217223 */ /* 0x001fca00000109ff */
[----:B------:R0:W-:Y:S04]  /*0c90*/  REDG.E.ADD.F32.FTZ.RN.STRONG.GPU desc[UR6][R4.64], R33 ;  /* 0x00000021040079a6 */ /* 0x0001e8000c10f386 */
[----:B------:R-:W2:Y:S01]  /*0ca0*/  LDG.E R24, desc[UR6][R22.64] ;  /* 0x0000000616187981 */ /* 0x000ea2000c1e1900 */
[----:B---3--:R-:W-:-:S04]  /*0cb0*/  FADD.FTZ R3, R3, R2 ;  /* 0x0000000203037221 */ /* 0x008fc80000010000 */
[----:B------:R-:W-:-:S04]  /*0cc0*/  FADD.FTZ R3, R28, R3 ;  /* 0x000000031c037221 */ /* 0x000fc80000010000 */
[----:B--2---:R-:W-:Y:S01]  /*0cd0*/  FADD.FTZ R3, R3, -R24 ;  /* 0x8000001803037221 */ /* 0x004fe20000010000 */
[----:B------:R-:W-:-:S03]  /*0ce0*/  IADD3 R24, P1, R4, R18, RZ ;  /* 0x0000001204187210 */ /* 0x000fc60007f3e0ff */
[----:B------:R-:W-:Y:S01]  /*0cf0*/  FMUL.FTZ R3, R3, 1.4426950216293334961 ;  /* 0x3fb8aa3b03037820 */ /* 0x000fe20000410000 */
[----:B------:R-:W-:Y:S02]  /*0d00*/  IADD3.X R25, R5, R12, RZ, P1, !PT ;  /* 0x0000000c05197210 */ /* 0x000fe40000ffe4ff */
[----:B------:R-:W-:-:S03]  /*0d10*/  IADD3 R10, P1, R10, 0x4, RZ ;  /* 0x000000040a0a7810 */ /* 0x000fc60007f3e0ff */
[----:B------:R-:W1:Y:S01]  /*0d20*/  MUFU.EX2 R3, R3 ;  /* 0x0000000300037308 */ /* 0x000e620000000800 */
[----:B------:R-:W-:Y:S01]  /*0d30*/  IADD3 R2, P2, R10, R7, RZ ;  /* 0x000000070a027210 */ /* 0x000fe20007f5e0ff */
[----:B------:R-:W-:-:S03]  /*0d40*/  IMAD.X R9, RZ, RZ, R9, P1 ;  /* 0x000000ffff097224 */ /* 0x000fc600008e0609 */
[----:B------:R-:W-:Y:S02]  /*0d50*/  ISETP.NE.U32.AND P1, PT, R2, RZ, PT ;  /* 0x000000ff0200720c */ /* 0x000fe40003f25070 */
[----:B------:R-:W-:-:S04]  /*0d60*/  IADD3.X R2, R9, R6, RZ, P2, !PT ;  /* 0x0000000609027210 */ /* 0x000fc800017fe4ff */
[----:B------:R-:W-:Y:S02]  /*0d70*/  ISETP.NE.AND.EX P1, PT, R2, RZ, PT, P1 ;  /* 0x000000ff0200720c */ /* 0x000fe40003f25310 */
[----:B0-----:R-:W-:Y:S01]  /*0d80*/  IADD3 R5, P2, R22, R20, RZ ;  /* 0x0000001416057210 */ /* 0x001fe20007f5e0ff */
[----:B-1----:R-:W-:Y:S01]  /*0d90*/  FFMA.FTZ R33, -R0, R3, -RZ ;  /* 0x0000000300217223 */ /* 0x002fe200000109ff */
[----:B------:R-:W-:Y:S02]  /*0da0*/  IADD3 R3, P3, R36, R16, RZ ;  /* 0x0000001024037210 */ /* 0x000fe40007f7e0ff */
[----:B------:R-:W-:Y:S02]  /*0db0*/  IADD3 R2, P4, R34, R14, RZ ;  /* 0x0000000e22027210 */ /* 0x000fe40007f9e0ff */
[----:B------:R-:W-:Y:S01]  /*0dc0*/  IADD3 R4, P5, R24, R18, RZ ;  /* 0x0000001218047210 */ /* 0x000fe20007fbe0ff */
[----:B------:R0:W-:Y:S01]  /*0dd0*/  REDG.E.ADD.F32.FTZ.RN.STRONG.GPU desc[UR6][R24.64], R33 ;  /* 0x00000021180079a6 */ /* 0x0001e2000c10f386 */
[----:B------:R-:W-:-:S02]  /*0de0*/  IMAD.X R22, R37, 0x1, R31, P3 ;  /* 0x0000000125167824 */ /* 0x000fc400018e061f */
[----:B------:R-:W-:Y:S01]  /*0df0*/  IMAD.X R23, R23, 0x1, R32, P2 ;  /* 0x0000000117177824 */ /* 0x000fe200010e0620 */
[----:B0-----:R-:W-:Y:S02]  /*0e00*/  IADD3.X R24, R35, R30, RZ, P4, !PT ;  /* 0x0000001e23187210 */ /* 0x001fe400027fe4ff */
[----:B------:R-:W-:Y:S01]  /*0e10*/  IADD3.X R25, R25, R12, RZ, P5, !PT ;  /* 0x0000000c19197210 */ /* 0x000fe20002ffe4ff */
[----:B------:R-:W-:Y:S06]  /*0e20*/  @P1 BRA `(.L_x_23) ;  /* 0xfffffff800a41947 */ /* 0x000fec000383ffff */
.L_x_22:
[----:B------:R-:W-:Y:S05]  /*0e30*/  BSYNC B0 ;  /* 0x0000000000007941 */ /* 0x000fea0003800000 */
.L_x_21:
[----:B------:R-:W-:Y:S05]  /*0e40*/  @!P0 EXIT ;  /* 0x000000000000894d */ /* 0x000fea0003800000 */
[----:B------:R-:W-:Y:S01]  /*0e50*/  ULDC.64 UR4, c[0x0][0x2b8] ;  /* 0x0000ae0000047ab9 */ /* 0x000fe20000000a00 */
[----:B------:R-:W0:Y:S01]  /*0e60*/  S2R R22, SR_TID.Y ;  /* 0x0000000000167919 */ /* 0x000e220000002200 */
[C---:B------:R-:W-:Y:S01]  /*0e70*/  IMAD R3, R11.reuse, UR4, RZ ;  /* 0x000000040b037c24 */ /* 0x040fe2000f8e02ff */
[----:B------:R-:W1:Y:S01]  /*0e80*/  LDC R12, c[0x0][0x278] ;  /* 0x00009e00ff0c7b82 */ /* 0x000e620000000800 */
[----:B------:R-:W-:Y:S01]  /*0e90*/  SHF.R.S32.HI R24, RZ, 0x1f, R27 ;  /* 0x0000001fff187819 */ /* 0x000fe2000001141b */
[C---:B------:R-:W-:Y:S01]  /*0ea0*/  IMAD.WIDE.U32 R14, R8.reuse, UR4, RZ ;  /* 0x00000004080e7c25 */ /* 0x040fe2000f8e00ff */
[----:B------:R-:W-:Y:S01]  /*0eb0*/  ULDC.64 UR8, c[0x0][0x270] ;  /* 0x00009c0000087ab9 */ /* 0x000fe20000000a00 */
[----:B------:R-:W-:Y:S01]  /*0ec0*/  ULDC.64 UR10, c[0x0][0x288] ;  /* 0x0000a200000a7ab9 */ /* 0x000fe20000000a00 */
[----:B------:R-:W-:Y:S01]  /*0ed0*/  ULDC.64 UR12, c[0x0][0x280] ;  /* 0x0000a000000c7ab9 */ /* 0x000fe20000000a00 */
[----:B------:R-:W-:Y:S01]  /*0ee0*/  IMAD R23, R8, UR5, R3 ;  /* 0x0000000508177c24 */ /* 0x000fe2000f8e0203 */
[----:B------:R-:W-:Y:S01]  /*0ef0*/  ULDC.64 UR4, c[0x0][0x2a0] ;  /* 0x0000a80000047ab9 */ /* 0x000fe20000000a00 */
[----:B------:R-:W2:Y:S01]  /*0f00*/  LDC.64 R2, c[0x0][0x2b0] ;  /* 0x0000ac00ff027b82 */ /* 0x000ea20000000a00 */
[----:B------:R-:W-:-:S02]  /*0f10*/  IMAD R11, R11, UR4, RZ ;  /* 0x000000040b0b7c24 */ /* 0x000fc4000f8e02ff */
[C---:B------:R-:W-:Y:S02]  /*0f20*/  IMAD R18, R24.reuse, UR8, RZ ;  /* 0x0000000818127c24 */ /* 0x040fe4000f8e02ff */
[----:B------:R-:W-:Y:S02]  /*0f30*/  IMAD R24, R24, UR10, RZ ;  /* 0x0000000a18187c24 */ /* 0x000fe4000f8e02ff */
[C---:B------:R-:W-:Y:S01]  /*0f40*/  IMAD R11, R8.reuse, UR5, R11 ;  /* 0x00000005080b7c24 */ /* 0x040fe2000f8e020b */
[----:B------:R-:W3:Y:S01]  /*0f50*/  LDC.64 R6, c[0x0][0x298] ;  /* 0x0000a600ff067b82 */ /* 0x000ee20000000a00 */
[----:B------:R-:W-:Y:S01]  /*0f60*/  IMAD.WIDE.U32 R20, R8, UR4, RZ ;  /* 0x0000000408147c25 */ /* 0x000fe2000f8e00ff */
[----:B------:R-:W-:-:S03]  /*0f70*/  ULDC UR4, c[0x0][0x4] ;  /* 0x0000010000047ab9 */ /* 0x000fc60000000800 */
[----:B------:R-:W-:Y:S01]  /*0f80*/  IMAD R25, R27, UR9, R18 ;  /* 0x000000091b197c24 */ /* 0x000fe2000f8e0212 */
[----:B------:R-:W-:Y:S01]  /*0f90*/  IADD3 R21, R11, R21, RZ ;  /* 0x000000150b157210 */ /* 0x000fe20007ffe0ff */
[----:B------:R-:W-:Y:S01]  /*0fa0*/  IMAD.IADD R15, R23, 0x1, R15 ;  /* 0x00000001170f7824 */ /* 0x000fe200078e020f */
[----:B------:R-:W4:Y:S01]  /*0fb0*/  LDC.64 R4, c[0x0][0x260] ;  /* 0x00009800ff047b82 */ /* 0x000f220000000a00 */
[C---:B------:R-:W-:Y:S02]  /*0fc0*/  IMAD R31, R27.reuse, UR11, R24 ;  /* 0x0000000b1b1f7c24 */ /* 0x040fe4000f8e0218 */
[----:B------:R-:W-:Y:S01]  /*0fd0*/  IMAD.WIDE.U32 R18, R27, UR10, RZ ;  /* 0x0000000a1b127c25 */ /* 0x000fe2000f8e00ff */
[----:B------:R-:W-:-:S03]  /*0fe0*/  ULDC.64 UR10, c[0x0][0x268] ;  /* 0x00009a00000a7ab9 */ /* 0x000fc60000000a00 */
[----:B------:R-:W-:Y:S01]  /*0ff0*/  IMAD.WIDE.U32 R16, R27, UR8, RZ ;  /* 0x000000081b107c25 */ /* 0x000fe2000f8e00ff */
[----:B------:R-:W-:Y:S01]  /*1000*/  IADD3 R19, R31, R19, RZ ;  /* 0x000000131f137210 */ /* 0x000fe20007ffe0ff */
[----:B------:R-:W-:Y:S02]  /*1010*/  ULDC.64 UR8, c[0x0][0x290] ;  /* 0x0000a40000087ab9 */ /* 0x000fe40000000a00 */
[-C--:B--2---:R-:W-:Y:S02]  /*1020*/  IMAD R8, R9, R2.reuse, RZ ;  /* 0x0000000209087224 */ /* 0x084fe400078e02ff */
[----:B------:R-:W-:-:S04]  /*1030*/  IMAD.WIDE.U32 R14, R10, R2, R14 ;  /* 0x000000020a0e7225 */ /* 0x000fc800078e000e */
[----:B------:R-:W-:Y:S02]  /*1040*/  IMAD R23, R10, R3, R8 ;  /* 0x000000030a177224 */ /* 0x000fe400078e0208 */
[----:B0-----:R-:W-:Y:S01]  /*1050*/  IMAD R29, R29, UR4, R22 ;  /* 0x000000041d1d7c24 */ /* 0x001fe2000f8e0216 */
[----:B------:R-:W-:Y:S01]  /*1060*/  ULDC.64 UR4, c[0x0][0x2a8] ;  /* 0x0000aa0000047ab9 */ /* 0x000fe20000000a00 */
[----:B------:R-:W-:Y:S02]  /*1070*/  IMAD.IADD R17, R25, 0x1, R17 ;  /* 0x0000000119117824 */ /* 0x000fe400078e0211 */
[C---:B---3--:R-:W-:Y:S02]  /*1080*/  IMAD R11, R9.reuse, R6, RZ ;  /* 0x00000006090b7224 */ /* 0x048fe400078e02ff */
[C---:B----4-:R-:W-:Y:S02]  /*1090*/  IMAD R22, R9.reuse, R4, RZ ;  /* 0x0000000409167224 */ /* 0x050fe400078e02ff */
[----:B-1----:R-:W-:-:S02]  /*10a0*/  IMAD R24, R9, R12, RZ ;  /* 0x0000000c09187224 */ /* 0x002fc400078e02ff */
[----:B------:R-:W-:Y:S01]  /*10b0*/  IMAD.IADD R15, R15, 0x1, R23 ;  /* 0x000000010f0f7824 */ /* 0x000fe200078e0217 */
[----:B------:R-:W-:Y:S01]  /*10c0*/  SHF.L.U64.HI R23, R4, 0x2, R5 ;  /* 0x0000000204177819 */ /* 0x000fe20000010205 */
[----:B------:R-:W-:Y:S01]  /*10d0*/  IMAD R25, R10, R7, R11 ;  /* 0x000000070a197224 */ /* 0x000fe200078e020b */
[----:B------:R-:W-:Y:S01]  /*10e0*/  SHF.L.U64.HI R7, R6, 0x2, R7 ;  /* 0x0000000206077819 */ /* 0x000fe20000010207 */
[C---:B------:R-:W-:Y:S02]  /*10f0*/  IMAD R9, R10.reuse, R5, R22 ;  /* 0x000000050a097224 */ /* 0x040fe400078e0216 */
[C---:B------:R-:W-:Y:S02]  /*1100*/  IMAD R27, R10.reuse, R13, R24 ;  /* 0x0000000d0a1b7224 */ /* 0x040fe400078e0218 */
[----:B------:R-:W-:-:S04]  /*1110*/  IMAD.WIDE.U32 R20, R10, R6, R20 ;  /* 0x000000060a147225 */ /* 0x000fc800078e0014 */
[----:B------:R-:W-:Y:S01]  /*1120*/  IMAD.WIDE.U32 R16, R10, R4, R16 ;  /* 0x000000040a107225 */ /* 0x000fe200078e0010 */
[----:B------:R-:W-:-:S03]  /*1130*/  IADD3 R21, R21, R25, RZ ;  /* 0x0000001915157210 */ /* 0x000fc60007ffe0ff */
[----:B------:R-:W-:Y:S01]  /*1140*/  IMAD.WIDE.U32 R10, R10, R12, R18 ;  /* 0x0000000c0a0a7225 */ /* 0x000fe200078e0012 */
[----:B------:R-:W-:-:S03]  /*1150*/  MOV R8, R16 ;  /* 0x0000001000087202 */ /* 0x000fc60000000f00 */
[----:B------:R-:W-:Y:S01]  /*1160*/  IMAD.WIDE.U32 R18, R29, UR4, R14 ;  /* 0x000000041d127c25 */ /* 0x000fe2000f8e000e */
[----:B------:R-:W-:-:S03]  /*1170*/  IADD3 R11, R11, R27, RZ ;  /* 0x0000001b0b0b7210 */ /* 0x000fc60007ffe0ff */
[----:B------:R-:W-:Y:S01]  /*1180*/  IMAD R15, R29, UR5, R19 ;  /* 0x000000051d0f7c24 */ /* 0x000fe2000f8e0213 */
[----:B------:R-:W-:Y:S01]  /*1190*/  ULDC.64 UR4, c[0x0][0x230] ;  /* 0x00008c0000047ab9 */ /* 0x000fe20000000a00 */
[----:B------:R-:W-:Y:S01]  /*11a0*/  IMAD.IADD R9, R17, 0x1, R9 ;  /* 0x0000000111097824 */ /* 0x000fe200078e0209 */
[----:B------:R-:W-:Y:S01]  /*11b0*/  LEA R14, P0, R18, UR4, 0x2 ;  /* 0x00000004120e7c11 */ /* 0x000fe2000f8010ff */
[C---:B------:R-:W-:Y:S01]  /*11c0*/  IMAD.WIDE.U32 R16, R29.reuse, UR8, R20 ;  /* 0x000000081d107c25 */ /* 0x040fe2000f8e0014 */
[----:B------:R-:W-:Y:S02]  /*11d0*/  SHF.L.U64.HI R20, R2, 0x2, R3 ;  /* 0x0000000202147819 */ /* 0x000fe40000010203 */
[----:B------:R-:W-:Y:S01]  /*11e0*/  LEA.HI.X R15, R18, UR5, R15, 0x2, P0 ;  /* 0x00000005120f7c11 */ /* 0x000fe200080f140f */
[----:B------:R-:W-:Y:S01]  /*11f0*/  ULDC.64 UR4, c[0x0][0x228] ;  /* 0x00008a0000047ab9 */ /* 0x000fe20000000a00 */
[----:B------:R-:W-:Y:S01]  /*1200*/  IMAD.WIDE.U32 R8, R29, UR10, R8 ;  /* 0x0000000a1d087c25 */ /* 0x000fe2000f8e0008 */
[----:B------:R-:W-:-:S03]  /*1210*/  LEA R19, P0, R16, UR4, 0x2 ;  /* 0x0000000410137c11 */ /* 0x000fc6000f8010ff */
[C---:B------:R-:W-:Y:S01]  /*1220*/  IMAD R21, R29.reuse, UR9, R17 ;  /* 0x000000091d157c24 */ /* 0x040fe2000f8e0211 */
[----:B------:R-:W-:Y:S01]  /*1230*/  ULDC.64 UR8, c[0x0][0x210] ;  /* 0x0000840000087ab9 */ /* 0x000fe20000000a00 */
[C---:B------:R-:W-:Y:S01]  /*1240*/  IMAD.WIDE.U32 R10, R29.reuse, UR12, R10 ;  /* 0x0000000c1d0a7c25 */ /* 0x040fe2000f8e000a */
[----:B------:R-:W-:Y:S02]  /*1250*/  LEA R17, P1, R8, UR8, 0x2 ;  /* 0x0000000808117c11 */ /* 0x000fe4000f8210ff */
[----:B------:R-:W-:Y:S01]  /*1260*/  LEA.HI.X R16, R16, UR5, R21, 0x2, P0 ;  /* 0x0000000510107c11 */ /* 0x000fe200080f1415 */
[C---:B------:R-:W-:Y:S01]  /*1270*/  IMAD R9, R29.reuse, UR11, R9 ;  /* 0x0000000b1d097c24 */ /* 0x040fe2000f8e0209 */
[----:B------:R-:W-:Y:S01]  /*1280*/  ULDC.64 UR10, c[0x0][0x238] ;  /* 0x00008e00000a7ab9 */ /* 0x000fe20000000a00 */
[----:B------:R-:W-:Y:S01]  /*1290*/  IMAD R29, R29, UR13, R11 ;  /* 0x0000000d1d1d7c24 */ /* 0x000fe2000f8e020b */
[----:B------:R-:W-:Y:S02]  /*12a0*/  IADD3 R26, P0, RZ, -R26, RZ ;  /* 0x8000001aff1a7210 */ /* 0x000fe40007f1e0ff */
[----:B------:R-:W-:-:S02]  /*12b0*/  LEA R11, P2, R10, UR10, 0x2 ;  /* 0x0000000a0a0b7c11 */ /* 0x000fc4000f8410ff */
[----:B------:R-:W-:Y:S01]  /*12c0*/  SHF.L.U64.HI R21, R12, 0x2, R13 ;  /* 0x000000020c157819 */ /* 0x000fe2000001020d */
[----:B------:R-:W-:Y:S01]  /*12d0*/  IMAD.X R13, RZ, RZ, -0x1, P0 ;  /* 0xffffffffff0d7424 */ /* 0x000fe200000e06ff */
[----:B------:R-:W-:Y:S02]  /*12e0*/  LEA.HI.X R18, R8, UR9, R9, 0x2, P1 ;  /* 0x0000000908127c11 */ /* 0x000fe400088f1409 */
[----:B------:R-:W-:-:S07]  /*12f0*/  LEA.HI.X R10, R10, UR11, R29, 0x2, P2 ;  /* 0x0000000b0a0a7c11 */ /* 0x000fce00090f141d */
.L_x_24:
[----:B0-----:R-:W-:Y:S01]  /*1300*/  MOV R8, R19 ;  /* 0x0000001300087202 */ /* 0x001fe20000000f00 */
[----:B------:R-:W2:Y:S01]  /*1310*/  LDG.E.CONSTANT R3, desc[UR6][R14.64] ;  /* 0x000000060e037981 */ /* 0x000ea2000c1e9900 */
[----:B------:R-:W-:-:S05]  /*1320*/  MOV R9, R16 ;  /* 0x0000001000097202 */ /* 0x000fca0000000f00 */
[----:B------:R0:W2:Y:S02]  /*1330*/  LDG.E.CONSTANT R22, desc[UR6][R8.64] ;  /* 0x0000000608167981 */ /* 0x0000a4000c1e9900 */
[----:B0-----:R-:W-:Y:S01]  /*1340*/  IMAD.MOV.U32 R8, RZ, RZ, R11 ;  /* 0x000000ffff087224 */ /* 0x001fe200078e000b */
[----:B------:R-:W-:-:S05]  /*1350*/  MOV R9, R10 ;  /* 0x0000000a00097202 */ /* 0x000fca0000000f00 */
[----:B------:R0:W3:Y:S01]  /*1360*/  LDG.E R24, desc[UR6][R8.64] ;  /* 0x0000000608187981 */ /* 0x0000e2000c1e1900 */
[----:B------:R-:W-:-:S04]  /*1370*/  IADD3 R26, P0, R26, 0x1, RZ ;  /* 0x000000011a1a7810 */ /* 0x000fc80007f1e0ff */
[----:B------:R-:W-:Y:S02]  /*1380*/  IADD3.X R13, RZ, R13, RZ, P0, !PT ;  /* 0x0000000dff0d7210 */ /* 0x000fe400007fe4ff */
[----:B------:R-:W-:-:S04]  /*1390*/  ISETP.NE.U32.AND P0, PT, R26, RZ, PT ;  /* 0x000000ff1a00720c */ /* 0x000fc80003f05070 */
[----:B------:R-:W-:Y:S01]  /*13a0*/  ISETP.NE.AND.EX P0, PT, R13, RZ, PT, P0 ;  /* 0x000000ff0d00720c */ /* 0x000fe20003f05300 */
[----:B0-----:R-:W-:Y:S01]  /*13b0*/  IMAD.MOV.U32 R9, RZ, RZ, R18 ;  /* 0x000000ffff097224 */ /* 0x001fe200078e0012 */
[----:B------:R-:W-:Y:S02]  /*13c0*/  MOV R8, R17 ;  /* 0x0000001100087202 */ /* 0x000fe40000000f00 */
[----:B------:R-:W-:Y:S02]  /*13d0*/  LEA R19, P2, R6, R19, 0x2 ;  /* 0x0000001306137211 */ /* 0x000fe400078410ff */
[----:B------:R-:W-:Y:S02]  /*13e0*/  LEA R14, P1, R2, R14, 0x2 ;  /* 0x0000000e020e7211 */ /* 0x000fe400078210ff */
[----:B------:R-:W-:Y:S02]  /*13f0*/  LEA R17, P3, R4, R17, 0x2 ;  /* 0x0000001104117211 */ /* 0x000fe400078610ff */
[----:B------:R-:W-:Y:S01]  /*1400*/  LEA R11, P4, R12, R11, 0x2 ;  /* 0x0000000b0c0b7211 */ /* 0x000fe200078810ff */
[----:B------:R-:W-:Y:S01]  /*1410*/  IMAD.X R16, R16, 0x1, R7, P2 ;  /* 0x0000000110107824 */ /* 0x000fe200010e0607 */
[----:B------:R-:W-:-:S02]  /*1420*/  IADD3.X R15, R15, R20, RZ, P1, !PT ;  /* 0x000000140f0f7210 */ /* 0x000fc40000ffe4ff */
[----:B------:R-:W-:Y:S02]  /*1430*/  IADD3.X R18, R18, R23, RZ, P3, !PT ;  /* 0x0000001712127210 */ /* 0x000fe40001ffe4ff */
[----:B------:R-:W-:Y:S01]  /*1440*/  IADD3.X R10, R10, R21, RZ, P4, !PT ;  /* 0x000000150a0a7210 */ /* 0x000fe200027fe4ff */
[----:B--2---:R-:W-:-:S04]  /*1450*/  FADD.FTZ R3, R3, R22 ;  /* 0x0000001603037221 */ /* 0x004fc80000010000 */
[----:B------:R-:W-:-:S04]  /*1460*/  FADD.FTZ R3, R28, R3 ;  /* 0x000000031c037221 */ /* 0x000fc80000010000 */
[----:B---3--:R-:W-:-:S04]  /*1470*/  FADD.FTZ R3, R3, -R24 ;  /* 0x8000001803037221 */ /* 0x008fc80000010000 */
[----:B------:R-:W-:-:S06]  /*1480*/  FMUL.FTZ R3, R3, 1.4426950216293334961 ;  /* 0x3fb8aa3b03037820 */ /* 0x000fcc0000410000 */
[----:B------:R-:W0:Y:S02]  /*1490*/  MUFU.EX2 R3, R3 ;  /* 0x0000000300037308 */ /* 0x000e240000000800 */
[----:B0----5:R-:W-:-:S05]  /*14a0*/  FFMA.FTZ R5, -R0, R3, -RZ ;  /* 0x0000000300057223 */ /* 0x021fca00000109ff */
[----:B------:R0:W-:Y:S01]  /*14b0*/  REDG.E.ADD.F32.FTZ.RN.STRONG.GPU desc[UR6][R8.64], R5 ;  /* 0x00000005080079a6 */ /* 0x0001e2000c10f386 */
[----:B------:R-:W-:Y:S05]  /*14c0*/  @P0 BRA `(.L_x_24) ;  /* 0xfffffffc008c0947 */ /* 0x000fea000383ffff */
[----:B------:R-:W-:Y:S05]  /*14d0*/  EXIT ;  /* 0x000000000000794d */ /* 0x000fea0003800000 */
.L_x_25:
        /* <DEDUP_REMOVED lines=10> */
.L_x_469:


//--------------------- .text._ZN2at6native43_GLOBAL__N__c95f0927_10_LossCTC_cu_88d8892b37ctc_loss_backward_log_beta_gpu_kernelIfiEEvPT_PKS3_PKllPKT0_S8_lllllllS8_lll --------------------------
	.section	.text._ZN2at6native43_GLOBAL__N__c95f0927_10_LossCTC_cu_88d8892b37ctc_loss_backward_log_beta_gpu_kernelIfiEEvPT_PKS3_PKllPKT0_S8_lllllllS8_lll,"ax",@progbits
	.align	128
.text._ZN2at6native43_GLOBAL__N__c95f0927_10_LossCTC_cu_88d8892b37ctc_loss_backward_log_beta_gpu_kernelIfiEEvPT_PKS3_PKllPKT0_S8_lllllllS8_lll:
        .type           _ZN2at6native43_GLOBAL__N__c95f0927_10_LossCTC_cu_88d8892b37ctc_loss_backward_log_beta_gpu_kernelIfiEEvPT_PKS3_PKllPKT0_S8_lllllllS8_lll,@function
        .size           _ZN2at6native43_GLOBAL__N__c95f0927_10_LossCTC_cu_88d8892b37ctc_loss_backward_log_beta_gpu_kernelIfiEEvPT_PKS3_PKllPKT0_S8_lllllllS8_lll,(.L_x_470 - _ZN2at6native43_GLOBAL__N__c95f0927_10_LossCTC_cu_88d8892b37ctc_loss_backward_log_beta_gpu_kernelIfiEEvPT_PKS3_PKllPKT0_S8_lllllllS8_lll)
        .other          _ZN2at6native43_GLOBAL__N__c95f0927_10_LossCTC_cu_88d8892b37ctc_loss_backward_log_beta_gpu_kernelIfiEEvPT_PKS3_PKllPKT0_S8_lllllllS8_lll,@"STO_CUDA_ENTRY STV_DEFAULT"
_ZN2at6native43_GLOBAL__N__c95f0927_10_LossCTC_cu_88d8892b37ctc_loss_backward_log_beta_gpu_kernelIfiEEvPT_PKS3_PKllPKT0_S8_lllllllS8_lll:
[----:B------:R-:W-:Y:S01]  /*0000*/  LDC R1, c[0x0][0x28] ;  /* 0x00000a00ff017b82 */ /* 0x000fe20000000800 */
[----:B------:R-:W0:Y:S01]  /*0010*/  S2R R14, SR_CTAID.Y ;  /* 0x00000000000e7919 */ /* 0x000e220000002600 */
[----:B------:R-:W-:Y:S01]  /*0020*/  ULDC UR4, c[0x0][0x4] ;  /* 0x0000010000047ab9 */ /* 0x000fe20000000800 */
[----:B------:R-:W0:Y:S02]  /*0030*/  S2R R3, SR_TID.Y ;  /* 0x0000000000037919 */ /* 0x000e240000002200 */
[----:B0-----:R-:W-:Y:S01]  /*0040*/  IMAD R14, R14, UR4, R3 ;  /* 0x000000040e0e7c24 */ /* 0x001fe2000f8e0203 */
[----:B------:R-:W-:-:S04]  /*0050*/  ULDC.64 UR4, c[0x0][0x288] ;  /* 0x0000a20000047ab9 */ /* 0x000fc80000000a00 */
[----:B------:R-:W-:-:S04]  /*0060*/  ISETP.GE.U32.AND P0, PT, R14, UR4, PT ;  /* 0x000000040e007c0c */ /* 0x000fc8000bf06070 */
[----:B------:R-:W-:-:S13]  /*0070*/  ISETP.GE.AND.EX P0, PT, RZ, UR5, PT, P0 ;  /* 0x00000005ff007c0c */ /* 0x000fda000bf06300 */
[----:B------:R-:W-:Y:S05]  /*0080*/  @P0 EXIT ;  /* 0x000000000000094d */ /* 0x000fea0003800000 */
[----:B------:R-:W-:Y:S01]  /*0090*/  IMAD.SHL.U32 R24, R14, 0x8, RZ ;  /* 0x000000080e187824 */ /* 0x000fe200078e00ff */
[----:B------:R-:W-:Y:S01]  /*00a0*/  ULDC.64 UR4, c[0x0][0x220] ;  /* 0x0000880000047ab9 */ /* 0x000fe20000000a00 */
[----:B------:R-:W-:Y:S01]  /*00b0*/  SHF.R.U32.HI R0, RZ, 0x1d, R14 ;  /* 0x0000001dff007819 */ /* 0x000fe2000001160e */
[----:B------:R-:W-:Y:S01]  /*00c0*/  ULDC.64 UR6, c[0x0][0x208] ;  /* 0x0000820000067ab9 */ /* 0x000fe20000000a00 */
[----:B------:R-:W-:Y:S01]  /*00d0*/  ULDC.64 UR8, c[0x0][0x278] ;  /* 0x00009e0000087ab9 */ /* 0x000fe20000000a00 */
[----:B------:R-:W-:-:S04]  /*00e0*/  IADD3 R28, P0, R24, UR4, RZ ;  /* 0x00000004181c7c10 */ /* 0x000fc8000ff1e0ff */
[----:B------:R-:W-:Y:S01]  /*00f0*/  IADD3.X R29, R0, UR5, RZ, P0, !PT ;  /* 0x00000005001d7c10 */ /* 0x000fe200087fe4ff */
[----:B------:R-:W-:-:S05]  /*0100*/  ULDC.64 UR4, c[0x0][0x238] ;  /* 0x00008e0000047ab9 */ /* 0x000fca0000000a00 */
[----:B------:R-:W2:Y:S01]  /*0110*/  LDG.E.64.CONSTANT R28, desc[UR6][R28.64] ;  /* 0x000000061c1c7981 */ /* 0x000ea2000c1e9b00 */
[C---:B------:R-:W-:Y:S02]  /*0120*/  IADD3 R26, P1, R24.reuse, UR4, RZ ;  /* 0x00000004181a7c10 */ /* 0x040fe4000ff3e0ff */
[----:B------:R-:W-:Y:S02]  /*0130*/  IADD3 R24, P2, R24, UR8, RZ ;  /* 0x0000000818187c10 */ /* 0x000fe4000ff5e0ff */
[C---:B------:R-:W-:Y:S02]  /*0140*/  IADD3.X R27, R0.reuse, UR5, RZ, P1, !PT ;  /* 0x00000005001b7c10 */ /* 0x040fe40008ffe4ff */
[----:B------:R-:W-:Y:S02]  /*0150*/  IADD3.X R25, R0, UR9, RZ, P2, !PT ;  /* 0x0000000900197c10 */ /* 0x000fe400097fe4ff */
[----:B--2---:R-:W-:-:S04]  /*0160*/  ISETP.NE.U32.AND P0, PT, R28, RZ, PT ;  /* 0x000000ff1c00720c */ /* 0x004fc80003f05070 */
[----:B------:R-:W-:-:S13]  /*0170*/  ISETP.NE.AND.EX P0, PT, R29, RZ, PT, P0 ;  /* 0x000000ff1d00720c */ /* 0x000fda0003f05300 */
[----:B------:R-:W-:Y:S05]  /*0180*/  @!P0 EXIT ;  /* 0x000000000000894d */ /* 0x000fea0003800000 */
[----:B------:R-:W5:Y:S01]  /*0190*/  LDG.E.64.CONSTANT R26, desc[UR6][R26.64] ;  /* 0x000000061a1a7981 */ /* 0x000f62000c1e9b00 */
[----:B------:R-:W-:-:S03]  /*01a0*/  ULDC.64 UR4, c[0x0][0x240] ;  /* 0x0000900000047ab9 */ /* 0x000fc60000000a00 */
[----:B------:R-:W5:Y:S01]  /*01b0*/  LDG.E.64.CONSTANT R24, desc[UR6][R24.64] ;  /* 0x0000000618187981 */ /* 0x000f62000c1e9b00 */
[----:B------:R-:W-:Y:S01]  /*01c0*/  USHF.L.U64.HI UR5, UR4, 0x1, UR5 ;  /* 0x0000000104057899 */ /* 0x000fe20008010205 */
[----:B------:R-:W0:Y:S01]  /*01d0*/  LDC R13, c[0x0][RZ] ;  /* 0x00000000ff0d7b82 */ /* 0x000e220000000800 */
[----:B------:R-:W-:Y:S01]  /*01e0*/  ULDC.64 UR8, c[0x0][0x250] ;  /* 0x0000940000087ab9 */ /* 0x000fe20000000a00 */
[----:B------:R-:W-:Y:S01]  /*01f0*/  USHF.L.U32 UR4, UR4, 0x1, URZ ;  /* 0x0000000104047899 */ /* 0x000fe2000800063f */
[C---:B------:R-:W-:Y:S02]  /*0200*/  IMAD.WIDE.U32 R22, R14.reuse, UR8, RZ ;  /* 0x000000080e167c25 */ /* 0x040fe4000f8e00ff */
[----:B------:R-:W-:Y:S02]  /*0210*/  ISETP.NE.U32.AND P0, PT, RZ, UR5, PT ;  /* 0x00000005ff007c0c */ /* 0x000fe4000bf05070 */
[----:B------:R-:W-:-:S11]  /*0220*/  IMAD R11, R14, UR9, R23 ;  /* 0x000000090e0b7c24 */ /* 0x000fd6000f8e0217 */
[----:B------:R-:W-:Y:S05]  /*0230*/  @!P0 BRA `(.L_x_26) ;  /* 0x0000000000148947 */ /* 0x000fea0003800000 */
[----:B------:R-:W-:-:S07]  /*0240*/  MOV R0, 0x260 ;  /* 0x0000026000007802 */ /* 0x000fce0000000f00 */
[----:B0----5:R-:W-:Y:S05]  /*0250*/  CALL.REL.NOINC `($__internal_0_$__cuda_sm20_rem_s64) ;  /* 0x0000002000587944 */ /* 0x021fea0003c00000 */
[----:B------:R-:W-:Y:S02]  /*0260*/  IMAD.MOV.U32 R2, RZ, RZ, R4 ;  /* 0x000000ffff027224 */ /* 0x000fe400078e0004 */
[----:B------:R-:W-:Y:S01]  /*0270*/  IMAD.MOV.U32 R3, RZ, RZ, R5 ;  /* 0x000000ffff037224 */ /* 0x000fe200078e0005 */
[----:B------:R-:W-:Y:S06]  /*0280*/  BRA `(.L_x_27) ;  /* 0x00000000004c7947 */ /* 0x000fec0003800000 */
.L_x_26:
[----:B0-----:R-:W0:Y:S01]  /*0290*/  I2F.U32.RP R0, R13 ;  /* 0x0000000d00007306 */ /* 0x001e220000209000 */
[----:B------:R-:W-:-:S07]  /*02a0*/  ISETP.NE.U32.AND P1, PT, R13, RZ, PT ;  /* 0x000000ff0d00720c */ /* 0x000fce0003f25070 */
[----:B0-----:R-:W0:Y:S02]  /*02b0*/  MUFU.RCP R0, R0 ;  /* 0x0000000000007308 */ /* 0x001e240000001000 */
[----:B0-----:R-:W-:-:S06]  /*02c0*/  VIADD R2, R0, 0xffffffe ;  /* 0x0ffffffe00027836 */ /* 0x001fcc0000000000 */
[----:B------:R0:W1:Y:S02]  /*02d0*/  F2I.FTZ.U32.TRUNC.NTZ R3, R2 ;  /* 0x0000000200037305 */ /* 0x000064000021f000 */
[----:B0-----:R-:W-:Y:S02]  /*02e0*/  IMAD.MOV.U32 R2, RZ, RZ, RZ ;  /* 0x000000ffff027224 */ /* 0x001fe400078e00ff */
[----:B-1----:R-:W-:-:S04]  /*02f0*/  IMAD.MOV R4, RZ, RZ, -R3 ;  /* 0x000000ffff047224 */ /* 0x002fc800078e0a03 */
[----:B------:R-:W-:-:S04]  /*0300*/  IMAD R5, R4, R13, RZ ;  /* 0x0000000d04057224 */ /* 0x000fc800078e02ff */
[----:B------:R-:W-:-:S06]  /*0310*/  IMAD.HI.U32 R3, R3, R5, R2 ;  /* 0x0000000503037227 */ /* 0x000fcc00078e0002 */
[----:B------:R-:W-:-:S04]  /*0320*/  IMAD.HI.U32 R3, R3, UR4, RZ ;  /* 0x0000000403037c27 */ /* 0x000fc8000f8e00ff */
[----:B------:R-:W-:Y:S02]  /*0330*/  IMAD.MOV R4, RZ, RZ, -R3 ;  /* 0x000000ffff047224 */ /* 0x000fe400078e0a03 */
[----:B------:R-:W-:Y:S02]  /*0340*/  IMAD.MOV.U32 R3, RZ, RZ, RZ ;  /* 0x000000ffff037224 */ /* 0x000fe400078e00ff */
[----:B------:R-:W-:-:S05]  /*0350*/  IMAD R4, R13, R4, UR4 ;  /* 0x000000040d047e24 */ /* 0x000fca000f8e0204 */
[----:B------:R-:W-:-:S13]  /*0360*/  ISETP.GE.U32.AND P0, PT, R4, R13, PT ;  /* 0x0000000d0400720c */ /* 0x000fda0003f06070 */
[----:B------:R-:W-:-:S05]  /*0370*/  @P0 IMAD.IADD R4, R4, 0x1, -R13 ;  /* 0x0000000104040824 */ /* 0x000fca00078e0a0d */
[----:B------:R-:W-:-:S13]  /*0380*/  ISETP.GE.U32.AND P0, PT, R4, R13, PT ;  /* 0x0000000d0400720c */ /* 0x000fda0003f06070 */
[----:B------:R-:W-:Y:S01]  /*0390*/  @P0 IMAD.IADD R4, R4, 0x1, -R13 ;  /* 0x0000000104040824 */ /* 0x000fe200078e0a0d */
[----:B------:R-:W-:-:S05]  /*03a0*/  @!P1 LOP3.LUT R4, RZ, R13, RZ, 0x33, !PT ;  /* 0x0000000dff049212 */ /* 0x000fca00078e33ff */
[----:B------:R-:W-:-:S07]  /*03b0*/  IMAD.MOV.U32 R2, RZ, RZ, R4 ;  /* 0x000000ffff027224 */ /* 0x000fce00078e0004 */
.L_x_27:
[----:B------:R-:W-:-:S04]  /*03c0*/  IADD3 R6, P0, -R2, UR4, RZ ;  /* 0x0000000402067c10 */ /* 0x000fc8000ff1e1ff */
[----:B------:R-:W-:-:S04]  /*03d0*/  IADD3.X R15, ~R3, UR5, RZ, P0, !PT ;  /* 0x00000005030f7c10 */ /* 0x000fc800087fe5ff */
[----:B------:R-:W-:-:S13]  /*03e0*/  ISETP.GE.AND P0, PT, R15, RZ, PT ;  /* 0x000000ff0f00720c */ /* 0x000fda0003f06270 */
[----:B------:R-:W-:Y:S05]  /*03f0*/  @!P0 EXIT ;  /* 0x000000000000894d */ /* 0x000fea0003800000 */
[C---:B-----5:R-:W-:Y:S01]  /*0400*/  IMAD.SHL.U32 R12, R26.reuse, 0x2, RZ ;  /* 0x000000021a0c7824 */ /* 0x060fe200078e00ff */
[----:B------:R-:W-:Y:S01]  /*0410*/  SHF.L.U64.HI R10, R26, 0x1, R27 ;  /* 0x000000011a0a7819 */ /* 0x000fe2000001021b */
[----:B------:R-:W-:Y:S01]  /*0420*/  ULDC.64 UR8, c[0x0][0x280] ;  /* 0x0000a00000087ab9 */ /* 0x000fe20000000a00 */
[----:B------:R-:W0:Y:S01]  /*0430*/  S2R R7, SR_TID.X ;  /* 0x0000000000077919 */ /* 0x000e220000002100 */
[----:B------:R-:W1:Y:S01]  /*0440*/  LDC.64 R16, c[0x0][0x258] ;  /* 0x00009600ff107b82 */ /* 0x000e620000000a00 */
[----:B------:R-:W-:Y:S01]  /*0450*/  IADD3 R0, P0, R12, -0x1, RZ ;  /* 0xffffffff0c007810 */ /* 0x000fe20007f1e0ff */
[----:B------:R-:W-:Y:S01]  /*0460*/  ULDC.64 UR10, c[0x0][0x248] ;  /* 0x00009200000a7ab9 */ /* 0x000fe20000000a00 */
[----:B------:R-:W-:Y:S01]  /*0470*/  ULDC.64 UR14, c[0x0][0x218] ;  /* 0x00008600000e7ab9 */ /* 0x000fe20000000a00 */
[----:B------:R-:W-:Y:S01]  /*0480*/  ULDC.64 UR12, c[0x0][0x258] ;  /* 0x00009600000c7ab9 */ /* 0x000fe20000000a00 */
[----:B------:R-:W-:Y:S01]  /*0490*/  IADD3.X R5, R10, -0x1, RZ, P0, !PT ;  /* 0xffffffff0a057810 */ /* 0x000fe200007fe4ff */
[----:B------:R-:W-:Y:S01]  /*04a0*/  ULDC.64 UR20, c[0x0][0x268] ;  /* 0x00009a0000147ab9 */ /* 0x000fe20000000a00 */
[----:B------:R-:W-:Y:S01]  /*04b0*/  ULDC.64 UR18, c[0x0][0x260] ;  /* 0x0000980000127ab9 */ /* 0x000fe20000000a00 */
[----:B------:R-:W-:Y:S01]  /*04c0*/  ULDC.64 UR22, c[0x0][0x270] ;  /* 0x00009c0000167ab9 */ /* 0x000fe20000000a00 */
[----:B------:R-:W-:Y:S01]  /*04d0*/  LEA.HI R3, P0, R5, R0, RZ, 0x1 ;  /* 0x0000000005037211 */ /* 0x000fe200078108ff */
[----:B------:R-:W-:Y:S01]  /*04e0*/  ULDC.64 UR24, c[0x0][0x210] ;  /* 0x0000840000187ab9 */ /* 0x000fe20000000a00 */
[----:B------:R-:W-:-:S03]  /*04f0*/  ULDC.64 UR16, c[0x0][0x290] ;  /* 0x0000a40000107ab9 */ /* 0x000fc60000000a00 */
[----:B------:R-:W-:-:S05]  /*0500*/  IMAD.X R4, RZ, RZ, R5, P0 ;  /* 0x000000ffff047224 */ /* 0x000fca00000e0605 */
[--C-:B------:R-:W-:Y:S02]  /*0510*/  SHF.R.U32.HI R2, RZ, 0x1, R4.reuse ;  /* 0x00000001ff027819 */ /* 0x100fe40000011604 */
[----:B------:R-:W-:-:S03]  /*0520*/  SHF.R.U64 R3, R3, 0x1, R4 ;  /* 0x0000000103037819 */ /* 0x000fc60000001204 */
[----:B------:R-:W-:Y:S02]  /*0530*/  IMAD R2, R2, UR8, RZ ;  /* 0x0000000802027c24 */ /* 0x000fe4000f8e02ff */
[----:B------:R-:W-:-:S04]  /*0540*/  IMAD.WIDE.U32 R8, R3, UR8, R24 ;  /* 0x0000000803087c25 */ /* 0x000fc8000f8e0018 */
[----:B------:R-:W-:Y:S01]  /*0550*/  IMAD R3, R3, UR9, R2 ;  /* 0x0000000903037c24 */ /* 0x000fe2000f8e0202 */
[----:B------:R-:W-:Y:S02]  /*0560*/  ULDC.64 UR8, c[0x0][0x230] ;  /* 0x00008c0000087ab9 */ /* 0x000fe40000000a00 */
[----:B------:R-:W-:Y:S01]  /*0570*/  LEA R2, P0, R8, UR8, 0x2 ;  /* 0x0000000808027c11 */ /* 0x000fe2000f8010ff */
[----:B------:R-:W-:-:S05]  /*0580*/  IMAD.IADD R3, R9, 0x1, R3 ;  /* 0x0000000109037824 */ /* 0x000fca00078e0203 */
[----:B------:R-:W-:Y:S01]  /*0590*/  LEA.HI.X R3, R8, UR9, R3, 0x2, P0 ;  /* 0x0000000908037c11 */ /* 0x000fe200080f1403 */
[----:B------:R-:W-:Y:S01]  /*05a0*/  IMAD.MOV.U32 R8, RZ, RZ, R6 ;  /* 0x000000ffff087224 */ /* 0x000fe200078e0006 */
[----:B------:R-:W-:Y:S01]  /*05b0*/  IADD3 R9, P0, R28, -0x1, RZ ;  /* 0xffffffff1c097810 */ /* 0x000fe20007f1e0ff */
[----:B------:R-:W-:Y:S02]  /*05c0*/  IMAD.MOV.U32 R6, RZ, RZ, R15 ;  /* 0x000000ffff067224 */ /* 0x000fe400078e000f */
[----:B------:R-:W-:Y:S01]  /*05d0*/  IMAD.MOV.U32 R18, RZ, RZ, R8 ;  /* 0x000000ffff127224 */ /* 0x000fe200078e0008 */
[----:B------:R-:W-:Y:S01]  /*05e0*/  IADD3.X R4, R29, -0x1, RZ, P0, !PT ;  /* 0xffffffff1d047810 */ /* 0x000fe200007fe4ff */
[----:B0-----:R-:W-:-:S08]  /*05f0*/  IMAD.MOV.U32 R15, RZ, RZ, R6 ;  /* 0x000000ffff0f7224 */ /* 0x001fd000078e0006 */
.L_x_33:
[-C--:B------:R-:W-:Y:S01]  /*0600*/  IADD3 R19, P0, R7, R18.reuse, RZ ;  /* 0x0000001207137210 */ /* 0x080fe20007f1e0ff */
[----:B------:R-:W-:Y:S01]  /*0610*/  BSSY B0, `(.L_x_28) ;  /* 0x000002a000007945 */ /* 0x000fe20003800000 */
[----:B------:R-:W-:Y:S02]  /*0620*/  IADD3 R18, P2, -R13, R18, RZ ;  /* 0x000000120d127210 */ /* 0x000fe40007f5e1ff */
[----:B------:R-:W-:Y:S01]  /*0630*/  ISETP.NE.U32.AND P1, PT, R19, R12, PT ;  /* 0x0000000c1300720c */ /* 0x000fe20003f25070 */
[----:B------:R-:W-:Y:S01]  /*0640*/  IMAD.X R20, RZ, RZ, R15, P0 ;  /* 0x000000ffff147224 */ /* 0x000fe200000e060f */
[----:B------:R-:W-:Y:S02]  /*0650*/  ISETP.GT.U32.AND P0, PT, R18, -0x1, PT ;  /* 0xffffffff1200780c */ /* 0x000fe40003f04070 */
[----:B------:R-:W-:Y:S02]  /*0660*/  IADD3.X R15, R15, -0x1, RZ, P2, !PT ;  /* 0xffffffff0f0f7810 */ /* 0x000fe400017fe4ff */
[----:B------:R-:W-:-:S02]  /*0670*/  ISETP.NE.AND.EX P1, PT, R20, R10, PT, P1 ;  /* 0x0000000a1400720c */ /* 0x000fc40003f25310 */
[----:B------:R-:W-:-:S11]  /*0680*/  ISETP.GT.AND.EX P0, PT, R15, -0x1, PT, P0 ;  /* 0xffffffff0f00780c */ /* 0x000fd60003f04300 */
[----:B0-23-5:R-:W-:Y:S05]  /*0690*/  @!P1 BRA `(.L_x_29) ;  /* 0x0000000000509947 */ /* 0x02dfea0003800000 */
[----:B------:R-:W-:Y:S01]  /*06a0*/  ISETP.NE.U32.AND P1, PT, R19, R0, PT ;  /* 0x000000001300720c */ /* 0x000fe20003f25070 */
[----:B------:R-:W-:-:S03]  /*06b0*/  IMAD.MOV.U32 R33, RZ, RZ, -0x800000 ;  /* 0xff800000ff217424 */ /* 0x000fc600078e00ff */
[----:B------:R-:W-:-:S13]  /*06c0*/  ISETP.NE.AND.EX P1, PT, R20, R5, PT, P1 ;  /* 0x000000051400720c */ /* 0x000fda0003f25310 */
[----:B------:R-:W-:Y:S05]  /*06d0*/  @P1 BRA `(.L_x_30) ;  /* 0x0000000000741947 */ /* 0x000fea0003800000 */
[----:B------:R-:W2:Y:S01]  /*06e0*/  LDG.E.CONSTANT R21, desc[UR6][R2.64] ;  /* 0x0000000602157981 */ /* 0x000ea2000c1e9900 */
[----:B------:R-:W-:Y:S02]  /*06f0*/  IMAD R32, R4, UR10, RZ ;  /* 0x0000000a04207c24 */ /* 0x000fe4000f8e02ff */
[----:B------:R-:W-:Y:S02]  /*0700*/  IMAD.MOV.U32 R30, RZ, RZ, R22 ;  /* 0x000000ffff1e7224 */ /* 0x000fe400078e0016 */
[----:B------:R-:W-:Y:S02]  /*0710*/  IMAD.MOV.U32 R31, RZ, RZ, R11 ;  /* 0x000000ffff1f7224 */ /* 0x000fe400078e000b */
[C---:B------:R-:W-:Y:S02]  /*0720*/  IMAD R33, R9.reuse, UR11, R32 ;  /* 0x0000000b09217c24 */ /* 0x040fe4000f8e0220 */
[----:B------:R-:W-:-:S04]  /*0730*/  IMAD.WIDE.U32 R30, R9, UR10, R30 ;  /* 0x0000000a091e7c25 */ /* 0x000fc8000f8e001e */
[----:B------:R-:W-:Y:S01]  /*0740*/  IMAD.IADD R31, R31, 0x1, R33 ;  /* 0x000000011f1f7824 */ /* 0x000fe200078e0221 */
[----:B--2---:R-:W-:Y:S01]  /*0750*/  SHF.R.S32.HI R32, RZ, 0x1f, R21 ;  /* 0x0000001fff207819 */ /* 0x004fe20000011415 */
[----:B------:R-:W-:-:S04]  /*0760*/  IMAD.WIDE.U32 R30, R21, UR12, R30 ;  /* 0x0000000c151e7c25 */ /* 0x000fc8000f8e001e */
[----:B------:R-:W-:-:S04]  /*0770*/  IMAD R32, R32, UR12, RZ ;  /* 0x0000000c20207c24 */ /* 0x000fc8000f8e02ff */
[----:B------:R-:W-:Y:S01]  /*0780*/  IMAD R21, R21, UR13, R32 ;  /* 0x0000000d15157c24 */ /* 0x000fe2000f8e0220 */
[----:B------:R-:W-:-:S03]  /*0790*/  LEA R32, P1, R30, UR14, 0x2 ;  /* 0x0000000e1e207c11 */ /* 0x000fc6000f8210ff */
[----:B------:R-:W-:-:S05]  /*07a0*/  IMAD.IADD R21, R31, 0x1, R21 ;  /* 0x000000011f157824 */ /* 0x000fca00078e0215 */
[----:B------:R-:W-:-:S06]  /*07b0*/  LEA.HI.X R33, R30, UR15, R21, 0x2, P1 ;  /* 0x0000000f1e217c11 */ /* 0x000fcc00088f1415 */
[----:B------:R0:W5:Y:S01]  /*07c0*/  LDG.E.CONSTANT R33, desc[UR6][R32.64] ;  /* 0x0000000620217981 */ /* 0x000162000c1e9900 */
[----:B------:R-:W-:Y:S05]  /*07d0*/  BRA `(.L_x_30) ;  /* 0x0000000000347947 */ /* 0x000fea0003800000 */
.L_x_29:
[C---:B-1----:R-:W-:Y:S02]  /*07e0*/  IMAD R32, R16.reuse, UR17, RZ ;  /* 0x0000001110207c24 */ /* 0x042fe4000f8e02ff */
[----:B------:R-:W-:Y:S02]  /*07f0*/  IMAD.MOV.U32 R30, RZ, RZ, R22 ;  /* 0x000000ffff1e7224 */ /* 0x000fe400078e0016 */
[----:B------:R-:W-:Y:S02]  /*0800*/  IMAD.MOV.U32 R31, RZ, RZ, R11 ;  /* 0x000000ffff1f7224 */ /* 0x000fe400078e000b */
[----:B------:R-:W-:Y:S02]  /*0810*/  IMAD R21, R17, UR16, R32 ;  /* 0x0000001011157c24 */ /* 0x000fe4000f8e0220 */
[----:B------:R-:W-:-:S04]  /*0820*/  IMAD.WIDE.U32 R30, R16, UR16, R30 ;  /* 0x00000010101e7c25 */ /* 0x000fc8000f8e001e */
[----:B------:R-:W-:Y:S02]  /*0830*/  IMAD R32, R4, UR10, RZ ;  /* 0x0000000a04207c24 */ /* 0x000fe4000f8e02ff */
[----:B------:R-:W-:Y:S02]  /*0840*/  IMAD.IADD R31, R31, 0x1, R21 ;  /* 0x000000011f1f7824 */ /* 0x000fe400078e0215 */
[C---:B------:R-:W-:Y:S02]  /*0850*/  IMAD R21, R9.reuse, UR11, R32 ;  /* 0x0000000b09157c24 */ /* 0x040fe4000f8e0220 */
[----:B------:R-:W-:-:S04]  /*0860*/  IMAD.WIDE.U32 R30, R9, UR10, R30 ;  /* 0x0000000a091e7c25 */ /* 0x000fc8000f8e001e */
[----:B------:R-:W-:Y:S01]  /*0870*/  IMAD.IADD R21, R21, 0x1, R31 ;  /* 0x0000000115157824 */ /* 0x000fe200078e021f */
[----:B------:R-:W-:-:S04]  /*0880*/  LEA R32, P1, R30, UR14, 0x2 ;  /* 0x0000000e1e207c11 */ /* 0x000fc8000f8210ff */
[----:B------:R-:W-:-:S06]  /*0890*/  LEA.HI.X R33, R30, UR15, R21, 0x2, P1 ;  /* 0x0000000f1e217c11 */ /* 0x000fcc00088f1415 */
[----:B------:R2:W5:Y:S03]  /*08a0*/  LDG.E.CONSTANT R33, desc[UR6][R32.64] ;  /* 0x0000000620217981 */ /* 0x000566000c1e9900 */
.L_x_30:
[----:B------:R-:W-:Y:S05]  /*08b0*/  BSYNC B0 ;  /* 0x0000000000007941 */ /* 0x000fea0003800000 */
.L_x_28:
[----:B------:R-:W-:Y:S01]  /*08c0*/  ISETP.GT.U32.AND P1, PT, R19, UR4, PT ;  /* 0x0000000413007c0c */ /* 0x000fe2000bf24070 */
[----:B------:R-:W-:Y:S03]  /*08d0*/  BSSY B0, `(.L_x_31) ;  /* 0x0000010000007945 */ /* 0x000fe60003800000 */
[----:B------:R-:W-:-:S13]  /*08e0*/  ISETP.GT.AND.EX P1, PT, R20, UR5, PT, P1 ;  /* 0x0000000514007c0c */ /* 0x000fda000bf24310 */
[----:B------:R-:W-:Y:S05]  /*08f0*/  @P1 BRA `(.L_x_32) ;  /* 0x0000000000341947 */ /* 0x000fea0003800000 */
[----:B------:R-:W-:-:S04]  /*0900*/  IMAD.WIDE.U32 R30, R14, UR18, RZ ;  /* 0x000000120e1e7c25 */ /* 0x000fc8000f8e00ff */
[----:B0-2---:R-:W-:Y:S02]  /*0910*/  IMAD R32, R4, UR20, RZ ;  /* 0x0000001404207c24 */ /* 0x005fe4000f8e02ff */
[----:B------:R-:W-:Y:S02]  /*0920*/  IMAD R31, R14, UR19, R31 ;  /* 0x000000130e1f7c24 */ /* 0x000fe4000f8e021f */
[C---:B------:R-:W-:Y:S02]  /*0930*/  IMAD R21, R9.reuse, UR21, R32 ;  /* 0x0000001509157c24 */ /* 0x040fe4000f8e0220 */
[----:B------:R-:W-:-:S04]  /*0940*/  IMAD.WIDE.U32 R30, R9, UR20, R30 ;  /* 0x00000014091e7c25 */ /* 0x000fc8000f8e001e */
[----:B------:R-:W-:Y:S02]  /*0950*/  IMAD R20, R20, UR22, RZ ;  /* 0x0000001614147c24 */ /* 0x000fe4000f8e02ff */
[----:B------:R-:W-:Y:S02]  /*0960*/  IMAD.IADD R31, R31, 0x1, R21 ;  /* 0x000000011f1f7824 */ /* 0x000fe400078e0215 */
[C---:B------:R-:W-:Y:S02]  /*0970*/  IMAD R35, R19.reuse, UR23, R20 ;  /* 0x0000001713237c24 */ /* 0x040fe4000f8e0214 */
[----:B------:R-:W-:-:S04]  /*0980*/  IMAD.WIDE.U32 R20, R19, UR22, R30 ;  /* 0x0000001613147c25 */ /* 0x000fc8000f8e001e */
[----:B------:R-:W-:Y:S01]  /*0990*/  IMAD.IADD R19, R21, 0x1, R35 ;  /* 0x0000000115137824 */ /* 0x000fe200078e0223 */
[----:B------:R-:W-:-:S04]  /*09a0*/  LEA R30, P1, R20, UR24, 0x2 ;  /* 0x00000018141e7c11 */ /* 0x000fc8000f8210ff */
[----:B------:R-:W-:-:S05]  /*09b0*/  LEA.HI.X R31, R20, UR25, R19, 0x2, P1 ;  /* 0x00000019141f7c11 */ /* 0x000fca00088f1413 */
[----:B-----5:R3:W-:Y:S04]  /*09c0*/  STG.E desc[UR6][R30.64], R33 ;  /* 0x000000211e007986 */ /* 0x0207e8000c101906 */
.L_x_32:
[----:B------:R-:W-:Y:S05]  /*09d0*/  BSYNC B0 ;  /* 0x0000000000007941 */ /* 0x000fea0003800000 */
.L_x_31:
[----:B------:R-:W-:Y:S05]  /*09e0*/  @P0 BRA `(.L_x_33) ;  /* 0xfffffffc00040947 */ /* 0x000fea000383ffff */
[----:B------:R-:W-:Y:S01]  /*09f0*/  BSSY B0, `(.L_x_34) ;  /* 0x000019b000007945 */ /* 0x000fe20003800000 */
.L_x_53:
[----:B------:R-:W4:Y:S01]  /*0a00*/  S2R R7, SR_TID.X ;  /* 0x0000000000077919 */ /* 0x000f220000002100 */
[----:B0-----:R-:W0:Y:S01]  /*0a10*/  LDC R18, c[0x0][0x290] ;  /* 0x0000a400ff127b82 */ /* 0x001e220000000800 */
[----:B------:R-:W-:Y:S01]  /*0a20*/  BSSY B1, `(.L_x_35) ;  /* 0x0000045000017945 */ /* 0x000fe20003800000 */
[----:B------:R-:W-:-:S06]  /*0a30*/  PRMT R2, RZ, 0x7610, R2 ;  /* 0x00007610ff027816 */ /* 0x000fcc0000000002 */
[----:B-1----:R-:W1:Y:S01]  /*0a40*/  LDC R21, c[0x0][0x294] ;  /* 0x0000a500ff157b82 */ /* 0x002e620000000800 */
[----:B0-----:R-:W-:Y:S01]  /*0a50*/  IMAD.MOV.U32 R0, RZ, RZ, R18 ;  /* 0x000000ffff007224 */ /* 0x001fe200078e0012 */
[-C--:B----4-:R-:W-:Y:S02]  /*0a60*/  IADD3 R7, P1, R7, R8.reuse, RZ ;  /* 0x0000000807077210 */ /* 0x090fe40007f3e0ff */
[----:B------:R-:W-:Y:S02]  /*0a70*/  IADD3 R8, P2, -R13, R8, RZ ;  /* 0x000000080d087210 */ /* 0x000fe40007f5e1ff */
[----:B------:R-:W-:Y:S01]  /*0a80*/  ISETP.GT.U32.AND P0, PT, R7, R12, PT ;  /* 0x0000000c0700720c */ /* 0x000fe20003f04070 */
[----:B------:R-:W-:Y:S01]  /*0a90*/  IMAD.X R5, RZ, RZ, R6, P1 ;  /* 0x000000ffff057224 */ /* 0x000fe200008e0606 */
[----:B------:R-:W-:Y:S02]  /*0aa0*/  ISETP.LT.U32.AND P1, PT, R26, 0x1, PT ;  /* 0x000000011a00780c */ /* 0x000fe40003f21070 */
[----:B------:R-:W-:-:S02]  /*0ab0*/  IADD3.X R6, R6, -0x1, RZ, P2, !PT ;  /* 0xffffffff06067810 */ /* 0x000fc400017fe4ff */
[----:B------:R-:W-:Y:S02]  /*0ac0*/  ISETP.GT.AND.EX P0, PT, R5, R10, PT, P0 ;  /* 0x0000000a0500720c */ /* 0x000fe40003f04300 */
[----:B------:R-:W-:Y:S02]  /*0ad0*/  ISETP.GT.U32.AND P2, PT, R8, -0x1, PT ;  /* 0xffffffff0800780c */ /* 0x000fe40003f44070 */
[----:B------:R-:W-:Y:S02]  /*0ae0*/  ISETP.LT.OR.EX P1, PT, R27, RZ, P0, P1 ;  /* 0x000000ff1b00720c */ /* 0x000fe40000721710 */
[----:B------:R-:W-:-:S11]  /*0af0*/  ISETP.GT.AND.EX P0, PT, R6, -0x1, PT, P2 ;  /* 0xffffffff0600780c */ /* 0x000fd60003f04320 */
[----:B-12---:R-:W-:Y:S05]  /*0b00*/  @P1 BRA `(.L_x_36) ;  /* 0x0000000000d81947 */ /* 0x006fea0003800000 */
[----:B------:R-:W-:-:S04]  /*0b10*/  LOP3.LUT R0, R7, 0x1, RZ, 0xc0, !PT ;  /* 0x0000000107007812 */ /* 0x000fc800078ec0ff */
[----:B------:R-:W-:-:S04]  /*0b20*/  ISETP.NE.U32.AND P1, PT, R0, 0x1, PT ;  /* 0x000000010000780c */ /* 0x000fc80003f25070 */
[----:B------:R-:W-:-:S13]  /*0b30*/  ISETP.NE.U32.AND.EX P1, PT, RZ, RZ, PT, P1 ;  /* 0x000000ffff00720c */ /* 0x000fda0003f25110 */
[----:B---3--:R-:W0:Y:S01]  /*0b40*/  @!P1 LDC.64 R30, c[0x0][0x280] ;  /* 0x0000a000ff1e9b82 */ /* 0x008e220000000a00 */
[----:B------:R-:W-:-:S05]  /*0b50*/  @!P1 LEA.HI R15, P2, R5, R7, RZ, 0x1 ;  /* 0x00000007050f9211 */ /* 0x000fca00078508ff */
[----:B------:R-:W-:Y:S02]  /*0b60*/  @!P1 IMAD.X R0, RZ, RZ, R5, P2 ;  /* 0x000000ffff009224 */ /* 0x000fe400010e0605 */
[----:B------:R-:W1:Y:S03]  /*0b70*/  @!P1 LDC.64 R2, c[0x0][0x230] ;  /* 0x00008c00ff029b82 */ /* 0x000e660000000a00 */
[--C-:B------:R-:W-:Y:S02]  /*0b80*/  @!P1 SHF.R.U32.HI R17, RZ, 0x1, R0.reuse ;  /* 0x00000001ff119819 */ /* 0x100fe40000011600 */
[----:B------:R-:W-:-:S03]  /*0b90*/  @!P1 SHF.R.U64 R15, R15, 0x1, R0 ;  /* 0x000000010f0f9819 */ /* 0x000fc60000001200 */
[-C--:B0-----:R-:W-:Y:S02]  /*0ba0*/  @!P1 IMAD R0, R17, R30.reuse, RZ ;  /* 0x0000001e11009224 */ /* 0x081fe400078e02ff */
[----:B------:R-:W-:-:S04]  /*0bb0*/  @!P1 IMAD.WIDE.U32 R16, R15, R30, R24 ;  /* 0x0000001e0f109225 */ /* 0x000fc800078e0018 */
[----:B------:R-:W-:Y:S01]  /*0bc0*/  @!P1 IMAD R15, R15, R31, R0 ;  /* 0x0000001f0f0f9224 */ /* 0x000fe200078e0200 */
[----:B-1----:R-:W-:-:S03]  /*0bd0*/  @!P1 LEA R2, P2, R16, R2, 0x2 ;  /* 0x0000000210029211 */ /* 0x002fc600078410ff */
[----:B------:R-:W-:-:S05]  /*0be0*/  @!P1 IMAD.IADD R0, R17, 0x1, R15 ;  /* 0x0000000111009824 */ /* 0x000fca00078e020f */
[----:B------:R-:W-:Y:S01]  /*0bf0*/  @!P1 LEA.HI.X R3, R16, R3, R0, 0x2, P2 ;  /* 0x0000000310039211 */ /* 0x000fe200010f1400 */
[----:B------:R-:W-:-:S06]  /*0c00*/  IMAD.MOV.U32 R0, RZ, RZ, R18 ;  /* 0x000000ffff007224 */ /* 0x000fcc00078e0012 */
[----:B------:R-:W3:Y:S01]  /*0c10*/  @!P1 LDG.E.CONSTANT R0, desc[UR6][R2.64] ;  /* 0x0000000602009981 */ /* 0x000ee2000c1e9900 */
[----:B------:R-:W-:Y:S01]  /*0c20*/  IADD3 R16, P2, R12, -0x1, RZ ;  /* 0xffffffff0c107810 */ /* 0x000fe20007f5e0ff */
[----:B------:R-:W-:Y:S03]  /*0c30*/  BSSY B2, `(.L_x_37) ;  /* 0x0000022000027945 */ /* 0x000fe60003800000 */
[----:B------:R-:W-:Y:S02]  /*0c40*/  ISETP.GE.U32.AND P3, PT, R7, R16, PT ;  /* 0x000000100700720c */ /* 0x000fe40003f66070 */
[----:B------:R-:W-:Y:S02]  /*0c50*/  IADD3.X R16, R10, -0x1, RZ, P2, !PT ;  /* 0xffffffff0a107810 */ /* 0x000fe400017fe4ff */
[----:B------:R-:W-:Y:S02]  /*0c60*/  PLOP3.LUT P2, PT, PT, PT, PT, 0x8, 0x0 ;  /* 0x000000000000781c */ /* 0x000fe40003f4e170 */
[----:B------:R-:W-:-:S02]  /*0c70*/  ISETP.GE.AND.EX P3, PT, R5, R16, PT, P3 ;  /* 0x000000100500720c */ /* 0x000fc40003f66330 */
[----:B---3--:R-:W-:-:S11]  /*0c80*/  @!P1 SHF.R.S32.HI R21, RZ, 0x1f, R0 ;  /* 0x0000001fff159819 */ /* 0x008fd60000011400 */
[----:B------:R-:W-:Y:S05]  /*0c90*/  @P3 BRA `(.L_x_38) ;  /* 0x00000000006c3947 */ /* 0x000fea0003800000 */
[----:B------:R-:W-:Y:S01]  /*0ca0*/  IADD3 R15, P2, R7, 0x2, RZ ;  /* 0x00000002070f7810 */ /* 0x000fe20007f5e0ff */
[----:B------:R-:W-:Y:S01]  /*0cb0*/  ULDC.64 UR8, c[0x0][0x290] ;  /* 0x0000a40000087ab9 */ /* 0x000fe20000000a00 */
[----:B------:R-:W-:Y:S01]  /*0cc0*/  BSSY B3, `(.L_x_39) ;  /* 0x0000016000037945 */ /* 0x000fe20003800000 */
[----:B------:R-:W-:Y:S01]  /*0cd0*/  IMAD.U32 R3, RZ, RZ, UR9 ;  /* 0x00000009ff037e24 */ /* 0x000fe2000f8e00ff */
[----:B------:R-:W-:Y:S01]  /*0ce0*/  LOP3.LUT R2, R15, 0x1, RZ, 0xc0, !PT ;  /* 0x000000010f027812 */ /* 0x000fe200078ec0ff */
[----:B------:R-:W-:-:S03]  /*0cf0*/  IMAD.X R16, RZ, RZ, R5, P2 ;  /* 0x000000ffff107224 */ /* 0x000fc600010e0605 */
[----:B------:R-:W-:Y:S01]  /*0d00*/  ISETP.NE.U32.AND P1, PT, R2, 0x1, PT ;  /* 0x000000010200780c */ /* 0x000fe20003f25070 */
[----:B------:R-:W-:-:S03]  /*0d10*/  IMAD.U32 R2, RZ, RZ, UR8 ;  /* 0x00000008ff027e24 */ /* 0x000fc6000f8e00ff */
[----:B------:R-:W-:-:S13]  /*0d20*/  ISETP.NE.U32.AND.EX P1, PT, RZ, RZ, PT, P1 ;  /* 0x000000ffff00720c */ /* 0x000fda0003f25110 */
[----:B------:R-:W-:Y:S05]  /*0d30*/  @P1 BRA `(.L_x_40) ;  /* 0x0000000000381947 */ /* 0x000fea0003800000 */
[----:B------:R-:W-:Y:S01]  /*0d40*/  LEA.HI R15, P1, R16, R15, RZ, 0x1 ;  /* 0x0000000f100f7211 */ /* 0x000fe200078308ff */
[----:B------:R-:W-:-:S04]  /*0d50*/  ULDC.64 UR8, c[0x0][0x280] ;  /* 0x0000a00000087ab9 */ /* 0x000fc80000000a00 */
        /* <DEDUP_REMOVED lines=9> */
[----:B------:R-:W-:-:S05]  /*0df0*/  LEA.HI.X R17, R2, UR9, R3, 0x2, P1 ;  /* 0x0000000902117c11 */ /* 0x000fca00088f1403 */
[----:B------:R-:W3:Y:S02]  /*0e00*/  LDG.E.CONSTANT R2, desc[UR6][R16.64] ;  /* 0x0000000610027981 */ /* 0x000ee4000c1e9900 */
[----:B---3--:R-:W-:-:S07]  /*0e10*/  SHF.R.S32.HI R3, RZ, 0x1f, R2 ;  /* 0x0000001fff037819 */ /* 0x008fce0000011402 */
.L_x_40:
[----:B------:R-:W-:Y:S05]  /*0e20*/  BSYNC B3 ;  /* 0x0000000000037941 */ /* 0x000fea0003800000 */
.L_x_39:
[----:B------:R-:W-:-:S04]  /*0e30*/  ISETP.NE.U32.AND P2, PT, R2, R0, PT ;  /* 0x000000000200720c */ /* 0x000fc80003f45070 */
[----:B------:R-:W-:-:S13]  /*0e40*/  ISETP.NE.AND.EX P2, PT, R3, R21, PT, P2 ;  /* 0x000000150300720c */ /* 0x000fda0003f45320 */
.L_x_38:
[----:B------:R-:W-:Y:S05]  /*0e50*/  BSYNC B2 ;  /* 0x0000000000027941 */ /* 0x000fea0003800000 */
.L_x_37:
[----:B------:R-:W-:-:S07]  /*0e60*/  SEL R2, RZ, 0x1, !P2 ;  /* 0x00000001ff027807 */ /* 0x000fce0005000000 */
.L_x_36:
[----:B------:R-:W-:Y:S05]  /*0e70*/  BSYNC B1 ;  /* 0x0000000000017941 */ /* 0x000fea0003800000 */
.L_x_35:
[----:B------:R-:W0:Y:S02]  /*0e80*/  LDC.64 R18, c[0x0][0x228] ;  /* 0x00008a00ff127b82 */ /* 0x000e240000000a00 */
[----:B0-----:R-:W-:-:S04]  /*0e90*/  ISETP.GE.U32.AND P1, PT, R18, 0x2, PT ;  /* 0x000000021200780c */ /* 0x001fc80003f26070 */
[----:B------:R-:W-:-:S13]  /*0ea0*/  ISETP.GE.AND.EX P1, PT, R19, RZ, PT, P1 ;  /* 0x000000ff1300720c */ /* 0x000fda0003f26310 */
[----:B------:R-:W-:Y:S05]  /*0eb0*/  @!P1 BRA `(.L_x_41) ;  /* 0x0000001400349947 */ /* 0x000fea0003800000 */
[----:B---3--:R-:W0:Y:S01]  /*0ec0*/  LDC.64 R30, c[0x0][0x270] ;  /* 0x00009c00ff1e7b82 */ /* 0x008e220000000a00 */
[----:B------:R-:W-:Y:S01]  /*0ed0*/  LOP3.LUT R3, R18, 0x1, RZ, 0xc0, !PT ;  /* 0x0000000112037812 */ /* 0x000fe200078ec0ff */
[----:B------:R-:W-:Y:S01]  /*0ee0*/  ULDC.64 UR8, c[0x0][0x258] ;  /* 0x0000960000087ab9 */ /* 0x000fe20000000a00 */
[----:B------:R-:W-:Y:S01]  /*0ef0*/  IMAD.MOV.U32 R16, RZ, RZ, R22 ;  /* 0x000000ffff107224 */ /* 0x000fe200078e0016 */
[----:B------:R-:W-:Y:S01]  /*0f00*/  ULDC.64 UR26, c[0x0][0x260] ;  /* 0x00009800001a7ab9 */ /* 0x000fe20000000a00 */
[----:B------:R-:W-:Y:S01]  /*0f10*/  ISETP.NE.U32.AND P1, PT, R3, 0x1, PT ;  /* 0x000000010300780c */ /* 0x000fe20003f25070 */
[----:B------:R-:W-:Y:S02]  /*0f20*/  IMAD R21, R21, UR8, RZ ;  /* 0x0000000815157c24 */ /* 0x000fe4000f8e02ff */
[----:B------:R-:W-:Y:S01]  /*0f30*/  IMAD.MOV.U32 R17, RZ, RZ, R11 ;  /* 0x000000ffff117224 */ /* 0x000fe200078e000b */
[----:B------:R-:W-:Y:S01]  /*0f40*/  ISETP.NE.U32.AND.EX P1, PT, RZ, RZ, PT, P1 ;  /* 0x000000ffff00720c */ /* 0x000fe20003f25110 */
[----:B------:R-:W-:-:S02]  /*0f50*/  IMAD R21, R0, UR9, R21 ;  /* 0x0000000900157c24 */ /* 0x000fc4000f8e0215 */
[----:B------:R-:W-:Y:S01]  /*0f60*/  IMAD.WIDE.U32 R42, R0, UR8, R16 ;  /* 0x00000008002a7c25 */ /* 0x000fe2000f8e0010 */
[----:B------:R-:W-:Y:S01]  /*0f70*/  ULDC.64 UR8, c[0x0][0x270] ;  /* 0x00009c0000087ab9 */ /* 0x000fe20000000a00 */
[----:B------:R-:W-:Y:S02]  /*0f80*/  IADD3 R0, P2, R18, -0x2, RZ ;  /* 0xfffffffe12007810 */ /* 0x000fe40007f5e0ff */
[C---:B------:R-:W-:Y:S02]  /*0f90*/  IMAD.WIDE.U32 R34, R14.reuse, UR26, RZ ;  /* 0x0000001a0e227c25 */ /* 0x040fe4000f8e00ff */
[----:B------:R-:W-:Y:S02]  /*0fa0*/  IADD3.X R3, R19, -0x1, RZ, P2, !PT ;  /* 0xffffffff13037810 */ /* 0x000fe400017fe4ff */
[----:B------:R-:W-:Y:S02]  /*0fb0*/  IMAD R17, R14, UR27, R35 ;  /* 0x0000001b0e117c24 */ /* 0x000fe4000f8e0223 */
[----:B------:R-:W-:-:S02]  /*0fc0*/  IMAD.IADD R53, R43, 0x1, R21 ;  /* 0x000000012b357824 */ /* 0x000fc400078e0215 */
[-C--:B0-----:R-:W-:Y:S02]  /*0fd0*/  IMAD R16, R5, R30.reuse, RZ ;  /* 0x0000001e05107224 */ /* 0x081fe400078e02ff */
[----:B--2--5:R-:W-:-:S04]  /*0fe0*/  IMAD.WIDE.U32 R32, R7, R30, UR8 ;  /* 0x0000000807207e25 */ /* 0x024fc8000f8e001e */
[----:B------:R-:W-:Y:S01]  /*0ff0*/  IMAD R37, R7, R31, R16 ;  /* 0x0000001f07257224 */ /* 0x000fe200078e0210 */
[-C--:B------:R-:W-:Y:S01]  /*1000*/  IADD3 R15, P2, R32, R30.reuse, RZ ;  /* 0x0000001e200f7210 */ /* 0x080fe20007f5e0ff */
[----:B------:R-:W-:Y:S02]  /*1010*/  IMAD.MOV.U32 R16, RZ, RZ, R34 ;  /* 0x000000ffff107224 */ /* 0x000fe400078e0022 */
[----:B------:R-:W-:Y:S02]  /*1020*/  IMAD.IADD R51, R33, 0x1, R37 ;  /* 0x0000000121337824 */ /* 0x000fe400078e0225 */
[----:B------:R-:W-:-:S04]  /*1030*/  IMAD.WIDE.U32 R38, R7, R30, R16 ;  /* 0x0000001e07267225 */ /* 0x000fc800078e0010 */
[----:B------:R-:W-:Y:S02]  /*1040*/  IMAD.X R49, R51, 0x1, R31, P2 ;  /* 0x0000000133317824 */ /* 0x000fe400010e061f */
[----:B------:R-:W-:Y:S01]  /*1050*/  IMAD.IADD R31, R37, 0x1, R39 ;  /* 0x00000001251f7824 */ /* 0x000fe200078e0227 */
[----:B------:R-:W-:Y:S06]  /*1060*/  @!P1 BRA `(.L_x_42) ;  /* 0x0000000400889947 */ /* 0x000fec0003800000 */
[----:B------:R-:W-:Y:S01]  /*1070*/  ISETP.GT.U32.AND P1, PT, R7, R12, PT ;  /* 0x0000000c0700720c */ /* 0x000fe20003f24070 */
[----:B------:R-:W-:Y:S05]  /*1080*/  WARPSYNC.ALL ;  /* 0x0000000000007948 */ /* 0x000fea0003800000 */
[----:B------:R-:W-:Y:S01]  /*1090*/  ISETP.GT.AND.EX P1, PT, R5, R10, PT, P1 ;  /* 0x0000000a0500720c */ /* 0x000fe20003f24310 */
[----:B------:R-:W-:Y:S01]  /*10a0*/  ULDC.64 UR28, c[0x0][0x268] ;  /* 0x00009a00001c7ab9 */ /* 0x000fe20000000a00 */
[----:B------:R-:W-:Y:S01]  /*10b0*/  BAR.SYNC.DEFER_BLOCKING 0x0 ;  /* 0x0000000000007b1d */ /* 0x000fe20000010000 */
[----:B------:R-:W-:Y:S01]  /*10c0*/  UIADD3 UR8, UP0, URZ, -UR28, URZ ;  /* 0x8000001c3f087290 */ /* 0x000fe2000ff1e03f */
[----:B------:R-:W-:-:S03]  /*10d0*/  IADD3 R45, P2, R18, -0x1, RZ ;  /* 0xffffffff122d7810 */ /* 0x000fc60007f5e0ff */
[----:B------:R-:W-:Y:S01]  /*10e0*/  UIADD3.X UR9, URZ, ~UR29, URZ, UP0, !UPT ;  /* 0x8000001d3f097290 */ /* 0x000fe200087fe43f */
[----:B------:R-:W-:Y:S01]  /*10f0*/  IADD3.X R36, R19, -0x1, RZ, P2, !PT ;  /* 0xffffffff13247810 */ /* 0x000fe200017fe4ff */
[----:B------:R-:W-:Y:S01]  /*1100*/  IMAD.U32 R20, RZ, RZ, UR8 ;  /* 0x00000008ff147e24 */ /* 0x000fe2000f8e00ff */
[----:B------:R-:W-:Y:S01]  /*1110*/  ISETP.LT.U32.AND P2, PT, R0, R9, PT ;  /* 0x000000090000720c */ /* 0x000fe20003f41070 */
[----:B------:R-:W-:Y:S01]  /*1120*/  ULDC.64 UR30, c[0x0][0x210] ;  /* 0x00008400001e7ab9 */ /* 0x000fe20000000a00 */
[----:B------:R-:W-:Y:S01]  /*1130*/  BSSY B1, `(.L_x_42) ;  /* 0x0000055000017945 */ /* 0x000fe20003800000 */
[----:B------:R-:W-:Y:S01]  /*1140*/  IMAD.U32 R21, RZ, RZ, UR9 ;  /* 0x00000009ff157e24 */ /* 0x000fe2000f8e00ff */
[----:B------:R-:W-:Y:S01]  /*1150*/  ISETP.LT.AND.EX P2, PT, R3, R4, PT, P2 ;  /* 0x000000040300720c */ /* 0x000fe20003f41320 */
[----:B------:R-:W-:Y:S02]  /*1160*/  IMAD R36, R36, UR28, RZ ;  /* 0x0000001c24247c24 */ /* 0x000fe4000f8e02ff */
[----:B------:R-:W-:-:S04]  /*1170*/  IMAD.WIDE.U32 R20, R45, UR28, R20 ;  /* 0x0000001c2d147c25 */ /* 0x000fc8000f8e0014 */
[----:B------:R-:W-:Y:S01]  /*1180*/  IMAD R47, R45, UR29, R36 ;  /* 0x0000001d2d2f7c24 */ /* 0x000fe2000f8e0224 */
[----:B------:R-:W-:-:S04]  /*1190*/  IADD3 R36, P3, R38, R20, RZ ;  /* 0x0000001426247210 */ /* 0x000fc80007f7e0ff */
[----:B------:R-:W-:Y:S02]  /*11a0*/  IADD3.X R21, R31, R21, R47, P3, !PT ;  /* 0x000000151f157210 */ /* 0x000fe40001ffe42f */
[----:B------:R-:W-:-:S04]  /*11b0*/  LEA R20, P3, R36, UR30, 0x2 ;  /* 0x0000001e24147c11 */ /* 0x000fc8000f8610ff */
[----:B------:R-:W-:Y:S01]  /*11c0*/  LEA.HI.X R21, R36, UR31, R21, 0x2, P3 ;  /* 0x0000001f24157c11 */ /* 0x000fe200098f1415 */
[----:B------:R-:W-:Y:S08]  /*11d0*/  @!P1 BRA P2, `(.L_x_43) ;  /* 0x0000000000409947 */ /* 0x000ff00001000000 */
[----:B------:R-:W-:Y:S02]  /*11e0*/  ISETP.GE.U32.AND P1, PT, R7, 0x1, PT ;  /* 0x000000010700780c */ /* 0x000fe40003f26070 */
[----:B------:R-:W-:Y:S02]  /*11f0*/  ISETP.NE.U32.AND P2, PT, R26, RZ, PT ;  /* 0x000000ff1a00720c */ /* 0x000fe40003f45070 */
[----:B------:R-:W-:Y:S02]  /*1200*/  ISETP.GE.AND.EX P1, PT, R5, RZ, PT, P1 ;  /* 0x000000ff0500720c */ /* 0x000fe40003f26310 */
[----:B------:R-:W-:Y:S02]  /*1210*/  ISETP.LE.U32.AND P3, PT, R7, R12, PT ;  /* 0x0000000c0700720c */ /* 0x000fe40003f63070 */
[----:B------:R-:W-:Y:S02]  /*1220*/  ISETP.NE.OR.EX P1, PT, R27, RZ, !P1, P2 ;  /* 0x000000ff1b00720c */ /* 0x000fe40004f25720 */
[----:B------:R-:W-:-:S02]  /*1230*/  ISETP.LT.U32.AND P2, PT, R0, R28, PT ;  /* 0x0000001c0000720c */ /* 0x000fc40003f41070 */
[----:B------:R-:W-:Y:S02]  /*1240*/  ISETP.LE.AND.EX P1, PT, R5, R10, P1, P3 ;  /* 0x0000000a0500720c */ /* 0x000fe40000f23330 */
[----:B------:R-:W-:Y:S02]  /*1250*/  ISETP.GT.U32.AND P3, PT, R7, UR4, PT ;  /* 0x0000000407007c0c */ /* 0x000fe4000bf64070 */
[----:B------:R-:W-:Y:S02]  /*1260*/  ISETP.LT.AND.EX P1, PT, R3, R29, P1, P2 ;  /* 0x0000001d0300720c */ /* 0x000fe40000f21320 */
[----:B------:R-:W-:Y:S02]  /*1270*/  IADD3 R0, P2, R18, -0x3, RZ ;  /* 0xfffffffd12007810 */ /* 0x000fe40007f5e0ff */
[----:B------:R-:W-:Y:S02]  /*1280*/  ISETP.GT.OR.EX P1, PT, R5, UR5, P1, P3 ;  /* 0x0000000505007c0c */ /* 0x000fe40008f24730 */
[----:B------:R-:W-:-:S11]  /*1290*/  IADD3.X R3, R19, -0x1, RZ, P2, !PT ;  /* 0xffffffff13037810 */ /* 0x000fd600017fe4ff */
[----:B------:R-:W-:Y:S05]  /*12a0*/  @P1 BRA `(.L_x_44) ;  /* 0x0000000000f41947 */ /* 0x000fea0003800000 */
[----:B------:R-:W-:-:S05]  /*12b0*/  IMAD.MOV.U32 R41, RZ, RZ, -0x800000 ;  /* 0xff800000ff297424 */ /* 0x000fca00078e00ff */
[----:B------:R1:W-:Y:S01]  /*12c0*/  STG.E desc[UR6][R20.64], R41 ;  /* 0x0000002914007986 */ /* 0x0003e2000c101906 */
[----:B------:R-:W-:Y:S05]  /*12d0*/  BRA `(.L_x_44) ;  /* 0x0000000000e87947 */ /* 0x000fea0003800000 */
.L_x_43:
[----:B------:R-:W-:Y:S01]  /*12e0*/  ISETP.GE.U32.AND P1, PT, R7, R12, PT ;  /* 0x0000000c0700720c */ /* 0x000fe20003f26070 */
[----:B------:R-:W-:Y:S01]  /*12f0*/  IMAD.WIDE.U32 R44, R45, UR28, R16 ;  /* 0x0000001c2d2c7c25 */ /* 0x000fe2000f8e0010 */
[----:B------:R-:W-:Y:S01]  /*1300*/  PRMT R36, R2, 0x9910, RZ ;  /* 0x0000991002247816 */ /* 0x000fe200000000ff */
[----:B------:R-:W-:Y:S01]  /*1310*/  ULDC.64 UR8, c[0x0][0x248] ;  /* 0x0000920000087ab9 */ /* 0x000fe20000000a00 */
[----:B------:R-:W-:Y:S01]  /*1320*/  ISETP.GE.AND.EX P1, PT, R5, R10, PT, P1 ;  /* 0x0000000a0500720c */ /* 0x000fe20003f26310 */
[----:B------:R-:W-:Y:S01]  /*1330*/  IMAD.IADD R47, R47, 0x1, R45 ;  /* 0x000000012f2f7824 */ /* 0x000fe200078e022d */
[----:B------:R-:W-:Y:S01]  /*1340*/  ISETP.NE.AND P2, PT, R36, RZ, PT ;  /* 0x000000ff2400720c */ /* 0x000fe20003f45270 */
[----:B------:R-:W-:-:S04]  /*1350*/  IMAD.MOV.U32 R46, RZ, RZ, R44 ;  /* 0x000000ffff2e7224 */ /* 0x000fc800078e002c */
[----:B------:R-:W-:-:S04]  /*1360*/  IMAD.WIDE.U32 R54, R7, R30, R46 ;  /* 0x0000001e07367225 */ /* 0x000fc800078e002e */
[----:B------:R-:W-:Y:S02]  /*1370*/  IMAD.IADD R45, R37, 0x1, R55 ;  /* 0x00000001252d7824 */ /* 0x000fe400078e0237 */
[-C--:B------:R-:W-:Y:S02]  /*1380*/  @!P1 IADD3 R41, P3, R32, R44.reuse, RZ ;  /* 0x0000002c20299210 */ /* 0x080fe40007f7e0ff */
[----:B------:R-:W-:Y:S02]  /*1390*/  @P2 IADD3 R36, P5, R15, R44, RZ ;  /* 0x0000002c0f242210 */ /* 0x000fe40007fbe0ff */
[----:B------:R-:W-:Y:S01]  /*13a0*/  @!P1 LEA R40, P4, R41, UR30, 0x2 ;  /* 0x0000001e29289c11 */ /* 0x000fe2000f8810ff */
[C---:B------:R-:W-:Y:S01]  /*13b0*/  @!P1 IMAD.X R46, R47.reuse, 0x1, R51, P3 ;  /* 0x000000012f2e9824 */ /* 0x040fe200018e0633 */
[----:B------:R-:W-:Y:S01]  /*13c0*/  LEA R44, P3, R54, UR30, 0x2 ;  /* 0x0000001e362c7c11 */ /* 0x000fe2000f8610ff */
[----:B------:R-:W-:-:S03]  /*13d0*/  @P2 IMAD.X R47, R47, 0x1, R49, P5 ;  /* 0x000000012f2f2824 */ /* 0x000fc600028e0631 */
[----:B------:R-:W-:Y:S01]  /*13e0*/  @!P1 LEA.HI.X R41, R41, UR31, R46, 0x2, P4 ;  /* 0x0000001f29299c11 */ /* 0x000fe2000a0f142e */
[----:B------:R-:W-:Y:S01]  /*13f0*/  IMAD.MOV.U32 R46, RZ, RZ, -0x800000 ;  /* 0xff800000ff2e7424 */ /* 0x000fe200078e00ff */
[----:B------:R-:W-:Y:S02]  /*1400*/  LEA.HI.X R45, R54, UR31, R45, 0x2, P3 ;  /* 0x0000001f362d7c11 */ /* 0x000fe400098f142d */
[----:B------:R-:W-:-:S03]  /*1410*/  @P2 LEA R54, P3, R36, UR30, 0x2 ;  /* 0x0000001e24362c11 */ /* 0x000fc6000f8610ff */
[----:B------:R0:W2:Y:S01]  /*1420*/  @!P1 LDG.E R46, desc[UR6][R40.64] ;  /* 0x00000006282e9981 */ /* 0x0000a2000c1e1900 */
[----:B------:R-:W-:Y:S01]  /*1430*/  @P2 LEA.HI.X R55, R36, UR31, R47, 0x2, P3 ;  /* 0x0000001f24372c11 */ /* 0x000fe200098f142f */
[----:B------:R-:W-:Y:S02]  /*1440*/  IMAD.MOV.U32 R36, RZ, RZ, -0x800000 ;  /* 0xff800000ff247424 */ /* 0x000fe400078e00ff */
[----:B------:R-:W2:Y:S04]  /*1450*/  LDG.E R45, desc[UR6][R44.64] ;  /* 0x000000062c2d7981 */ /* 0x000ea8000c1e1900 */
[----:B------:R-:W3:Y:S01]  /*1460*/  @P2 LDG.E R36, desc[UR6][R54.64] ;  /* 0x0000000636242981 */ /* 0x000ee2000c1e1900 */
[----:B------:R-:W-:Y:S02]  /*1470*/  IMAD R3, R3, UR8, RZ ;  /* 0x0000000803037c24 */ /* 0x000fe4000f8e02ff */
[----:B------:R-:W-:-:S02]  /*1480*/  IMAD.MOV.U32 R52, RZ, RZ, R42 ;  /* 0x000000ffff347224 */ /* 0x000fc400078e002a */
[C---:B------:R-:W-:Y:S02]  /*1490*/  IMAD R3, R0.reuse, UR9, R3 ;  /* 0x0000000900037c24 */ /* 0x040fe4000f8e0203 */
[----:B------:R-:W-:Y:S01]  /*14a0*/  IMAD.WIDE.U32 R56, R0, UR8, R52 ;  /* 0x0000000800387c25 */ /* 0x000fe2000f8e0034 */
[----:B------:R-:W-:-:S03]  /*14b0*/  ULDC.64 UR8, c[0x0][0x218] ;  /* 0x0000860000087ab9 */ /* 0x000fc60000000a00 */
[----:B------:R-:W-:Y:S01]  /*14c0*/  IMAD.IADD R3, R57, 0x1, R3 ;  /* 0x0000000139037824 */ /* 0x000fe200078e0203 */
[----:B0-----:R-:W-:-:S04]  /*14d0*/  LEA R40, P3, R56, UR8, 0x2 ;  /* 0x0000000838287c11 */ /* 0x001fc8000f8610ff */
[----:B------:R-:W-:-:S05]  /*14e0*/  LEA.HI.X R41, R56, UR9, R3, 0x2, P3 ;  /* 0x0000000938297c11 */ /* 0x000fca00098f1403 */
[----:B------:R0:W4:Y:S01]  /*14f0*/  LDG.E.CONSTANT R40, desc[UR6][R40.64] ;  /* 0x0000000628287981 */ /* 0x000122000c1e9900 */
[----:B--2---:R-:W-:Y:S01]  /*1500*/  @!P1 FSETP.GT.FTZ.AND P3, PT, R46, R45, PT ;  /* 0x0000002d2e00920b */ /* 0x004fe20003f74000 */
[----:B------:R-:W-:-:S03]  /*1510*/  IMAD.MOV.U32 R3, RZ, RZ, R45 ;  /* 0x000000ffff037224 */ /* 0x000fc600078e002d */
[----:B------:R-:W-:-:S04]  /*1520*/  @!P1 FSEL R3, R46, R45, P3 ;  /* 0x0000002d2e039208 */ /* 0x000fc80001800000 */
[----:B---3--:R-:W-:-:S04]  /*1530*/  @P2 FSETP.GT.FTZ.AND P1, PT, R36, R3, PT ;  /* 0x000000032400220b */ /* 0x008fc80003f34000 */
[----:B------:R-:W-:-:S04]  /*1540*/  @P2 FSEL R3, R36, R3, P1 ;  /* 0x0000000324032208 */ /* 0x000fc80000800000 */
[----:B------:R-:W-:-:S04]  /*1550*/  FSETP.NEU.FTZ.AND P1, PT, R3, -INF , PT ;  /* 0xff8000000300780b */ /* 0x000fc80003f3d000 */
[----:B------:R-:W-:-:S05]  /*1560*/  FSEL R3, R3, RZ, P1 ;  /* 0x000000ff03037208 */ /* 0x000fca0000800000 */
[----:B------:R-:W-:Y:S01]  /*1570*/  FADD.FTZ R45, R45, -R3 ;  /* 0x800000032d2d7221 */ /* 0x000fe20000010000 */
[C---:B------:R-:W-:Y:S01]  /*1580*/  FADD.FTZ R46, -R3.reuse, R46 ;  /* 0x0000002e032e7221 */ /* 0x040fe20000010100 */
[----:B------:R-:W-:Y:S02]  /*1590*/  FADD.FTZ R36, -R3, R36 ;  /* 0x0000002403247221 */ /* 0x000fe40000010100 */
[----:B------:R-:W-:Y:S01]  /*15a0*/  FMUL.FTZ R45, R45, 1.4426950216293334961 ;  /* 0x3fb8aa3b2d2d7820 */ /* 0x000fe20000410000 */
[----:B------:R-:W-:Y:S01]  /*15b0*/  FMUL.FTZ R46, R46, 1.4426950216293334961 ;  /* 0x3fb8aa3b2e2e7820 */ /* 0x000fe20000410000 */
[----:B------:R-:W-:-:S04]  /*15c0*/  FMUL.FTZ R36, R36, 1.4426950216293334961 ;  /* 0x3fb8aa3b24247820 */ /* 0x000fc80000410000 */
[----:B------:R-:W-:Y:S08]  /*15d0*/  MUFU.EX2 R45, R45 ;  /* 0x0000002d002d7308 */ /* 0x000ff00000000800 */
[----:B------:R-:W1:Y:S08]  /*15e0*/  MUFU.EX2 R46, R46 ;  /* 0x0000002e002e7308 */ /* 0x000e700000000800 */
[----:B0-----:R-:W0:Y:S01]  /*15f0*/  MUFU.EX2 R41, R36 ;  /* 0x0000002400297308 */ /* 0x001e220000000800 */
[----:B-1----:R-:W-:-:S04]  /*1600*/  FADD.FTZ R0, R45, R46 ;  /* 0x0000002e2d007221 */ /* 0x002fc80000010000 */
[----:B0-----:R-:W-:-:S04]  /*1610*/  FADD.FTZ R41, R0, R41 ;  /* 0x0000002900297221 */ /* 0x001fc80000010000 */
[----:B------:R-:W0:Y:S02]  /*1620*/  MUFU.LG2 R0, R41 ;  /* 0x0000002900007308 */ /* 0x000e240000000c00 */
[----:B0-----:R-:W-:Y:S01]  /*1630*/  FFMA.FTZ R3, R0, 0.69314718246459960938, R3 ;  /* 0x3f31721800037823 */ /* 0x001fe20000010003 */
[----:B------:R-:W-:-:S03]  /*1640*/  IADD3 R0, P1, R18, -0x3, RZ ;  /* 0xfffffffd12007810 */ /* 0x000fc60007f3e0ff */
[----:B----4-:R-:W-:Y:S01]  /*1650*/  FADD.FTZ R47, R3, R40 ;  /* 0x00000028032f7221 */ /* 0x010fe20000010000 */
[----:B------:R-:W-:-:S04]  /*1660*/  IADD3.X R3, R19, -0x1, RZ, P1, !PT ;  /* 0xffffffff13037810 */ /* 0x000fc80000ffe4ff */
[----:B------:R0:W-:Y:S05]  /*1670*/  STG.E desc[UR6][R20.64], R47 ;  /* 0x0000002f14007986 */ /* 0x0001ea000c101906 */
.L_x_44:
[----:B------:R-:W-:Y:S05]  /*1680*/  BSYNC B1 ;  /* 0x0000000000017941 */ /* 0x000fea0003800000 */
.L_x_42:
[----:B------:R-:W-:Y:S01]  /*1690*/  ISETP.NE.U32.AND P1, PT, R18, 0x2, PT ;  /* 0x000000021200780c */ /* 0x000fe20003f25070 */
[----:B------:R-:W-:Y:S03]  /*16a0*/  BSSY B1, `(.L_x_41) ;  /* 0x00000ce000017945 */ /* 0x000fe60003800000 */
[----:B------:R-:W-:-:S13]  /*16b0*/  ISETP.NE.AND.EX P1, PT, R19, RZ, PT, P1 ;  /* 0x000000ff1300720c */ /* 0x000fda0003f25310 */
[----:B------:R-:W-:Y:S05]  /*16c0*/  @!P1 BRA `(.L_x_45) ;  /* 0x0000000c002c9947 */ /* 0x000fea0003800000 */
[----:B01----:R-:W0:Y:S01]  /*16d0*/  LDC.64 R20, c[0x0][0x268] ;  /* 0x00009a00ff147b82 */ /* 0x003e220000000a00 */
[----:B------:R-:W-:Y:S01]  /*16e0*/  IMAD.MOV.U32 R43, RZ, RZ, R53 ;  /* 0x000000ffff2b7224 */ /* 0x000fe200078e0035 */
[C---:B------:R-:W-:Y:S01]  /*16f0*/  IADD3 R45, P1, R0.reuse, -0x1, RZ ;  /* 0xffffffff002d7810 */ /* 0x040fe20007f3e0ff */
[----:B------:R-:W-:Y:S01]  /*1700*/  IMAD.MOV.U32 R39, RZ, RZ, R31 ;  /* 0x000000ffff277224 */ /* 0x000fe200078e001f */
[----:B------:R-:W-:Y:S01]  /*1710*/  IADD3 R53, P4, R0, 0x1, RZ ;  /* 0x0000000100357810 */ /* 0x000fe20007f9e0ff */
[----:B------:R-:W-:Y:S01]  /*1720*/  ULDC.64 UR26, c[0x0][0x218] ;  /* 0x00008600001a7ab9 */ /* 0x000fe20000000a00 */
[----:B------:R-:W-:Y:S01]  /*1730*/  IADD3.X R31, R3, -0x1, RZ, P1, !PT ;  /* 0xffffffff031f7810 */ /* 0x000fe20000ffe4ff */
[----:B------:R-:W-:Y:S01]  /*1740*/  ULDC.64 UR8, c[0x0][0x210] ;  /* 0x0000840000087ab9 */ /* 0x000fe20000000a00 */
[----:B------:R-:W-:Y:S01]  /*1750*/  IADD3 R18, P3, R15, R34, RZ ;  /* 0x000000220f127210 */ /* 0x000fe20007f7e0ff */
[----:B------:R-:W-:-:S04]  /*1760*/  IMAD.X R47, RZ, RZ, R3, P4 ;  /* 0x000000ffff2f7224 */ /* 0x000fc800020e0603 */
[--C-:B------:R-:W-:Y:S02]  /*1770*/  IMAD.X R19, R49, 0x1, R17.reuse, P3 ;  /* 0x0000000131137824 */ /* 0x100fe400018e0611 */
[----:B0-----:R-:W-:Y:S01]  /*1780*/  IMAD.WIDE.U32 R40, R0, R20, R16 ;  /* 0x0000001400287225 */ /* 0x001fe200078e0010 */
[----:B------:R-:W-:-:S03]  /*1790*/  IADD3 R16, P5, R34, R32, RZ ;  /* 0x0000002022107210 */ /* 0x000fc60007fbe0ff */
[----:B------:R-:W-:Y:S01]  /*17a0*/  IMAD R36, R3, R20, RZ ;  /* 0x0000001403247224 */ /* 0x000fe200078e02ff */
[----:B------:R-:W-:Y:S01]  /*17b0*/  IADD3 R48, P2, R32, R40, RZ ;  /* 0x0000002820307210 */ /* 0x000fe20007f5e0ff */
[----:B------:R-:W-:Y:S01]  /*17c0*/  IMAD R44, R31, R20, RZ ;  /* 0x000000141f2c7224 */ /* 0x000fe200078e02ff */
[----:B------:R-:W0:Y:S01]  /*17d0*/  LDC.64 R32, c[0x0][0x248] ;  /* 0x00009200ff207b82 */ /* 0x000e220000000a00 */
[----:B------:R-:W-:Y:S01]  /*17e0*/  IMAD R55, R0, R21, R36 ;  /* 0x0000001500377224 */ /* 0x000fe200078e0224 */
[----:B------:R-:W-:Y:S01]  /*17f0*/  IADD3 R46, P1, R15, R40, RZ ;  /* 0x000000280f2e7210 */ /* 0x000fe20007f3e0ff */
[-C--:B------:R-:W-:Y:S02]  /*1800*/  IMAD R36, R47, R20.reuse, RZ ;  /* 0x000000142f247224 */ /* 0x080fe400078e02ff */
[----:B------:R-:W-:Y:S02]  /*1810*/  IMAD.X R17, R51, 0x1, R17, P5 ;  /* 0x0000000133117824 */ /* 0x000fe400028e0611 */
[----:B------:R-:W-:-:S04]  /*1820*/  IMAD.WIDE.U32 R34, R45, R20, R38 ;  /* 0x000000142d227225 */ /* 0x000fc800078e0026 */
[----:B------:R-:W-:Y:S02]  /*1830*/  IMAD R47, R45, R21, R44 ;  /* 0x000000152d2f7224 */ /* 0x000fe400078e022c */
[----:B------:R-:W-:-:S04]  /*1840*/  IMAD.WIDE.U32 R18, R53, R20, R18 ;  /* 0x0000001435127225 */ /* 0x000fc800078e0012 */
[C---:B------:R-:W-:Y:S01]  /*1850*/  IMAD R15, R53.reuse, R21, R36 ;  /* 0x00000015350f7224 */ /* 0x040fe200078e0224 */
[----:B------:R-:W-:Y:S01]  /*1860*/  SHF.L.U64.HI R21, R20, 0x3, R21 ;  /* 0x0000000314157819 */ /* 0x000fe20000010215 */
[----:B------:R-:W-:-:S04]  /*1870*/  IMAD.WIDE.U32 R16, R53, R20, R16 ;  /* 0x0000001435107225 */ /* 0x000fc800078e0010 */
[----:B------:R-:W-:Y:S01]  /*1880*/  IMAD.WIDE.U32 R38, R53, R20, R38 ;  /* 0x0000001435267225 */ /* 0x000fe200078e0026 */
[----:B0-----:R-:W-:-:S03]  /*1890*/  SHF.L.U64.HI R44, R32, 0x3, R33 ;  /* 0x00000003202c7819 */ /* 0x001fc60000010221 */
[----:B------:R-:W-:Y:S02]  /*18a0*/  IMAD.IADD R35, R35, 0x1, R47 ;  /* 0x0000000123237824 */ /* 0x000fe400078e022f */
[----:B------:R-:W-:Y:S02]  /*18b0*/  IMAD.IADD R19, R19, 0x1, R15 ;  /* 0x0000000113137824 */ /* 0x000fe400078e020f */
[C---:B------:R-:W-:Y:S01]  /*18c0*/  IMAD.IADD R17, R15.reuse, 0x1, R17 ;  /* 0x000000010f117824 */ /* 0x040fe200078e0211 */
[----:B------:R-:W-:Y:S01]  /*18d0*/  SHF.L.U64.HI R35, R34, 0x2, R35 ;  /* 0x0000000222237819 */ /* 0x000fe20000010223 */
[----:B------:R-:W-:Y:S01]  /*18e0*/  IMAD.IADD R15, R15, 0x1, R39 ;  /* 0x000000010f0f7824 */ /* 0x000fe200078e0227 */
[----:B------:R-:W-:Y:S01]  /*18f0*/  SHF.L.U64.HI R19, R18, 0x2, R19 ;  /* 0x0000000212137819 */ /* 0x000fe20000010213 */
[----:B------:R-:W-:Y:S01]  /*1900*/  IMAD.IADD R41, R41, 0x1, R55 ;  /* 0x0000000129297824 */ /* 0x000fe200078e0237 */
[----:B------:R-:W-:Y:S01]  /*1910*/  SHF.L.U64.HI R17, R16, 0x2, R17 ;  /* 0x0000000210117819 */ /* 0x000fe20000010211 */
[----:B------:R-:W-:Y:S01]  /*1920*/  IMAD.SHL.U32 R36, R34, 0x4, RZ ;  /* 0x0000000422247824 */ /* 0x000fe200078e00ff */
[----:B------:R-:W-:Y:S01]  /*1930*/  SHF.L.U64.HI R15, R38, 0x2, R15 ;  /* 0x00000002260f7819 */ /* 0x000fe2000001020f */
[----:B------:R-:W-:-:S02]  /*1940*/  IMAD.SHL.U32 R34, R18, 0x4, RZ ;  /* 0x0000000412227824 */ /* 0x000fc400078e00ff */
[----:B------:R-:W-:Y:S02]  /*1950*/  IMAD.SHL.U32 R18, R16, 0x4, RZ ;  /* 0x0000000410127824 */ /* 0x000fe400078e00ff */
[----:B------:R-:W-:Y:S02]  /*1960*/  IMAD R39, R3, R32, RZ ;  /* 0x0000002003277224 */ /* 0x000fe400078e02ff */
[C---:B------:R-:W-:Y:S02]  /*1970*/  IMAD.X R49, R41.reuse, 0x1, R49, P1 ;  /* 0x0000000129317824 */ /* 0x040fe400008e0631 */
[----:B------:R-:W-:Y:S02]  /*1980*/  IMAD.X R51, R41, 0x1, R51, P2 ;  /* 0x0000000129337824 */ /* 0x000fe400010e0633 */
[----:B------:R-:W-:Y:S01]  /*1990*/  IMAD.SHL.U32 R16, R38, 0x4, RZ ;  /* 0x0000000426107824 */ /* 0x000fe200078e00ff */
[----:B------:R-:W-:Y:S01]  /*19a0*/  SHF.L.U64.HI R49, R46, 0x2, R49 ;  /* 0x000000022e317819 */ /* 0x000fe20000010231 */
[----:B------:R-:W-:Y:S01]  /*19b0*/  IMAD.WIDE.U32 R40, R7, R30, R40 ;  /* 0x0000001e07287225 */ /* 0x000fe200078e0028 */
[----:B------:R-:W-:-:S03]  /*19c0*/  SHF.L.U64.HI R51, R48, 0x2, R51 ;  /* 0x0000000230337819 */ /* 0x000fc60000010233 */
[-C--:B------:R-:W-:Y:S02]  /*19d0*/  IMAD R38, R31, R32.reuse, RZ ;  /* 0x000000201f267224 */ /* 0x080fe400078e02ff */
[----:B------:R-:W-:-:S04]  /*19e0*/  IMAD.WIDE.U32 R30, R45, R32, R42 ;  /* 0x000000202d1e7225 */ /* 0x000fc800078e002a */
[----:B------:R-:W-:-:S04]  /*19f0*/  IMAD.WIDE.U32 R42, R0, R32, R42 ;  /* 0x00000020002a7225 */ /* 0x000fc800078e002a */
[-C--:B------:R-:W-:Y:S02]  /*1a00*/  IMAD R47, R0, R33.reuse, R39 ;  /* 0x00000021002f7224 */ /* 0x080fe400078e0227 */
[----:B------:R-:W-:Y:S02]  /*1a10*/  IMAD.IADD R39, R37, 0x1, R41 ;  /* 0x0000000125277824 */ /* 0x000fe400078e0229 */
[----:B------:R-:W-:Y:S01]  /*1a20*/  IMAD R45, R45, R33, R38 ;  /* 0x000000212d2d7224 */ /* 0x000fe200078e0226 */
[----:B------:R-:W-:Y:S01]  /*1a30*/  LEA R38, P1, R42, UR26, 0x2 ;  /* 0x0000001a2a267c11 */ /* 0x000fe2000f8210ff */
[----:B------:R-:W-:Y:S01]  /*1a40*/  IMAD.IADD R41, R43, 0x1, R47 ;  /* 0x000000012b297824 */ /* 0x000fe200078e022f */
[C---:B------:R-:W-:Y:S01]  /*1a50*/  SHF.L.U64.HI R39, R40.reuse, 0x2, R39 ;  /* 0x0000000228277819 */ /* 0x040fe20000010227 */
[----:B------:R-:W-:Y:S01]  /*1a60*/  IMAD.SHL.U32 R37, R40, 0x4, RZ ;  /* 0x0000000428257824 */ /* 0x000fe200078e00ff */
[----:B------:R-:W-:Y:S01]  /*1a70*/  LEA R40, P2, R30, UR26, 0x2 ;  /* 0x0000001a1e287c11 */ /* 0x000fe2000f8410ff */
[----:B------:R-:W-:Y:S01]  /*1a80*/  IMAD.IADD R43, R31, 0x1, R45 ;  /* 0x000000011f2b7824 */ /* 0x000fe200078e022d */
[----:B------:R-:W-:Y:S01]  /*1a90*/  LEA.HI.X R41, R42, UR27, R41, 0x2, P1 ;  /* 0x0000001b2a297c11 */ /* 0x000fe200088f1429 */
[----:B------:R-:W-:Y:S01]  /*1aa0*/  IMAD.U32 R45, RZ, RZ, UR8 ;  /* 0x00000008ff2d7e24 */ /* 0x000fe2000f8e00ff */
[----:B------:R-:W-:Y:S01]  /*1ab0*/  ISETP.GT.U32.AND P1, PT, R7, R12, PT ;  /* 0x0000000c0700720c */ /* 0x000fe20003f24070 */
[----:B------:R-:W-:Y:S01]  /*1ac0*/  IMAD.U32 R42, RZ, RZ, UR9 ;  /* 0x00000009ff2a7e24 */ /* 0x000fe2000f8e00ff */
[----:B------:R-:W-:Y:S01]  /*1ad0*/  LEA.HI.X R43, R30, UR27, R43, 0x2, P2 ;  /* 0x0000001b1e2b7c11 */ /* 0x000fe200090f142b */
[----:B------:R-:W-:Y:S01]  /*1ae0*/  IMAD.SHL.U32 R47, R32, 0x8, RZ ;  /* 0x00000008202f7824 */ /* 0x000fe200078e00ff */
[----:B------:R-:W-:Y:S01]  /*1af0*/  ISETP.GT.AND.EX P1, PT, R5, R10, PT, P1 ;  /* 0x0000000a0500720c */ /* 0x000fe20003f24310 */
[----:B------:R-:W-:-:S02]  /*1b00*/  IMAD.SHL.U32 R46, R46, 0x4, RZ ;  /* 0x000000042e2e7824 */ /* 0x000fc400078e00ff */
[----:B------:R-:W-:-:S10]  /*1b10*/  IMAD.SHL.U32 R48, R48, 0x4, RZ ;  /* 0x0000000430307824 */ /* 0x000fd400078e00ff */
.L_x_52:
[----:B------:R-:W-:Y:S01]  /*1b20*/  ISETP.LT.U32.AND P2, PT, R0, R9, PT ;  /* 0x000000090000720c */ /* 0x000fe20003f41070 */
[----:B------:R-:W-:Y:S05]  /*1b30*/  WARPSYNC.ALL ;  /* 0x0000000000007948 */ /* 0x000fea0003800000 */
[----:B------:R-:W-:Y:S01]  /*1b40*/  BAR.SYNC.DEFER_BLOCKING 0x0 ;  /* 0x0000000000007b1d */ /* 0x000fe20000010000 */
[----:B------:R-:W-:Y:S02]  /*1b50*/  ISETP.LT.AND.EX P2, PT, R3, R4, PT, P2 ;  /* 0x000000040300720c */ /* 0x000fe40003f41320 */
[----:B0-----:R-:W-:-:S03]  /*1b60*/  IADD3 R56, P3, R45, R37, RZ ;  /* 0x000000252d387210 */ /* 0x001fc60007f7e0ff */
[----:B------:R-:W-:Y:S02]  /*1b70*/  BSSY B2, `(.L_x_46) ;  /* 0x0000039000027945 */ /* 0x000fe40003800000 */
[----:B------:R-:W-:-:S06]  /*1b80*/  IMAD.X R57, R42, 0x1, R39, P3 ;  /* 0x000000012a397824 */ /* 0x000fcc00018e0627 */
[----:B-12---:R-:W-:Y:S05]  /*1b90*/  @!P1 BRA P2, `(.L_x_47) ;  /* 0x0000000000389947 */ /* 0x006fea0001000000 */
        /* <DEDUP_REMOVED lines=8> */
[----:B------:R-:W-:-:S04]  /*1c20*/  ISETP.LT.AND.EX P2, PT, R3, R29, P3, P2 ;  /* 0x0000001d0300720c */ /* 0x000fc80001f41320 */
[----:B------:R-:W-:-:S13]  /*1c30*/  ISETP.GT.OR.EX P2, PT, R5, UR5, P2, P4 ;  /* 0x0000000505007c0c */ /* 0x000fda0009744740 */
[----:B------:R-:W-:Y:S05]  /*1c40*/  @P2 BRA `(.L_x_48) ;  /* 0x0000000000ac2947 */ /* 0x000fea0003800000 */
[----:B------:R-:W-:-:S05]  /*1c50*/  IMAD.MOV.U32 R31, RZ, RZ, -0x800000 ;  /* 0xff800000ff1f7424 */ /* 0x000fca00078e00ff */
[----:B------:R1:W-:Y:S01]  /*1c60*/  STG.E desc[UR6][R56.64], R31 ;  /* 0x0000001f38007986 */ /* 0x0003e2000c101906 */
[----:B------:R-:W-:Y:S05]  /*1c70*/  BRA `(.L_x_48) ;  /* 0x0000000000a07947 */ /* 0x000fea0003800000 */
.L_x_47:
[----:B------:R-:W-:Y:S01]  /*1c80*/  ISETP.GE.U32.AND P2, PT, R7, R12, PT ;  /* 0x0000000c0700720c */ /* 0x000fe20003f46070 */
[----:B------:R-:W-:Y:S01]  /*1c90*/  IMAD.MOV.U32 R32, RZ, RZ, -0x800000 ;  /* 0xff800000ff207424 */ /* 0x000fe200078e00ff */
[----:B------:R-:W-:Y:S02]  /*1ca0*/  PRMT R30, R2, 0x9910, RZ ;  /* 0x00009910021e7816 */ /* 0x000fe400000000ff */
[----:B------:R-:W-:Y:S02]  /*1cb0*/  ISETP.GE.AND.EX P2, PT, R5, R10, PT, P2 ;  /* 0x0000000a0500720c */ /* 0x000fe40003f46320 */
[----:B------:R-:W-:Y:S02]  /*1cc0*/  ISETP.NE.AND P3, PT, R30, RZ, PT ;  /* 0x000000ff1e00720c */ /* 0x000fe40003f65270 */
[----:B------:R-:W-:-:S05]  /*1cd0*/  IADD3 R54, P4, R45, R16, RZ ;  /* 0x000000102d367210 */ /* 0x000fca0007f9e0ff */
[----:B------:R-:W-:-:S04]  /*1ce0*/  IMAD.X R55, R42, 0x1, R15, P4 ;  /* 0x000000012a377824 */ /* 0x000fc800020e060f */
[C---:B------:R-:W-:Y:S01]  /*1cf0*/  @!P2 IADD3 R52, P5, R45.reuse, R18, RZ ;  /* 0x000000122d34a210 */ /* 0x040fe20007fbe0ff */
[----:B------:R-:W2:Y:S01]  /*1d00*/  LDG.E R33, desc[UR6][R54.64] ;  /* 0x0000000636217981 */ /* 0x000ea2000c1e1900 */
[----:B------:R-:W-:-:S03]  /*1d10*/  @P3 IADD3 R30, P4, R45, R34, RZ ;  /* 0x000000222d1e3210 */ /* 0x000fc60007f9e0ff */
[----:B------:R-:W-:Y:S02]  /*1d20*/  @!P2 IMAD.X R53, R42, 0x1, R17, P5 ;  /* 0x000000012a35a824 */ /* 0x000fe400028e0611 */
[----:B------:R-:W-:-:S03]  /*1d30*/  IMAD.MOV.U32 R50, RZ, RZ, -0x800000 ;  /* 0xff800000ff327424 */ /* 0x000fc600078e00ff */
[----:B------:R-:W3:Y:S01]  /*1d40*/  @!P2 LDG.E R32, desc[UR6][R52.64] ;  /* 0x000000063420a981 */ /* 0x000ee2000c1e1900 */
[----:B------:R-:W-:-:S05]  /*1d50*/  @P3 IMAD.X R31, R42, 0x1, R19, P4 ;  /* 0x000000012a1f3824 */ /* 0x000fca00020e0613 */
[----:B------:R0:W4:Y:S02]  /*1d60*/  @P3 LDG.E R50, desc[UR6][R30.64] ;  /* 0x000000061e323981 */ /* 0x000124000c1e1900 */
[----:B0-----:R-:W-:Y:S02]  /*1d70*/  IMAD.MOV.U32 R30, RZ, RZ, R38 ;  /* 0x000000ffff1e7224 */ /* 0x001fe400078e0026 */
[----:B------:R-:W-:-:S05]  /*1d80*/  IMAD.MOV.U32 R31, RZ, RZ, R41 ;  /* 0x000000ffff1f7224 */ /* 0x000fca00078e0029 */
[----:B------:R0:W5:Y:S01]  /*1d90*/  LDG.E.CONSTANT R58, desc[UR6][R30.64] ;  /* 0x000000061e3a7981 */ /* 0x000162000c1e9900 */
[----:B--2---:R-:W-:Y:S01]  /*1da0*/  IMAD.MOV.U32 R59, RZ, RZ, R33 ;  /* 0x000000ffff3b7224 */ /* 0x004fe200078e0021 */
[----:B---3--:R-:W-:-:S04]  /*1db0*/  @!P2 FSETP.GT.FTZ.AND P4, PT, R32, R33, PT ;  /* 0x000000212000a20b */ /* 0x008fc80003f94000 */
[----:B------:R-:W-:-:S04]  /*1dc0*/  @!P2 FSEL R59, R32, R33, P4 ;  /* 0x00000021203ba208 */ /* 0x000fc80002000000 */
[----:B----4-:R-:W-:-:S04]  /*1dd0*/  @P3 FSETP.GT.FTZ.AND P2, PT, R50, R59, PT ;  /* 0x0000003b3200320b */ /* 0x010fc80003f54000 */
        /* <DEDUP_REMOVED lines=8> */
[----:B0-----:R-:W-:-:S04]  /*1e60*/  FMUL.FTZ R30, R50, 1.4426950216293334961 ;  /* 0x3fb8aa3b321e7820 */ /* 0x001fc80000410000 */
[----:B------:R-:W-:Y:S08]  /*1e70*/  MUFU.EX2 R33, R33 ;  /* 0x0000002100217308 */ /* 0x000ff00000000800 */
[----:B------:R-:W0:Y:S08]  /*1e80*/  MUFU.EX2 R32, R32 ;  /* 0x0000002000207308 */ /* 0x000e300000000800 */
[----:B------:R-:W1:Y:S01]  /*1e90*/  MUFU.EX2 R30, R30 ;  /* 0x0000001e001e7308 */ /* 0x000e620000000800 */
[----:B0-----:R-:W-:-:S04]  /*1ea0*/  FADD.FTZ R31, R33, R32 ;  /* 0x00000020211f7221 */ /* 0x001fc80000010000 */
[----:B-1----:R-:W-:-:S04]  /*1eb0*/  FADD.FTZ R31, R31, R30 ;  /* 0x0000001e1f1f7221 */ /* 0x002fc80000010000 */
[----:B------:R-:W0:Y:S02]  /*1ec0*/  MUFU.LG2 R50, R31 ;  /* 0x0000001f00327308 */ /* 0x000e240000000c00 */
[----:B0-----:R-:W-:-:S04]  /*1ed0*/  FFMA.FTZ R53, R50, 0.69314718246459960938, R53 ;  /* 0x3f31721832357823 */ /* 0x001fc80000010035 */
[----:B-----5:R-:W-:-:S05]  /*1ee0*/  FADD.FTZ R53, R53, R58 ;  /* 0x0000003a35357221 */ /* 0x020fca0000010000 */
[----:B------:R0:W-:Y:S02]  /*1ef0*/  STG.E desc[UR6][R56.64], R53 ;  /* 0x0000003538007986 */ /* 0x0001e4000c101906 */
.L_x_48:
[----:B------:R-:W-:Y:S05]  /*1f00*/  BSYNC B2 ;  /* 0x0000000000027941 */ /* 0x000fea0003800000 */
.L_x_46:
[----:B------:R-:W-:Y:S01]  /*1f10*/  BAR.SYNC.DEFER_BLOCKING 0x0 ;  /* 0x0000000000007b1d */ /* 0x000fe20000010000 */
[----:B------:R-:W-:Y:S02]  /*1f20*/  ISETP.LT.U32.AND P2, PT, R0, R28, PT ;  /* 0x0000001c0000720c */ /* 0x000fe40003f41070 */
[----:B------:R-:W-:Y:S02]  /*1f30*/  IADD3 R30, P3, R45, R36, RZ ;  /* 0x000000242d1e7210 */ /* 0x000fe40007f7e0ff */
[----:B------:R-:W-:Y:S01]  /*1f40*/  ISETP.LT.AND.EX P2, PT, R3, R29, PT, P2 ;  /* 0x0000001d0300720c */ /* 0x000fe20003f41320 */
[----:B------:R-:W-:Y:S02]  /*1f50*/  BSSY B2, `(.L_x_49) ;  /* 0x0000037000027945 */ /* 0x000fe40003800000 */
[----:B-1----:R-:W-:-:S10]  /*1f60*/  IMAD.X R31, R42, 0x1, R35, P3 ;  /* 0x000000012a1f7824 */ /* 0x002fd400018e0623 */
[----:B------:R-:W-:Y:S05]  /*1f70*/  @!P1 BRA P2, `(.L_x_50) ;  /* 0x0000000000389947 */ /* 0x000fea0001000000 */
[----:B------:R-:W-:Y:S02]  /*1f80*/  ISETP.GE.U32.AND P2, PT, R7, 0x1, PT ;  /* 0x000000010700780c */ /* 0x000fe40003f46070 */
[----:B------:R-:W-:Y:S02]  /*1f90*/  ISETP.NE.U32.AND P3, PT, R26, RZ, PT ;  /* 0x000000ff1a00720c */ /* 0x000fe40003f65070 */
[----:B------:R-:W-:Y:S02]  /*1fa0*/  ISETP.GE.AND.EX P2, PT, R5, RZ, PT, P2 ;  /* 0x000000ff0500720c */ /* 0x000fe40003f46320 */
[----:B------:R-:W-:Y:S02]  /*1fb0*/  ISETP.LE.U32.AND P4, PT, R7, R12, PT ;  /* 0x0000000c0700720c */ /* 0x000fe40003f83070 */
[----:B------:R-:W-:Y:S02]  /*1fc0*/  ISETP.NE.OR.EX P3, PT, R27, RZ, !P2, P3 ;  /* 0x000000ff1b00720c */ /* 0x000fe40005765730 */
[----:B------:R-:W-:-:S02]  /*1fd0*/  ISETP.LE.U32.AND P2, PT, R0, R28, PT ;  /* 0x0000001c0000720c */ /* 0x000fc40003f43070 */
[----:B------:R-:W-:Y:S02]  /*1fe0*/  ISETP.LE.AND.EX P3, PT, R5, R10, P3, P4 ;  /* 0x0000000a0500720c */ /* 0x000fe40001f63340 */
[----:B------:R-:W-:Y:S02]  /*1ff0*/  ISETP.GT.U32.AND P4, PT, R7, UR4, PT ;  /* 0x0000000407007c0c */ /* 0x000fe4000bf84070 */
[----:B------:R-:W-:-:S04]  /*2000*/  ISETP.LE.AND.EX P2, PT, R3, R29, P3, P2 ;  /* 0x0000001d0300720c */ /* 0x000fc80001f43320 */
[----:B------:R-:W-:-:S13]  /*2010*/  ISETP.GT.OR.EX P2, PT, R5, UR5, P2, P4 ;  /* 0x0000000505007c0c */ /* 0x000fda0009744740 */
[----:B------:R-:W-:Y:S05]  /*2020*/  @P2 BRA `(.L_x_51) ;  /* 0x0000000000a42947 */ /* 0x000fea0003800000 */
[----:B------:R-:W-:-:S05]  /*2030*/  IMAD.MOV.U32 R33, RZ, RZ, -0x800000 ;  /* 0xff800000ff217424 */ /* 0x000fca00078e00ff */
[----:B------:R1:W-:Y:S01]  /*2040*/  STG.E desc[UR6][R30.64], R33 ;  /* 0x000000211e007986 */ /* 0x0003e2000c101906 */
[----:B------:R-:W-:Y:S05]  /*2050*/  BRA `(.L_x_51) ;  /* 0x0000000000987947 */ /* 0x000fea0003800000 */
.L_x_50:
[----:B------:R-:W-:Y:S01]  /*2060*/  ISETP.GE.U32.AND P2, PT, R7, R12, PT ;  /* 0x0000000c0700720c */ /* 0x000fe20003f46070 */
[----:B------:R-:W-:Y:S01]  /*2070*/  IMAD.MOV.U32 R50, RZ, RZ, -0x800000 ;  /* 0xff800000ff327424 */ /* 0x000fe200078e00ff */
[----:B------:R-:W-:Y:S01]  /*2080*/  PRMT R32, R2, 0x9910, RZ ;  /* 0x0000991002207816 */ /* 0x000fe200000000ff */
[----:B0-----:R-:W2:Y:S01]  /*2090*/  LDG.E R53, desc[UR6][R56.64] ;  /* 0x0000000638357981 */ /* 0x001ea2000c1e1900 */
[----:B------:R-:W-:Y:S02]  /*20a0*/  ISETP.GE.AND.EX P2, PT, R5, R10, PT, P2 ;  /* 0x0000000a0500720c */ /* 0x000fe40003f46320 */
[----:B------:R-:W-:-:S11]  /*20b0*/  ISETP.NE.AND P3, PT, R32, RZ, PT ;  /* 0x000000ff2000720c */ /* 0x000fd60003f65270 */
[----:B------:R-:W-:-:S05]  /*20c0*/  @!P2 IADD3 R54, P4, R45, R48, RZ ;  /* 0x000000302d36a210 */ /* 0x000fca0007f9e0ff */
[----:B------:R-:W-:Y:S01]  /*20d0*/  @!P2 IMAD.X R55, R42, 0x1, R51, P4 ;  /* 0x000000012a37a824 */ /* 0x000fe200020e0633 */
[----:B------:R-:W-:Y:S01]  /*20e0*/  @P3 IADD3 R32, P4, R45, R46, RZ ;  /* 0x0000002e2d203210 */ /* 0x000fe20007f9e0ff */
        /* <DEDUP_REMOVED lines=29> */
.L_x_51:
[----:B------:R-:W-:Y:S05]  /*22c0*/  BSYNC B2 ;  /* 0x0000000000027941 */ /* 0x000fea0003800000 */
.L_x_49:
[----:B------:R-:W-:Y:S02]  /*22d0*/  ISETP.GT.U32.AND P2, PT, R0, 0x1, PT ;  /* 0x000000010000780c */ /* 0x000fe40003f44070 */
[----:B------:R-:W-:Y:S02]  /*22e0*/  LEA R45, P3, -R20, R45, 0x3 ;  /* 0x0000002d142d7211 */ /* 0x000fe400078619ff */
[----:B------:R-:W-:Y:S02]  /*22f0*/  ISETP.GT.AND.EX P2, PT, R3, RZ, PT, P2 ;  /* 0x000000ff0300720c */ /* 0x000fe40003f44320 */
[-C--:B------:R-:W-:Y:S01]  /*2300*/  IADD3 R40, P4, R40, -R47.reuse, RZ ;  /* 0x8000002f28287210 */ /* 0x080fe20007f9e0ff */
[----:B------:R-:W-:Y:S01]  /*2310*/  IMAD.X R42, R42, 0x1, ~R21, P3 ;  /* 0x000000012a2a7824 */ /* 0x000fe200018e0e15 */
[----:B------:R-:W-:Y:S02]  /*2320*/  IADD3 R38, P6, R38, -R47, RZ ;  /* 0x8000002f26267210 */ /* 0x000fe40007fde0ff */
[----:B------:R-:W-:Y:S01]  /*2330*/  IADD3 R0, P5, R0, -0x2, RZ ;  /* 0xfffffffe00007810 */ /* 0x000fe20007fbe0ff */
[----:B------:R-:W-:-:S02]  /*2340*/  IMAD.X R43, R43, 0x1, ~R44, P4 ;  /* 0x000000012b2b7824 */ /* 0x000fc400020e0e2c */
[----:B------:R-:W-:Y:S01]  /*2350*/  IMAD.X R41, R41, 0x1, ~R44, P6 ;  /* 0x0000000129297824 */ /* 0x000fe200030e0e2c */
[----:B------:R-:W-:-:S03]  /*2360*/  IADD3.X R3, R3, -0x1, RZ, P5, !PT ;  /* 0xffffffff03037810 */ /* 0x000fc60002ffe4ff */
[----:B------:R-:W-:Y:S06]  /*2370*/  @P2 BRA `(.L_x_52) ;  /* 0xfffffff400e82947 */ /* 0x000fec000383ffff */
.L_x_45:
[----:B------:R-:W-:Y:S05]  /*2380*/  BSYNC B1 ;  /* 0x0000000000017941 */ /* 0x000fea0003800000 */
.L_x_41:
[----:B------:R-:W-:Y:S05]  /*2390*/  @P0 BRA `(.L_x_53) ;  /* 0xffffffe400980947 */ /* 0x000fea000383ffff */
[----:B------:R-:W-:Y:S05]  /*23a0*/  BSYNC B0 ;  /* 0x0000000000007941 */ /* 0x000fea0003800000 */
.L_x_34:
[----:B------:R-:W-:Y:S05]  /*23b0*/  EXIT ;  /* 0x000000000000794d */ /* 0x000fea0003800000 */
        .weak           $__internal_0_$__cuda_sm20_rem_s64
        .type           $__internal_0_$__cuda_sm20_rem_s64,@function
        .size           $__internal_0_$__cuda_sm20_rem_s64,(.L_x_470 - $__internal_0_$__cuda_sm20_rem_s64)
$__internal_0_$__cuda_sm20_rem_s64:
[----:B------:R-:W-:Y:S02]  /*23c0*/  IMAD.MOV.U32 R6, RZ, RZ, R13 ;  /* 0x000000ffff067224 */ /* 0x000fe400078e000d */
[----:B------:R-:W-:-:S04]  /*23d0*/  IMAD.MOV.U32 R7, RZ, RZ, RZ ;  /* 0x000000ffff077224 */ /* 0x000fc800078e00ff */
[----:B------:R-:W0:Y:S08]  /*23e0*/  I2F.U64.RP R6, R6 ;  /* 0x0000000600067312 */ /* 0x000e300000309000 */
[----:B0-----:R0:W1:Y:S02]  /*23f0*/  MUFU.RCP R2, R6 ;  /* 0x0000000600027308 */ /* 0x0010640000001000 */
[----:B0-----:R-:W-:-:S05]  /*2400*/  IADD3 R6, P4, RZ, -UR4, RZ ;  /* 0x80000004ff067c10 */ /* 0x001fca000ff9e0ff */
[----:B------:R-:W-:Y:S02]  /*2410*/  IMAD.X R8, RZ, RZ, ~UR5, P4 ;  /* 0x80000005ff087e24 */ /* 0x000fe4000a0e06ff */
[----:B-1----:R-:W-:-:S06]  /*2420*/  VIADD R2, R2, 0x1ffffffe ;  /* 0x1ffffffe02027836 */ /* 0x002fcc0000000000 */
[----:B------:R-:W0:Y:S02]  /*2430*/  F2I.U64.TRUNC R2, R2 ;  /* 0x0000000200027311 */ /* 0x000e24000020d800 */
[----:B0-----:R-:W-:-:S04]  /*2440*/  IMAD.WIDE.U32 R4, R2, R13, RZ ;  /* 0x0000000d02047225 */ /* 0x001fc800078e00ff */
[----:B------:R-:W-:Y:S01]  /*2450*/  IMAD R5, R3, R13, R5 ;  /* 0x0000000d03057224 */ /* 0x000fe200078e0205 */
[----:B------:R-:W-:-:S05]  /*2460*/  IADD3 R9, P0, RZ, -R4, RZ ;  /* 0x80000004ff097210 */ /* 0x000fca0007f1e0ff */
[----:B------:R-:W-:-:S04]  /*2470*/  IMAD.HI.U32 R4, R2, R9, RZ ;  /* 0x0000000902047227 */ /* 0x000fc800078e00ff */
[----:B------:R-:W-:Y:S02]  /*2480*/  IMAD.X R15, RZ, RZ, ~R5, P0 ;  /* 0x000000ffff0f7224 */ /* 0x000fe400000e0e05 */
[----:B------:R-:W-:Y:S02]  /*2490*/  IMAD.MOV.U32 R5, RZ, RZ, R2 ;  /* 0x000000ffff057224 */ /* 0x000fe400078e0002 */
[-C--:B------:R-:W-:Y:S02]  /*24a0*/  IMAD R7, R3, R15.reuse, RZ ;  /* 0x0000000f03077224 */ /* 0x080fe400078e02ff */
[----:B------:R-:W-:-:S04]  /*24b0*/  IMAD.WIDE.U32 R4, P0, R2, R15, R4 ;  /* 0x0000000f02047225 */ /* 0x000fc80007800004 */
[----:B------:R-:W-:-:S04]  /*24c0*/  IMAD.HI.U32 R15, R3, R15, RZ ;  /* 0x0000000f030f7227 */ /* 0x000fc800078e00ff */
[----:B------:R-:W-:-:S05]  /*24d0*/  IMAD.HI.U32 R4, P1, R3, R9, R4 ;  /* 0x0000000903047227 */ /* 0x000fca0007820004 */
[----:B------:R-:W-:Y:S01]  /*24e0*/  IADD3 R5, P2, R7, R4, RZ ;  /* 0x0000000407057210 */ /* 0x000fe20007f5e0ff */
[----:B------:R-:W-:-:S04]  /*24f0*/  IMAD.X R4, R15, 0x1, R3, P0 ;  /* 0x000000010f047824 */ /* 0x000fc800000e0603 */
[-C--:B------:R-:W-:Y:S01]  /*2500*/  IMAD.WIDE.U32 R2, R5, R13.reuse, RZ ;  /* 0x0000000d05027225 */ /* 0x080fe200078e00ff */
[----:B------:R-:W-:Y:S02]  /*2510*/  IADD3.X R7, RZ, RZ, R4, P2, P1 ;  /* 0x000000ffff077210 */ /* 0x000fe400017e2404 */
[----:B------:R-:W-:Y:S02]  /*2520*/  ISETP.LE.AND P1, PT, RZ, UR5, PT ;  /* 0x00000005ff007c0c */ /* 0x000fe4000bf23270 */
[----:B------:R-:W-:Y:S01]  /*2530*/  IADD3 R9, P0, RZ, -R2, RZ ;  /* 0x80000002ff097210 */ /* 0x000fe20007f1e0ff */
[----:B------:R-:W-:Y:S01]  /*2540*/  IMAD R2, R7, R13, R3 ;  /* 0x0000000d07027224 */ /* 0x000fe200078e0203 */
[----:B------:R-:W-:Y:S01]  /*2550*/  SEL R6, R6, UR4, !P1 ;  /* 0x0000000406067c07 */ /* 0x000fe2000c800000 */
[----:B------:R-:W-:Y:S01]  /*2560*/  IMAD.MOV.U32 R3, RZ, RZ, RZ ;  /* 0x000000ffff037224 */ /* 0x000fe200078e00ff */
[----:B------:R-:W-:Y:S01]  /*2570*/  SEL R8, R8, UR5, !P1 ;  /* 0x0000000508087c07 */ /* 0x000fe2000c800000 */
[----:B------:R-:W-:-:S04]  /*2580*/  IMAD.HI.U32 R4, R5, R9, RZ ;  /* 0x0000000905047227 */ /* 0x000fc800078e00ff */
[----:B------:R-:W-:-:S04]  /*2590*/  IMAD.X R2, RZ, RZ, ~R2, P0 ;  /* 0x000000ffff027224 */ /* 0x000fc800000e0e02 */
[----:B------:R-:W-:-:S04]  /*25a0*/  IMAD.WIDE.U32 R4, P0, R5, R2, R4 ;  /* 0x0000000205047225 */ /* 0x000fc80007800004 */
[----:B------:R-:W-:-:S04]  /*25b0*/  IMAD.HI.U32 R5, P2, R7, R9, R4 ;  /* 0x0000000907057227 */ /* 0x000fc80007840004 */
[CC--:B------:R-:W-:Y:S02]  /*25c0*/  IMAD R4, R7.reuse, R2.reuse, RZ ;  /* 0x0000000207047224 */ /* 0x0c0fe400078e02ff */
[----:B------:R-:W-:-:S03]  /*25d0*/  IMAD.HI.U32 R2, R7, R2, RZ ;  /* 0x0000000207027227 */ /* 0x000fc600078e00ff */
[----:B------:R-:W-:Y:S01]  /*25e0*/  IADD3 R5, P3, R4, R5, RZ ;  /* 0x0000000504057210 */ /* 0x000fe20007f7e0ff */
[----:B------:R-:W-:-:S04]  /*25f0*/  IMAD.X R7, R2, 0x1, R7, P0 ;  /* 0x0000000102077824 */ /* 0x000fc800000e0607 */
[----:B------:R-:W-:Y:S01]  /*2600*/  IMAD.HI.U32 R2, R5, R6, RZ ;  /* 0x0000000605027227 */ /* 0x000fe200078e00ff */
[----:B------:R-:W-:-:S03]  /*2610*/  IADD3.X R7, RZ, RZ, R7, P3, P2 ;  /* 0x000000ffff077210 */ /* 0x000fc60001fe4407 */
[----:B------:R-:W-:-:S04]  /*2620*/  IMAD.WIDE.U32 R2, R5, R8, R2 ;  /* 0x0000000805027225 */ /* 0x000fc800078e0002 */
[C---:B------:R-:W-:Y:S02]  /*2630*/  IMAD R5, R7.reuse, R8, RZ ;  /* 0x0000000807057224 */ /* 0x040fe400078e02ff */
[----:B------:R-:W-:-:S04]  /*2640*/  IMAD.HI.U32 R2, P0, R7, R6, R2 ;  /* 0x0000000607027227 */ /* 0x000fc80007800002 */
[----:B------:R-:W-:Y:S01]  /*2650*/  IMAD.HI.U32 R7, R7, R8, RZ ;  /* 0x0000000807077227 */ /* 0x000fe200078e00ff */
[----:B------:R-:W-:-:S03]  /*2660*/  IADD3 R4, P2, R5, R2, RZ ;  /* 0x0000000205047210 */ /* 0x000fc60007f5e0ff */
[----:B------:R-:W-:-:S04]  /*2670*/  IMAD.X R2, RZ, RZ, R7, P0 ;  /* 0x000000ffff027224 */ /* 0x000fc800000e0607 */
[----:B------:R-:W-:Y:S02]  /*2680*/  IMAD.X R5, RZ, RZ, R2, P2 ;  /* 0x000000ffff057224 */ /* 0x000fe400010e0602 */
[----:B------:R-:W-:-:S04]  /*2690*/  IMAD.WIDE.U32 R2, R4, R13, RZ ;  /* 0x0000000d04027225 */ /* 0x000fc800078e00ff */
[----:B------:R-:W-:Y:S01]  /*26a0*/  IMAD R5, R5, R13, R3 ;  /* 0x0000000d05057224 */ /* 0x000fe200078e0203 */
[----:B------:R-:W-:-:S04]  /*26b0*/  IADD3 R4, P0, -R2, R6, RZ ;  /* 0x0000000602047210 */ /* 0x000fc80007f1e1ff */
[----:B------:R-:W-:Y:S01]  /*26c0*/  IADD3 R2, P2, -R13, R4, RZ ;  /* 0x000000040d027210 */ /* 0x000fe20007f5e1ff */
[----:B------:R-:W-:Y:S01]  /*26d0*/  IMAD.X R5, R8, 0x1, ~R5, P0 ;  /* 0x0000000108057824 */ /* 0x000fe200000e0e05 */
[----:B------:R-:W-:-:S04]  /*26e0*/  ISETP.GE.U32.AND P0, PT, R4, R13, PT ;  /* 0x0000000d0400720c */ /* 0x000fc80003f06070 */
[C---:B------:R-:W-:Y:S02]  /*26f0*/  ISETP.GE.U32.AND.EX P0, PT, R5.reuse, RZ, PT, P0 ;  /* 0x000000ff0500720c */ /* 0x040fe40003f06100 */
[----:B------:R-:W-:Y:S02]  /*2700*/  IADD3.X R6, R5, -0x1, RZ, P2, !PT ;  /* 0xffffffff05067810 */ /* 0x000fe400017fe4ff */
[----:B------:R-:W-:Y:S02]  /*2710*/  SEL R2, R2, R4, P0 ;  /* 0x0000000402027207 */ /* 0x000fe40000000000 */
[----:B------:R-:W-:Y:S02]  /*2720*/  SEL R6, R6, R5, P0 ;  /* 0x0000000506067207 */ /* 0x000fe40000000000 */
[----:B------:R-:W-:Y:S02]  /*2730*/  ISETP.GE.U32.AND P0, PT, R2, R13, PT ;  /* 0x0000000d0200720c */ /* 0x000fe40003f06070 */
[----:B------:R-:W-:-:S02]  /*2740*/  IADD3 R4, P2, -R13, R2, RZ ;  /* 0x000000020d047210 */ /* 0x000fc40007f5e1ff */
[C---:B------:R-:W-:Y:S02]  /*2750*/  ISETP.GE.U32.AND.EX P0, PT, R6.reuse, RZ, PT, P0 ;  /* 0x000000ff0600720c */ /* 0x040fe40003f06100 */
[----:B------:R-:W-:Y:S02]  /*2760*/  IADD3.X R5, R6, -0x1, RZ, P2, !PT ;  /* 0xffffffff06057810 */ /* 0x000fe400017fe4ff */
[----:B------:R-:W-:Y:S02]  /*2770*/  SEL R4, R4, R2, P0 ;  /* 0x0000000204047207 */ /* 0x000fe40000000000 */
[----:B------:R-:W-:Y:S02]  /*2780*/  SEL R5, R5, R6, P0 ;  /* 0x0000000605057207 */ /* 0x000fe40000000000 */
[----:B------:R-:W-:Y:S02]  /*2790*/  IADD3 R3, P2, RZ, -R4, RZ ;  /* 0x80000004ff037210 */ /* 0x000fe40007f5e0ff */
[----:B------:R-:W-:-:S02]  /*27a0*/  ISETP.NE.U32.AND P0, PT, R13, RZ, PT ;  /* 0x000000ff0d00720c */ /* 0x000fc40003f05070 */
[----:B------:R-:W-:Y:S01]  /*27b0*/  SEL R4, R3, R4, !P1 ;  /* 0x0000000403047207 */ /* 0x000fe20004800000 */
[----:B------:R-:W-:Y:S01]  /*27c0*/  IMAD.X R2, RZ, RZ, ~R5, P2 ;  /* 0x000000ffff027224 */ /* 0x000fe200010e0e05 */
[----:B------:R-:W-:Y:S01]  /*27d0*/  ISETP.NE.AND.EX P0, PT, RZ, RZ, PT, P0 ;  /* 0x000000ffff00720c */ /* 0x000fe20003f05300 */
[----:B------:R-:W-:-:S03]  /*27e0*/  IMAD.MOV.U32 R3, RZ, RZ, 0x0 ;  /* 0x00000000ff037424 */ /* 0x000fc600078e00ff */
[----:B------:R-:W-:Y:S01]  /*27f0*/  SEL R5, R2, R5, !P1 ;  /* 0x0000000502057207 */ /* 0x000fe20004800000 */
[----:B------:R-:W-:Y:S01]  /*2800*/  IMAD.MOV.U32 R2, RZ, RZ, R0 ;  /* 0x000000ffff027224 */ /* 0x000fe200078e0000 */
[----:B------:R-:W-:Y:S02]  /*2810*/  SEL R4, R4, 0xffffffff, P0 ;  /* 0xffffffff04047807 */ /* 0x000fe40000000000 */
[----:B------:R-:W-:Y:S01]  /*2820*/  SEL R5, R5, 0xffffffff, P0 ;  /* 0xffffffff05057807 */ /* 0x000fe20000000000 */
[----:B------:R-:W-:Y:S06]  /*2830*/  RET.REL.NODEC R2 `(_ZN2at6native43_GLOBAL__N__c95f0927_10_LossCTC_cu_88d8892b37ctc_loss_backward_log_beta_gpu_kernelIfiEEvPT_PKS3_PKllPKT0_S8_lllllllS8_lll) ;  /* 0xffffffd402f07950 */ /* 0x000fec0003c3ffff */
.L_x_54:
        /* <DEDUP_REMOVED lines=12> */
.L_x_470:


//--------------------- .text._ZN2at6native43_GLOBAL__N__c95f0927_10_LossCTC_cu_88d8892b30ctc_loss_zero_padded_gradientsIfEEvPT_PKlllllll --------------------------
	.section	.text._ZN2at6native43_GLOBAL__N__c95f0927_10_LossCTC_cu_88d8892b30ctc_loss_zero_padded_gradientsIfEEvPT_PKlllllll,"ax",@progbits
	.align	128
.text._ZN2at6native43_GLOBAL__N__c95f0927_10_LossCTC_cu_88d8892b30ctc_loss_zero_padded_gradientsIfEEvPT_PKlllllll:
        .type           _ZN2at6native43_GLOBAL__N__c95f0927_10_LossCTC_cu_88d8892b30ctc_loss_zero_padded_gradientsIfEEvPT_PKlllllll,@function
        .size           _ZN2at6native43_GLOBAL__N__c95f0927_10_LossCTC_cu_88d8892b30ctc_loss_zero_padded_gradientsIfEEvPT_PKlllllll,(.L_x_472 - _ZN2at6native43_GLOBAL__N__c95f0927_10_LossCTC_cu_88d8892b30ctc_loss_zero_padded_gradientsIfEEvPT_PKlllllll)
        .other          _ZN2at6native43_GLOBAL__N__c95f0927_10_LossCTC_cu_88d8892b30ctc_loss_zero_padded_gradientsIfEEvPT_PKlllllll,@"STO_CUDA_ENTRY STV_DEFAULT"
_ZN2at6native43_GLOBAL__N__c95f0927_10_LossCTC_cu_88d8892b30ctc_loss_zero_padded_gradientsIfEEvPT_PKlllllll:
        /* <DEDUP_REMOVED lines=17> */
[----:B------:R-:W-:Y:S01]  /*0110*/  ULDC.64 UR4, c[0x0][0x218] ;  /* 0x0000860000047ab9 */ /* 0x000fe20000000a00 */
[----:B------:R-:W-:Y:S01]  /*0120*/  ULDC.64 UR8, c[0x0][0x208] ;  /* 0x0000820000087ab9 */ /* 0x000fe20000000a00 */
[C---:B------:R-:W-:Y:S01]  /*0130*/  LEA R6, P0, R21.reuse, UR4, 0x3 ;  /* 0x0000000415067c11 */ /* 0x040fe2000f8018ff */
[----:B------:R-:W0:Y:S03]  /*0140*/  LDC.64 R4, c[0x0][0x248] ;  /* 0x00009200ff047b82 */ /* 0x000e260000000a00 */
[----:B------:R-:W-:-:S06]  /*0150*/  LEA.HI.X R7, R21, UR5, RZ, 0x3, P0 ;  /* 0x0000000515077c11 */ /* 0x000fcc00080f1cff */
[----:B------:R-:W2:Y:S01]  /*0160*/  LDG.E.64.CONSTANT R6, desc[UR8][R6.64] ;  /* 0x0000000806067981 */ /* 0x000ea2000c1e9b00 */
[----:B------:R-:W-:Y:S01]  /*0170*/  I2F.S64 R9, R2 ;  /* 0x0000000200097312 */ /* 0x000fe20000301400 */
[----:B0-----:R-:W-:-:S07]  /*0180*/  ISETP.LT.U32.AND P1, PT, R4, 0x1, PT ;  /* 0x000000010400780c */ /* 0x001fce0003f21070 */
[----:B--2---:R-:W0:Y:S02]  /*0190*/  I2F.S64 R0, R6 ;  /* 0x0000000600007312 */ /* 0x004e240000301400 */
[----:B0-----:R-:W-:-:S04]  /*01a0*/  FSETP.GE.FTZ.AND P0, PT, R9, R0, PT ;  /* 0x000000000900720b */ /* 0x001fc80003f16000 */
[----:B------:R-:W-:-:S13]  /*01b0*/  ISETP.LT.OR.EX P0, PT, R5, RZ, !P0, P1 ;  /* 0x000000ff0500720c */ /* 0x000fda0004701710 */
[----:B------:R-:W-:Y:S05]  /*01c0*/  @P0 EXIT ;  /* 0x000000000000094d */ /* 0x000fea0003800000 */
[C---:B------:R-:W-:Y:S01]  /*01d0*/  IADD3 R0, P1, R4.reuse, -0x1, RZ ;  /* 0xffffffff04007810 */ /* 0x040fe20007f3e0ff */
[----:B------:R-:W-:Y:S01]  /*01e0*/  ULDC.64 UR4, c[0x0][0x220] ;  /* 0x0000880000047ab9 */ /* 0x000fe20000000a00 */
[----:B------:R-:W-:Y:S01]  /*01f0*/  LOP3.LUT R23, R4, 0x3, RZ, 0xc0, !PT ;  /* 0x0000000304177812 */ /* 0x000fe200078ec0ff */
[----:B------:R-:W-:Y:S01]  /*0200*/  IMAD R3, R3, UR4, RZ ;  /* 0x0000000403037c24 */ /* 0x000fe2000f8e02ff */
[----:B------:R-:W-:Y:S01]  /*0210*/  ISETP.GE.U32.AND P0, PT, R0, 0x3, PT ;  /* 0x000000030000780c */ /* 0x000fe20003f06070 */
[----:B------:R-:W-:Y:S01]  /*0220*/  IMAD.WIDE.U32 R6, R2, UR4, RZ ;  /* 0x0000000402067c25 */ /* 0x000fe2000f8e00ff */
[----:B------:R-:W-:-:S03]  /*0230*/  IADD3.X R0, R5, -0x1, RZ, P1, !PT ;  /* 0xffffffff05007810 */ /* 0x000fc60000ffe4ff */
[----:B------:R-:W-:Y:S01]  /*0240*/  IMAD R3, R2, UR5, R3 ;  /* 0x0000000502037c24 */ /* 0x000fe2000f8e0203 */
[----:B------:R-:W-:Y:S01]  /*0250*/  ISETP.GE.U32.AND.EX P0, PT, R0, RZ, PT, P0 ;  /* 0x000000ff0000720c */ /* 0x000fe20003f06100 */
[----:B------:R-:W-:Y:S02]  /*0260*/  ULDC.64 UR4, c[0x0][0x228] ;  /* 0x00008a0000047ab9 */ /* 0x000fe40000000a00 */
[----:B------:R-:W-:Y:S02]  /*0270*/  IMAD.IADD R7, R7, 0x1, R3 ;  /* 0x0000000107077824 */ /* 0x000fe400078e0203 */
[----:B------:R-:W-:Y:S01]  /*0280*/  IMAD.WIDE.U32 R2, R21, UR4, R6 ;  /* 0x0000000415027c25 */ /* 0x000fe2000f8e0006 */
[----:B------:R-:W-:-:S03]  /*0290*/  UMOV UR4, URZ ;  /* 0x0000003f00047c82 */ /* 0x000fc60008000000 */
[----:B------:R-:W-:-:S04]  /*02a0*/  IMAD R21, R21, UR5, R3 ;  /* 0x0000000515157c24 */ /* 0x000fc8000f8e0203 */
[----:B------:R-:W-:Y:S05]  /*02b0*/  @!P0 BRA `(.L_x_55) ;  /* 0x0000000400f88947 */ /* 0x000fea0003800000 */
[----:B------:R-:W-:Y:S01]  /*02c0*/  IADD3 R20, P0, R23, -R4, RZ ;  /* 0x8000000417147210 */ /* 0x000fe20007f1e0ff */
[----:B------:R-:W-:Y:S01]  /*02d0*/  ULDC.64 UR10, c[0x0][0x210] ;  /* 0x00008400000a7ab9 */ /* 0x000fe20000000a00 */
[----:B------:R-:W-:Y:S01]  /*02e0*/  ULDC.64 UR4, c[0x0][0x230] ;  /* 0x00008c0000047ab9 */ /* 0x000fe20000000a00 */
[C---:B------:R-:W-:Y:S01]  /*02f0*/  LEA R6, P1, R2.reuse, UR10, 0x2 ;  /* 0x0000000a02067c11 */ /* 0x040fe2000f8210ff */
[----:B------:R-:W-:Y:S01]  /*0300*/  USHF.L.U64.HI UR6, UR4, 0x2, UR5 ;  /* 0x0000000204067899 */ /* 0x000fe20008010205 */
[----:B------:R-:W-:Y:S01]  /*0310*/  IMAD.X R0, RZ, RZ, ~R5, P0 ;  /* 0x000000ffff007224 */ /* 0x000fe200000e0e05 */
[----:B------:R-:W-:Y:S01]  /*0320*/  USHF.L.U32 UR5, UR4, 0x2, URZ ;  /* 0x0000000204057899 */ /* 0x000fe2000800063f */
[----:B------:R-:W-:Y:S02]  /*0330*/  LEA.HI.X R7, R2, UR11, R21, 0x2, P1 ;  /* 0x0000000b02077c11 */ /* 0x000fe400088f1415 */
[----:B------:R-:W-:Y:S01]  /*0340*/  UMOV UR4, URZ ;  /* 0x0000003f00047c82 */ /* 0x000fe20008000000 */
[----:B------:R-:W-:-:S13]  /*0350*/  ISETP.GE.AND P0, PT, R0, RZ, PT ;  /* 0x000000ff0000720c */ /* 0x000fda0003f06270 */
[----:B------:R-:W-:Y:S05]  /*0360*/  @P0 BRA `(.L_x_56) ;  /* 0x0000000400840947 */ /* 0x000fea0003800000 */
[----:B------:R-:W-:-:S04]  /*0370*/  IADD3 R4, P0, RZ, -R20, RZ ;  /* 0x80000014ff047210 */ /* 0x000fc80007f1e0ff */
[----:B------:R-:W-:Y:S01]  /*0380*/  ISETP.GT.U32.AND P1, PT, R4, 0xc, PT ;  /* 0x0000000c0400780c */ /* 0x000fe20003f24070 */
[----:B------:R-:W-:Y:S01]  /*0390*/  IMAD.X R4, RZ, RZ, ~R0, P0 ;  /* 0x000000ffff047224 */ /* 0x000fe200000e0e00 */
[----:B------:R-:W-:-:S04]  /*03a0*/  PLOP3.LUT P0, PT, PT, PT, PT, 0x80, 0x0 ;  /* 0x000000000000781c */ /* 0x000fc80003f0f070 */
[----:B------:R-:W-:-:S13]  /*03b0*/  ISETP.GT.AND.EX P1, PT, R4, RZ, PT, P1 ;  /* 0x000000ff0400720c */ /* 0x000fda0003f24310 */
[----:B------:R-:W-:Y:S05]  /*03c0*/  @!P1 BRA `(.L_x_57) ;  /* 0x0000000000dc9947 */ /* 0x000fea0003800000 */
[----:B------:R-:W-:-:S13]  /*03d0*/  PLOP3.LUT P0, PT, PT, PT, PT, 0x8, 0x0 ;  /* 0x000000000000781c */ /* 0x000fda0003f0e170 */
.L_x_58:
[----:B------:R-:W-:Y:S01]  /*03e0*/  IADD3 R24, P1, R6, UR5, RZ ;  /* 0x0000000506187c10 */ /* 0x000fe2000ff3e0ff */
[----:B------:R0:W-:Y:S01]  /*03f0*/  STG.E desc[UR8][R6.64], RZ ;  /* 0x000000ff06007986 */ /* 0x0001e2000c101908 */
[----:B------:R-:W-:Y:S02]  /*0400*/  UIADD3 UR4, UR4, 0x10, URZ ;  /* 0x0000001004047890 */ /* 0x000fe4000fffe03f */
[----:B------:R-:W-:Y:S02]  /*0410*/  IADD3.X R25, R7, UR6, RZ, P1, !PT ;  /* 0x0000000607197c10 */ /* 0x000fe40008ffe4ff */
[----:B------:R-:W-:-:S03]  /*0420*/  IADD3 R16, P1, R24, UR5, RZ ;  /* 0x0000000518107c10 */ /* 0x000fc6000ff3e0ff */
[----:B------:R1:W-:Y:S01]  /*0430*/  STG.E desc[UR8][R24.64], RZ ;  /* 0x000000ff18007986 */ /* 0x0003e2000c101908 */
[----:B------:R-:W-:Y:S02]  /*0440*/  IADD3.X R17, R25, UR6, RZ, P1, !PT ;  /* 0x0000000619117c10 */ /* 0x000fe40008ffe4ff */
[----:B------:R-:W-:-:S03]  /*0450*/  IADD3 R18, P1, R16, UR5, RZ ;  /* 0x0000000510127c10 */ /* 0x000fc6000ff3e0ff */
[----:B------:R2:W-:Y:S01]  /*0460*/  STG.E desc[UR8][R16.64], RZ ;  /* 0x000000ff10007986 */ /* 0x0005e2000c101908 */
[----:B------:R-:W-:Y:S02]  /*0470*/  IADD3.X R19, R17, UR6, RZ, P1, !PT ;  /* 0x0000000611137c10 */ /* 0x000fe40008ffe4ff */
[----:B------:R-:W-:-:S03]  /*0480*/  IADD3 R12, P1, R18, UR5, RZ ;  /* 0x00000005120c7c10 */ /* 0x000fc6000ff3e0ff */
[----:B------:R-:W-:Y:S01]  /*0490*/  STG.E desc[UR8][R18.64], RZ ;  /* 0x000000ff12007986 */ /* 0x000fe2000c101908 */
        /* <DEDUP_REMOVED lines=10> */
[----:B0-----:R-:W-:-:S03]  /*0540*/  IADD3 R6, P1, R8, UR5, RZ ;  /* 0x0000000508067c10 */ /* 0x001fc6000ff3e0ff */
        /* <DEDUP_REMOVED lines=9> */
[----:B------:R0:W-:Y:S01]  /*05e0*/  STG.E desc[UR8][R26.64], RZ ;  /* 0x000000ff1a007986 */ /* 0x0001e2000c101908 */
[----:B------:R-:W-:Y:S02]  /*05f0*/  IADD3.X R29, R27, UR6, RZ, P1, !PT ;  /* 0x000000061b1d7c10 */ /* 0x000fe40008ffe4ff */
[----:B-1----:R-:W-:-:S03]  /*0600*/  IADD3 R24, P1, R28, UR5, RZ ;  /* 0x000000051c187c10 */ /* 0x002fc6000ff3e0ff */
[----:B------:R1:W-:Y:S01]  /*0610*/  STG.E desc[UR8][R28.64], RZ ;  /* 0x000000ff1c007986 */ /* 0x0003e2000c101908 */
[----:B------:R-:W-:Y:S02]  /*0620*/  IADD3.X R25, R29, UR6, RZ, P1, !PT ;  /* 0x000000061d197c10 */ /* 0x000fe40008ffe4ff */
[----:B--2---:R-:W-:-:S03]  /*0630*/  IADD3 R16, P1, R24, UR5, RZ ;  /* 0x0000000518107c10 */ /* 0x004fc6000ff3e0ff */
[----:B------:R1:W-:Y:S01]  /*0640*/  STG.E desc[UR8][R24.64], RZ ;  /* 0x000000ff18007986 */ /* 0x0003e2000c101908 */
[----:B------:R-:W-:Y:S02]  /*0650*/  IADD3.X R17, R25, UR6, RZ, P1, !PT ;  /* 0x0000000619117c10 */ /* 0x000fe40008ffe4ff */
[----:B---3--:R-:W-:-:S03]  /*0660*/  IADD3 R12, P1, R16, UR5, RZ ;  /* 0x00000005100c7c10 */ /* 0x008fc6000ff3e0ff */
[----:B------:R1:W-:Y:S01]  /*0670*/  STG.E desc[UR8][R16.64], RZ ;  /* 0x000000ff10007986 */ /* 0x0003e2000c101908 */
[----:B------:R-:W-:Y:S02]  /*0680*/  IADD3.X R13, R17, UR6, RZ, P1, !PT ;  /* 0x00000006110d7c10 */ /* 0x000fe40008ffe4ff */
[----:B----4-:R-:W-:-:S03]  /*0690*/  IADD3 R4, P1, R12, UR5, RZ ;  /* 0x000000050c047c10 */ /* 0x010fc6000ff3e0ff */
[----:B------:R1:W-:Y:S01]  /*06a0*/  STG.E desc[UR8][R12.64], RZ ;  /* 0x000000ff0c007986 */ /* 0x0003e2000c101908 */
[----:B------:R-:W-:Y:S02]  /*06b0*/  IADD3.X R5, R13, UR6, RZ, P1, !PT ;  /* 0x000000060d057c10 */ /* 0x000fe40008ffe4ff */
[----:B------:R-:W-:Y:S02]  /*06c0*/  IADD3 R20, P1, R20, 0x10, RZ ;  /* 0x0000001014147810 */ /* 0x000fe40007f3e0ff */
[----:B0-----:R-:W-:Y:S01]  /*06d0*/  IADD3 R6, P2, R4, UR5, RZ ;  /* 0x0000000504067c10 */ /* 0x001fe2000ff5e0ff */
[----:B------:R1:W-:Y:S02]  /*06e0*/  STG.E desc[UR8][R4.64], RZ ;  /* 0x000000ff04007986 */ /* 0x0003e4000c101908 */
[----:B------:R-:W-:Y:S01]  /*06f0*/  IMAD.X R0, RZ, RZ, R0, P1 ;  /* 0x000000ffff007224 */ /* 0x000fe200008e0600 */
[----:B------:R-:W-:Y:S02]  /*0700*/  ISETP.GE.U32.AND P1, PT, R20, -0xc, PT ;  /* 0xfffffff41400780c */ /* 0x000fe40003f26070 */
[----:B------:R-:W-:-:S02]  /*0710*/  IADD3.X R7, R5, UR6, RZ, P2, !PT ;  /* 0x0000000605077c10 */ /* 0x000fc400097fe4ff */
[----:B------:R-:W-:-:S13]  /*0720*/  ISETP.GE.AND.EX P1, PT, R0, -0x1, PT, P1 ;  /* 0xffffffff0000780c */ /* 0x000fda0003f26310 */
[----:B-1----:R-:W-:Y:S05]  /*0730*/  @!P1 BRA `(.L_x_58) ;  /* 0xfffffffc00289947 */ /* 0x002fea000383ffff */
.L_x_57:
[----:B------:R-:W-:-:S04]  /*0740*/  IADD3 R4, P2, RZ, -R20, RZ ;  /* 0x80000014ff047210 */ /* 0x000fc80007f5e0ff */
[----:B------:R-:W-:Y:S01]  /*0750*/  ISETP.GT.U32.AND P1, PT, R4, 0x4, PT ;  /* 0x000000040400780c */ /* 0x000fe20003f24070 */
[----:B------:R-:W-:-:S05]  /*0760*/  IMAD.X R4, RZ, RZ, ~R0, P2 ;  /* 0x000000ffff047224 */ /* 0x000fca00010e0e00 */
[----:B------:R-:W-:-:S13]  /*0770*/  ISETP.GT.AND.EX P1, PT, R4, RZ, PT, P1 ;  /* 0x000000ff0400720c */ /* 0x000fda0003f24310 */
[----:B------:R-:W-:Y:S05]  /*0780*/  @!P1 BRA `(.L_x_59) ;  /* 0x0000000000709947 */ /* 0x000fea0003800000 */
[----:B------:R-:W-:Y:S01]  /*0790*/  IADD3 R10, P0, R6, UR5, RZ ;  /* 0x00000005060a7c10 */ /* 0x000fe2000ff1e0ff */
[----:B------:R0:W-:Y:S01]  /*07a0*/  STG.E desc[UR8][R6.64], RZ ;  /* 0x000000ff06007986 */ /* 0x0001e2000c101908 */
[----:B------:R-:W-:Y:S01]  /*07b0*/  IADD3 R20, P2, R20, 0x8, RZ ;  /* 0x0000000814147810 */ /* 0x000fe20007f5e0ff */
[----:B------:R-:W-:Y:S01]  /*07c0*/  UIADD3 UR4, UR4, 0x8, URZ ;  /* 0x0000000804047890 */ /* 0x000fe2000fffe03f */
[----:B------:R-:W-:Y:S02]  /*07d0*/  IADD3.X R11, R7, UR6, RZ, P0, !PT ;  /* 0x00000006070b7c10 */ /* 0x000fe400087fe4ff */
[----:B------:R-:W-:Y:S01]  /*07e0*/  IADD3 R12, P0, R10, UR5, RZ ;  /* 0x000000050a0c7c10 */ /* 0x000fe2000ff1e0ff */
[----:B------:R-:W-:Y:S02]  /*07f0*/  IMAD.X R0, RZ, RZ, R0, P2 ;  /* 0x000000ffff007224 */ /* 0x000fe400010e0600 */
[----:B------:R1:W-:Y:S01]  /*0800*/  STG.E desc[UR8][R10.64], RZ ;  /* 0x000000ff0a007986 */ /* 0x0003e2000c101908 */
[----:B------:R-:W-:-:S02]  /*0810*/  IADD3.X R13, R11, UR6, RZ, P0, !PT ;  /* 0x000000060b0d7c10 */ /* 0x000fc400087fe4ff */
        /* <DEDUP_REMOVED lines=15> */
[----:B0-----:R-:W-:Y:S02]  /*0910*/  IADD3 R6, P1, R18, UR5, RZ ;  /* 0x0000000512067c10 */ /* 0x001fe4000ff3e0ff */
[----:B------:R-:W-:Y:S01]  /*0920*/  PLOP3.LUT P0, PT, PT, PT, PT, 0x8, 0x0 ;  /* 0x000000000000781c */ /* 0x000fe20003f0e170 */
[----:B------:R1:W-:Y:S01]  /*0930*/  STG.E desc[UR8][R18.64], RZ ;  /* 0x000000ff12007986 */ /* 0x0003e2000c101908 */
[----:B------:R-:W-:-:S11]  /*0940*/  IADD3.X R7, R19, UR6, RZ, P1, !PT ;  /* 0x0000000613077c10 */ /* 0x000fd60008ffe4ff */
.L_x_59:
[----:B------:R-:W-:-:S04]  /*0950*/  ISETP.NE.U32.AND P1, PT, R20, RZ, PT ;  /* 0x000000ff1400720c */ /* 0x000fc80003f25070 */
[----:B------:R-:W-:-:S13]  /*0960*/  ISETP.NE.OR.EX P0, PT, R0, RZ, P0, P1 ;  /* 0x000000ff0000720c */ /* 0x000fda0000705710 */
[----:B------:R-:W-:Y:S05]  /*0970*/  @!P0 BRA `(.L_x_55) ;  /* 0x0000000000488947 */ /* 0x000fea0003800000 */
.L_x_56:
[----:B-1----:R-:W-:Y:S01]  /*0980*/  IADD3 R4, P0, R6, UR5, RZ ;  /* 0x0000000506047c10 */ /* 0x002fe2000ff1e0ff */
        /* <DEDUP_REMOVED lines=9> */
[----:B------:R-:W-:Y:S02]  /*0a20*/  IADD3 R20, P0, R20, 0x4, RZ ;  /* 0x0000000414147810 */ /* 0x000fe40007f1e0ff */
[----:B0-----:R-:W-:Y:S01]  /*0a30*/  IADD3 R6, P1, R10, UR5, RZ ;  /* 0x000000050a067c10 */ /* 0x001fe2000ff3e0ff */
[----:B------:R2:W-:Y:S02]  /*0a40*/  STG.E desc[UR8][R10.64], RZ ;  /* 0x000000ff0a007986 */ /* 0x0005e4000c101908 */
[----:B------:R-:W-:Y:S01]  /*0a50*/  IMAD.X R0, RZ, RZ, R0, P0 ;  /* 0x000000ffff007224 */ /* 0x000fe200000e0600 */
[----:B------:R-:W-:Y:S02]  /*0a60*/  ISETP.NE.U32.AND P0, PT, R20, RZ, PT ;  /* 0x000000ff1400720c */ /* 0x000fe40003f05070 */
[----:B------:R-:W-:-:S02]  /*0a70*/  IADD3.X R7, R11, UR6, RZ, P1, !PT ;  /* 0x000000060b077c10 */ /* 0x000fc40008ffe4ff */
[----:B------:R-:W-:-:S13]  /*0a80*/  ISETP.NE.AND.EX P0, PT, R0, RZ, PT, P0 ;  /* 0x000000ff0000720c */ /* 0x000fda0003f05300 */
[----:B--2---:R-:W-:Y:S05]  /*0a90*/  @P0 BRA `(.L_x_56) ;  /* 0xfffffffc00b80947 */ /* 0x004fea000383ffff */
.L_x_55:
[----:B------:R-:W-:-:S04]  /*0aa0*/  ISETP.NE.U32.AND P0, PT, R23, RZ, PT ;  /* 0x000000ff1700720c */ /* 0x000fc80003f05070 */
[----:B------:R-:W-:-:S13]  /*0ab0*/  ISETP.NE.AND.EX P0, PT, RZ, RZ, PT, P0 ;  /* 0x000000ffff00720c */ /* 0x000fda0003f05300 */
[----:B------:R-:W-:Y:S05]  /*0ac0*/  @!P0 EXIT ;  /* 0x000000000000894d */ /* 0x000fea0003800000 */
[----:B-1----:R-:W0:Y:S01]  /*0ad0*/  LDC.64 R8, c[0x0][0x230] ;  /* 0x00008c00ff087b82 */ /* 0x002e220000000a00 */
[----:B------:R-:W-:Y:S01]  /*0ae0*/  IADD3 R23, P0, RZ, -R23, RZ ;  /* 0x80000017ff177210 */ /* 0x000fe20007f1e0ff */
[----:B------:R-:W-:Y:S01]  /*0af0*/  USHF.R.S32.HI UR5, URZ, 0x1f, UR4 ;  /* 0x0000001f3f057899 */ /* 0x000fe20008011404 */
[----:B------:R-:W-:-:S03]  /*0b00*/  ULDC.64 UR6, c[0x0][0x210] ;  /* 0x0000840000067ab9 */ /* 0x000fc60000000a00 */
[----:B------:R-:W-:-:S08]  /*0b10*/  IMAD.X R0, RZ, RZ, -0x1, P0 ;  /* 0xffffffffff007424 */ /* 0x000fd000000e06ff */
.L_x_60:
[C---:B0-----:R-:W-:Y:S02]  /*0b20*/  IMAD R6, R8.reuse, UR5, RZ ;  /* 0x0000000508067c24 */ /* 0x041fe4000f8e02ff */
[----:B------:R-:W-:Y:S02]  /*0b30*/  IMAD.MOV.U32 R20, RZ, RZ, R2 ;  /* 0x000000ffff147224 */ /* 0x000fe400078e0002 */
[----:B------:R-:W-:Y:S02]  /*0b40*/  IMAD R7, R9, UR4, R6 ;  /* 0x0000000409077c24 */ /* 0x000fe4000f8e0206 */
[----:B------:R-:W-:Y:S01]  /*0b50*/  IMAD.WIDE.U32 R4, R8, UR4, R20 ;  /* 0x0000000408047c25 */ /* 0x000fe2000f8e0014 */
[----:B------:R-:W-:-:S03]  /*0b60*/  UIADD3 UR4, UP0, UR4, 0x1, URZ ;  /* 0x0000000104047890 */ /* 0x000fc6000ff1e03f */
[----:B------:R-:W-:Y:S01]  /*0b70*/  IMAD.IADD R5, R5, 0x1, R7 ;  /* 0x0000000105057824 */ /* 0x000fe200078e0207 */
[----:B------:R-:W-:Y:S01]  /*0b80*/  LEA R6, P0, R4, UR6, 0x2 ;  /* 0x0000000604067c11 */ /* 0x000fe2000f8010ff */
[----:B------:R-:W-:-:S03]  /*0b90*/  UIADD3.X UR5, URZ, UR5, URZ, UP0, !UPT ;  /* 0x000000053f057290 */ /* 0x000fc600087fe43f */
[----:B------:R-:W-:Y:S02]  /*0ba0*/  LEA.HI.X R7, R4, UR7, R5, 0x2, P0 ;  /* 0x0000000704077c11 */ /* 0x000fe400080f1405 */
[----:B------:R-:W-:-:S03]  /*0bb0*/  IADD3 R23, P0, R23, 0x1, RZ ;  /* 0x0000000117177810 */ /* 0x000fc60007f1e0ff */
[----:B------:R1:W-:Y:S02]  /*0bc0*/  STG.E desc[UR8][R6.64], RZ ;  /* 0x000000ff06007986 */ /* 0x0003e4000c101908 */
[----:B------:R-:W-:Y:S01]  /*0bd0*/  IMAD.X R0, RZ, RZ, R0, P0 ;  /* 0x000000ffff007224 */ /* 0x000fe200000e0600 */
[----:B------:R-:W-:-:S04]  /*0be0*/  ISETP.NE.U32.AND P0, PT, R23, RZ, PT ;  /* 0x000000ff1700720c */ /* 0x000fc80003f05070 */
[----:B------:R-:W-:-:S13]  /*0bf0*/  ISETP.NE.AND.EX P0, PT, R0, RZ, PT, P0 ;  /* 0x000000ff0000720c */ /* 0x000fda0003f05300 */
[----:B-1----:R-:W-:Y:S05]  /*0c00*/  @P0 BRA `(.L_x_60) ;  /* 0xfffffffc00c40947 */ /* 0x002fea000383ffff */
[----:B------:R-:W-:Y:S05]  /*0c10*/  EXIT ;  /* 0x000000000000794d */ /* 0x000fea0003800000 */
.L_x_61:
        /* <DEDUP_REMOVED lines=14> */
.L_x_472:


//--------------------- .text._ZN2at6native43_GLOBAL__N__c95f0927_10_LossCTC_cu_88d8892b36ctc_loss_backward_collect_gpu_kernelIflEEvPT_PKS3_lS6_S6_S6_PKllPKT0_S8_lS6_llllllllllllS8_llllb --------------------------
	.section	.text._ZN2at6native43_GLOBAL__N__c95f0927_10_LossCTC_cu_88d8892b36ctc_loss_backward_collect_gpu_kernelIflEEvPT_PKS3_lS6_S6_S6_PKllPKT0_S8_lS6_llllllllllllS8_llllb,"ax",@progbits
	.align	128
.text._ZN2at6native43_GLOBAL__N__c95f0927_10_LossCTC_cu_88d8892b36ctc_loss_backward_collect_gpu_kernelIflEEvPT_PKS3_lS6_S6_S6_PKllPKT0_S8_lS6_llllllllllllS8_llllb:
        .type           _ZN2at6native43_GLOBAL__N__c95f0927_10_LossCTC_cu_88d8892b36ctc_loss_backward_collect_gpu_kernelIflEEvPT_PKS3_lS6_S6_S6_PKllPKT0_S8_lS6_llllllllllllS8_llllb,@function
        .size           _ZN2at6native43_GLOBAL__N__c95f0927_10_LossCTC_cu_88d8892b36ctc_loss_backward_collect_gpu_kernelIflEEvPT_PKS3_lS6_S6_S6_PKllPKT0_S8_lS6_llllllllllllS8_llllb,(.L_x_473 - _ZN2at6native43_GLOBAL__N__c95f0927_10_LossCTC_cu_88d8892b36ctc_loss_backward_collect_gpu_kernelIflEEvPT_PKS3_lS6_S6_S6_PKllPKT0_S8_lS6_llllllllllllS8_llllb)
        .other          _ZN2at6native43_GLOBAL__N__c95f0927_10_LossCTC_cu_88d8892b36ctc_loss_backward_collect_gpu_kernelIflEEvPT_PKS3_lS6_S6_S6_PKllPKT0_S8_lS6_llllllllllllS8_llllb,@"STO_CUDA_ENTRY STV_DEFAULT"
_ZN2at6native43_GLOBAL__N__c95f0927_10_LossCTC_cu_88d8892b36ctc_loss_backward_collect_gpu_kernelIflEEvPT_PKS3_lS6_S6_S6_PKllPKT0_S8_lS6_llllllllllllS8_llllb:
        /* <DEDUP_REMOVED lines=152> */
.L_x_75:
        /* <DEDUP_REMOVED lines=27> */
.L_x_66:
[----:B------:R1:W-:Y:S02]  /*0b30*/  STG.E desc[UR16][R32.64], R39 ;  /* 0x0000002720007986 */ /* 0x0003e4000c101910 */
.L_x_65:
[----:B------:R-:W-:Y:S05]  /*0b40*/  BSYNC B0 ;  /* 0x0000000000007941 */ /* 0x000fea0003800000 */
.L_x_64:
[----:B------:R-:W-:Y:S01]  /*0b50*/  UIADD3 UR12, UP0, UR5, 0x1, URZ ;  /* 0x00000001050c7890 */ /* 0x000fe2000ff1e03f */
[----:B------:R-:W-:Y:S03]  /*0b60*/  BSSY B0, `(.L_x_67) ;  /* 0x0000026000007945 */ /* 0x000fe60003800000 */
[----:B------:R-:W-:Y:S02]  /*0b70*/  UIADD3.X UR13, URZ, UR4, URZ, UP0, !UPT ;  /* 0x000000043f0d7290 */ /* 0x000fe400087fe43f */
[----:B------:R-:W-:-:S04]  /*0b80*/  ISETP.GE.U32.AND P0, PT, R3, UR12, PT ;  /* 0x0000000c03007c0c */ /* 0x000fc8000bf06070 */
[----:B------:R-:W-:-:S13]  /*0b90*/  ISETP.GE.AND.EX P0, PT, R2, UR13, PT, P0 ;  /* 0x0000000d02007c0c */ /* 0x000fda000bf06300 */
[----:B------:R-:W-:Y:S05]  /*0ba0*/  @!P0 BRA `(.L_x_68) ;  /* 0x0000000000848947 */ /* 0x000fea0003800000 */
[----:B0-----:R-:W2:Y:S01]  /*0bb0*/  LDG.E.64.CONSTANT R34, desc[UR16][R46.64] ;  /* 0x000000102e227981 */ /* 0x001ea2000c1e9b00 */
        /* <DEDUP_REMOVED lines=8> */
[----:B--2---:R-:W-:Y:S02]  /*0c40*/  IMAD R35, R35, UR24, RZ ;  /* 0x0000001823237c24 */ /* 0x004fe4000f8e02ff */
[----:B------:R-:W-:-:S04]  /*0c50*/  IMAD.WIDE.U32 R36, R34, UR24, R36 ;  /* 0x0000001822247c25 */ /* 0x000fc8000f8e0024 */
        /* <DEDUP_REMOVED lines=21> */
.L_x_69:
[----:B------:R3:W-:Y:S02]  /*0db0*/  STG.E desc[UR16][R34.64], R51 ;  /* 0x0000003322007986 */ /* 0x0007e4000c101910 */
.L_x_68:
[----:B------:R-:W-:Y:S05]  /*0dc0*/  BSYNC B0 ;  /* 0x0000000000007941 */ /* 0x000fea0003800000 */
.L_x_67:
[----:B------:R-:W-:Y:S01]  /*0dd0*/  UIADD3 UR12, UP0, UR5, 0x2, URZ ;  /* 0x00000002050c7890 */ /* 0x000fe2000ff1e03f */
[----:B------:R-:W-:Y:S03]  /*0de0*/  BSSY B0, `(.L_x_70) ;  /* 0x0000021000007945 */ /* 0x000fe60003800000 */
[----:B------:R-:W-:Y:S02]  /*0df0*/  UIADD3.X UR13, URZ, UR4, URZ, UP0, !UPT ;  /* 0x000000043f0d7290 */ /* 0x000fe400087fe43f */
[----:B------:R-:W-:-:S04]  /*0e00*/  ISETP.GE.U32.AND P0, PT, R3, UR12, PT ;  /* 0x0000000c03007c0c */ /* 0x000fc8000bf06070 */
[----:B------:R-:W-:-:S13]  /*0e10*/  ISETP.GE.AND.EX P0, PT, R2, UR13, PT, P0 ;  /* 0x0000000d02007c0c */ /* 0x000fda000bf06300 */
[----:B------:R-:W-:Y:S05]  /*0e20*/  @!P0 BRA `(.L_x_71) ;  /* 0x0000000000708947 */ /* 0x000fea0003800000 */
[----:B0-23--:R-:W-:Y:S01]  /*0e30*/  IMAD.U32 R35, RZ, RZ, UR18 ;  /* 0x00000012ff237e24 */ /* 0x00dfe2000f8e00ff */
[----:B------:R-:W-:Y:S01]  /*0e40*/  MOV R37, UR14 ;  /* 0x0000000e00257c02 */ /* 0x000fe20008000f00 */
[----:B------:R-:W2:Y:S02]  /*0e50*/  LDG.E R38, desc[UR16][R32.64] ;  /* 0x0000001020267981 */ /* 0x000ea4000c1e1900 */
        /* <DEDUP_REMOVED lines=24> */
.L_x_72:
[----:B------:R0:W-:Y:S02]  /*0fe0*/  STG.E desc[UR16][R32.64], R39 ;  /* 0x0000002720007986 */ /* 0x0001e4000c101910 */
.L_x_71:
[----:B------:R-:W-:Y:S05]  /*0ff0*/  BSYNC B0 ;  /* 0x0000000000007941 */ /* 0x000fea0003800000 */
.L_x_70:
[----:B------:R-:W-:Y:S01]  /*1000*/  UIADD3 UR12, UP0, UR5, 0x3, URZ ;  /* 0x00000003050c7890 */ /* 0x000fe2000ff1e03f */
[----:B------:R-:W-:Y:S03]  /*1010*/  BSSY B0, `(.L_x_73) ;  /* 0x0000027000007945 */ /* 0x000fe60003800000 */
[----:B------:R-:W-:Y:S02]  /*1020*/  UIADD3.X UR13, URZ, UR4, URZ, UP0, !UPT ;  /* 0x000000043f0d7290 */ /* 0x000fe400087fe43f */
[----:B------:R-:W-:-:S04]  /*1030*/  ISETP.GE.U32.AND P0, PT, R3, UR12, PT ;  /* 0x0000000c03007c0c */ /* 0x000fc8000bf06070 */
[----:B------:R-:W-:-:S13]  /*1040*/  ISETP.GE.AND.EX P0, PT, R2, UR13, PT, P0 ;  /* 0x0000000d02007c0c */ /* 0x000fda000bf06300 */
[----:B------:R-:W-:Y:S05]  /*1050*/  @!P0 BRA `(.L_x_74) ;  /* 0x0000000000888947 */ /* 0x000fea0003800000 */
[----:B------:R-:W5:Y:S01]  /*1060*/  LDG.E.64.CONSTANT R36, desc[UR16][R10.64] ;  /* 0x000000100a247981 */ /* 0x000f62000c1e9b00 */
        /* <DEDUP_REMOVED lines=8> */
[----:B-----5:R-:W-:Y:S02]  /*10f0*/  IMAD R37, R37, UR24, RZ ;  /* 0x0000001825257c24 */ /* 0x020fe4000f8e02ff */
[----:B------:R-:W-:-:S04]  /*1100*/  IMAD.WIDE.U32 R34, R36, UR24, R34 ;  /* 0x0000001824227c25 */ /* 0x000fc8000f8e0022 */
        /* <DEDUP_REMOVED lines=23> */
.L_x_74:
[----:B------:R-:W-:Y:S05]  /*1280*/  BSYNC B0 ;  /* 0x0000000000007941 */ /* 0x000fea0003800000 */
.L_x_73:
        /* <DEDUP_REMOVED lines=16> */
.L_x_63:
        /* <DEDUP_REMOVED lines=20> */
.L_x_78:
        /* <DEDUP_REMOVED lines=8> */
[----:B------:R-:W-:Y:S01]  /*1550*/  LOP3.LUT R4, R6, 0x1, RZ, 0xc0, !PT ;  /* 0x0000000106047812 */ /* 0x000fe200078ec0ff */
[----:B------:R-:W-:-:S03]  /*1560*/  ULDC.64 UR4, c[0x0][0x2f0] ;  /* 0x0000bc0000047ab9 */ /* 0x000fc60000000a00 */
        /* <DEDUP_REMOVED lines=11> */
[----:B------:R-:W-:Y:S01]  /*1620*/  @!P1 LEA.HI.X R13, R4, R13, R5, 0x3, P2 ;  /* 0x0000000d040d9211 */ /* 0x000fe200010f1c05 */
[----:B------:R-:W-:Y:S01]  /*1630*/  IMAD.U32 R4, RZ, RZ, UR4 ;  /* 0x00000004ff047e24 */ /* 0x000fe2000f8e00ff */
[----:B------:R-:W-:-:S06]  /*1640*/  MOV R5, UR5 ;  /* 0x0000000500057c02 */ /* 0x000fcc0008000f00 */
[----:B------:R0:W2:Y:S01]  /*1650*/  @!P1 LDG.E.64.CONSTANT R4, desc[UR16][R12.64] ;  /* 0x000000100c049981 */ /* 0x0000a2000c1e9b00 */
[----:B------:R-:W-:Y:S02]  /*1660*/  IMAD.MOV.U32 R10, RZ, RZ, R20 ;  /* 0x000000ffff0a7224 */ /* 0x000fe400078e0014 */
[----:B------:R-:W-:Y:S02]  /*1670*/  IMAD.MOV.U32 R11, RZ, RZ, R15 ;  /* 0x000000ffff0b7224 */ /* 0x000fe400078e000f */
[----:B------:R-:W-:Y:S02]  /*1680*/  IMAD.MOV.U32 R8, RZ, RZ, R18 ;  /* 0x000000ffff087224 */ /* 0x000fe400078e0012 */
[----:B--234-:R-:W-:Y:S01]  /*1690*/  IMAD R35, R7, UR22, RZ ;  /* 0x0000001607237c24 */ /* 0x01cfe2000f8e02ff */
[----:B0-----:R-:W-:Y:S01]  /*16a0*/  MOV R13, R17 ;  /* 0x00000011000d7202 */ /* 0x001fe20000000f00 */
[----:B------:R-:W-:Y:S02]  /*16b0*/  IMAD.MOV.U32 R12, RZ, RZ, R16 ;  /* 0x000000ffff0c7224 */ /* 0x000fe400078e0010 */
[----:B------:R-:W-:-:S02]  /*16c0*/  IMAD R35, R6, UR23, R35 ;  /* 0x0000001706237c24 */ /* 0x000fc4000f8e0223 */
[----:B------:R-:W-:-:S04]  /*16d0*/  IMAD.WIDE.U32 R12, R6, UR22, R12 ;  /* 0x00000016060c7c25 */ /* 0x000fc8000f8e000c */
[----:B------:R-:W-:Y:S02]  /*16e0*/  IMAD R9, R5, UR24, RZ ;  /* 0x0000001805097c24 */ /* 0x000fe4000f8e02ff */
[----:B------:R-:W-:Y:S02]  /*16f0*/  IMAD R5, R7, UR20, RZ ;  /* 0x0000001407057c24 */ /* 0x000fe4000f8e02ff */
[----:B------:R-:W-:-:S04]  /*1700*/  IMAD.WIDE.U32 R10, R4, UR24, R10 ;  /* 0x00000018040a7c25 */ /* 0x000fc8000f8e000a */
[----:B------:R-:W-:Y:S01]  /*1710*/  IMAD R37, R4, UR25, R9 ;  /* 0x0000001904257c24 */ /* 0x000fe2000f8e0209 */
[----:B------:R-:W-:Y:S01]  /*1720*/  MOV R9, R19 ;  /* 0x0000001300097202 */ /* 0x000fe20000000f00 */
[----:B------:R-:W-:Y:S01]  /*1730*/  IMAD R33, R6, UR21, R5 ;  /* 0x0000001506217c24 */ /* 0x000fe2000f8e0205 */
[----:B------:R-:W-:Y:S01]  /*1740*/  LEA R4, P1, R10, UR26, 0x2 ;  /* 0x0000001a0a047c11 */ /* 0x000fe2000f8210ff */
[----:B------:R-:W-:Y:S02]  /*1750*/  IMAD.IADD R5, R11, 0x1, R37 ;  /* 0x000000010b057824 */ /* 0x000fe400078e0225 */
[----:B------:R-:W-:-:S03]  /*1760*/  IMAD.WIDE.U32 R8, R6, UR20, R8 ;  /* 0x0000001406087c25 */ /* 0x000fc6000f8e0008 */
[----:B------:R-:W-:Y:S01]  /*1770*/  LEA.HI.X R5, R10, UR27, R5, 0x2, P1 ;  /* 0x0000001b0a057c11 */ /* 0x000fe200088f1405 */
[----:B------:R-:W-:Y:S01]  /*1780*/  IMAD.IADD R11, R9, 0x1, R33 ;  /* 0x00000001090b7824 */ /* 0x000fe200078e0221 */
[----:B------:R-:W-:Y:S01]  /*1790*/  LEA R32, P1, R8, UR12, 0x2 ;  /* 0x0000000c08207c11 */ /* 0x000fe2000f8210ff */
[----:B------:R-:W-:Y:S01]  /*17a0*/  IMAD.IADD R9, R13, 0x1, R35 ;  /* 0x000000010d097824 */ /* 0x000fe200078e0223 */
[----:B------:R-:W-:Y:S01]  /*17b0*/  LEA R10, P2, R12, UR14, 0x2 ;  /* 0x0000000e0c0a7c11 */ /* 0x000fe2000f8410ff */
[----:B------:R-:W2:Y:S01]  /*17c0*/  LDG.E R34, desc[UR16][R4.64] ;  /* 0x0000001004227981 */ /* 0x000ea2000c1e1900 */
        /* <DEDUP_REMOVED lines=19> */
.L_x_77:
[----:B------:R-:W-:Y:S05]  /*1900*/  BSYNC B0 ;  /* 0x0000000000007941 */ /* 0x000fea0003800000 */
.L_x_76:
[----:B------:R-:W-:Y:S01]  /*1910*/  UIADD3 UR6, UR8, 0x1, URZ ;  /* 0x0000000108067890 */ /* 0x000fe2000fffe03f */
[----:B------:R-:W-:Y:S01]  /*1920*/  IADD3 R6, P1, R6, 0x1, RZ ;  /* 0x0000000106067810 */ /* 0x000fe20007f3e0ff */
[----:B------:R-:W-:Y:S01]  /*1930*/  UMOV UR5, UR8 ;  /* 0x0000000800057c82 */ /* 0x000fe20008000000 */
[----:B------:R-:W-:Y:S02]  /*1940*/  UMOV UR4, URZ ;  /* 0x0000003f00047c82 */ /* 0x000fe40008000000 */
[----:B------:R-:W-:Y:S02]  /*1950*/  IADD3.X R7, RZ, R7, RZ, P1, !PT ;  /* 0x00000007ff077210 */ /* 0x000fe40000ffe4ff */
[----:B------:R-:W-:Y:S01]  /*1960*/  UMOV UR8, UR6 ;  /* 0x0000000600087c82 */ /* 0x000fe20008000000 */
[----:B------:R-:W-:Y:S06]  /*1970*/  @P0 BRA `(.L_x_78) ;  /* 0xfffffff800d40947 */ /* 0x000fec000383ffff */
.L_x_62:
[----:B------:R-:W-:Y:S01]  /*1980*/  ULDC.64 UR6, c[0x0][0x2e8] ;  /* 0x0000ba0000067ab9 */ /* 0x000fe20000000a00 */
[----:B------:R-:W-:Y:S01]  /*1990*/  ULDC.64 UR18, c[0x0][0x268] ;  /* 0x00009a0000127ab9 */ /* 0x000fe20000000a00 */
[----:B------:R-:W-:Y:S01]  /*19a0*/  UISETP.GE.U32.AND UP0, UPT, UR6, 0x1, UPT ;  /* 0x000000010600788c */ /* 0x000fe2000bf06070 */
[----:B0-----:R-:W-:-:S03]  /*19b0*/  LEA R4, P0, R0, UR18, 0x2 ;  /* 0x0000001200047c11 */ /* 0x001fc6000f8010ff */
[----:B------:R-:W-:Y:S01]  /*19c0*/  UISETP.GE.AND.EX UP0, UPT, UR7, URZ, UPT, UP0 ;  /* 0x0000003f0700728c */ /* 0x000fe2000bf06300 */
[----:B------:R-:W-:-:S05]  /*19d0*/  LEA.HI.X R5, R0, UR19, RZ, 0x2, P0 ;  /* 0x0000001300057c11 */ /* 0x000fca00080f14ff */
[----:B------:R-:W-:-:S13]  /*19e0*/  PLOP3.LUT P0, PT, PT, PT, UP0, 0x80, 0x0 ;  /* 0x000000000000781c */ /* 0x000fda0003f0f008 */
[----:B------:R-:W-:Y:S05]  /*19f0*/  @!P0 EXIT ;  /* 0x000000000000894d */ /* 0x000fea0003800000 */
[----:B------:R-:W-:Y:S01]  /*1a00*/  ULDC.64 UR4, c[0x0][0x220] ;  /* 0x0000880000047ab9 */ /* 0x000fe20000000a00 */
[----:B------:R-:W2:Y:S01]  /*1a10*/  LDG.E.CONSTANT R2, desc[UR16][R4.64] ;  /* 0x0000001004027981 */ /* 0x000ea2000c1e9900 */
[C---:B------:R-:W-:Y:S01]  /*1a20*/  IMAD.WIDE.U32 R6, R0.reuse, UR4, RZ ;  /* 0x0000000400067c25 */ /* 0x040fe2000f8e00ff */
        /* <DEDUP_REMOVED lines=25> */
[----:B------:R-:W-:Y:S01]  /*1bc0*/  IMAD.MOV.U32 R4, RZ, RZ, R26 ;  /* 0x000000ffff047224 */ /* 0x000fe200078e001a */
[----:B------:R-:W-:Y:S01]  /*1bd0*/  ULDC.64 UR14, c[0x0][0x288] ;  /* 0x0000a200000e7ab9 */ /* 0x000fe20000000a00 */
[----:B------:R-:W-:Y:S01]  /*1be0*/  IMAD.MOV.U32 R5, RZ, RZ, R25 ;  /* 0x000000ffff057224 */ /* 0x000fe200078e0019 */
[----:B------:R-:W-:Y:S01]  /*1bf0*/  ULDC.64 UR24, c[0x0][0x210] ;  /* 0x0000840000187ab9 */ /* 0x000fe20000000a00 */
[----:B------:R-:W-:Y:S01]  /*1c00*/  IMAD R7, R31, UR4, RZ ;  /* 0x000000041f077c24 */ /* 0x000fe2000f8e02ff */
[----:B------:R-:W-:Y:S01]  /*1c10*/  UIMAD.WIDE.U32 UR22, UR8, 0x4, URZ ;  /* 0x00000004081678a5 */ /* 0x000fe2000f8e003f */
[C---:B------:R-:W-:Y:S01]  /*1c20*/  IMAD.WIDE.U32 R10, R30.reuse, UR4, R4 ;  /* 0x000000041e0a7c25 */ /* 0x040fe2000f8e0004 */
[----:B------:R-:W-:Y:S02]  /*1c30*/  USHF.L.U64.HI UR20, UR8, 0x4, UR9 ;  /* 0x0000000408147899 */ /* 0x000fe40008010209 */
[----:B------:R-:W-:Y:S01]  /*1c40*/  USHF.L.U32 UR19, UR8, 0x4, URZ ;  /* 0x0000000408137899 */ /* 0x000fe2000800063f */
[----:B------:R-:W-:Y:S01]  /*1c50*/  IMAD R5, R30, UR5, R7 ;  /* 0x000000051e057c24 */ /* 0x000fe2000f8e0207 */
[----:B------:R-:W-:Y:S01]  /*1c60*/  ULDC.64 UR4, c[0x0][0x290] ;  /* 0x0000a40000047ab9 */ /* 0x000fe20000000a00 */
[----:B------:R-:W-:Y:S01]  /*1c70*/  LEA R4, P2, R10, UR24, 0x2 ;  /* 0x000000180a047c11 */ /* 0x000fe2000f8410ff */
[C---:B------:R-:W-:Y:S01]  /*1c80*/  IMAD.WIDE.U32 R6, R0.reuse, UR4, RZ ;  /* 0x0000000400067c25 */ /* 0x040fe2000f8e00ff */
[----:B------:R-:W-:Y:S01]  /*1c90*/  USHF.L.U64.HI UR11, UR8, 0x3, UR9 ;  /* 0x00000003080b7899 */ /* 0x000fe20008010209 */
[----:B------:R-:W-:Y:S01]  /*1ca0*/  IADD3 R5, R11, R5, RZ ;  /* 0x000000050b057210 */ /* 0x000fe20007ffe0ff */
[----:B------:R-:W-:Y:S01]  /*1cb0*/  USHF.L.U32 UR10, UR8, 0x3, URZ ;  /* 0x00000003080a7899 */ /* 0x000fe2000800063f */
[----:B------:R-:W-:Y:S01]  /*1cc0*/  IMAD R7, R0, UR5, R7 ;  /* 0x0000000500077c24 */ /* 0x000fe2000f8e0207 */
[----:B------:R-:W-:Y:S01]  /*1cd0*/  ULDC.64 UR4, c[0x0][0x298] ;  /* 0x0000a60000047ab9 */ /* 0x000fe20000000a00 */
[----:B------:R-:W-:Y:S01]  /*1ce0*/  IMAD R11, R31, UR14, RZ ;  /* 0x0000000e1f0b7c24 */ /* 0x000fe2000f8e02ff */
[----:B------:R-:W-:Y:S01]  /*1cf0*/  LEA.HI.X R5, R10, UR25, R5, 0x2, P2 ;  /* 0x000000190a057c11 */ /* 0x000fe200090f1405 */
[----:B------:R-:W-:Y:S01]  /*1d00*/  IMAD.WIDE.U32 R14, R30, UR14, R6 ;  /* 0x0000000e1e0e7c25 */ /* 0x000fe2000f8e0006 */
[----:B------:R-:W-:-:S02]  /*1d10*/  UIMAD UR8, UR5, 0x3, URZ ;  /* 0x00000003050878a4 */ /* 0x000fc4000f8e023f */
[----:B------:R-:W-:Y:S01]  /*1d20*/  USHF.L.U32 UR13, UR4, 0x4, URZ ;  /* 0x00000004040d7899 */ /* 0x000fe2000800063f */
[C---:B------:R-:W-:Y:S01]  /*1d30*/  IMAD R11, R30.reuse, UR15, R11 ;  /* 0x0000000f1e0b7c24 */ /* 0x040fe2000f8e020b */
[----:B------:R-:W-:Y:S01]  /*1d40*/  USHF.L.U32 UR12, UR9, 0x2, URZ ;  /* 0x00000002090c7899 */ /* 0x000fe2000800063f */
[----:B------:R-:W-:Y:S01]  /*1d50*/  IMAD.U32 R17, RZ, RZ, UR4 ;  /* 0x00000004ff117e24 */ /* 0x000fe2000f8e00ff */
[----:B------:R-:W-:Y:S01]  /*1d60*/  UIADD3 UR6, UP0, UR21, -UR6, URZ ;  /* 0x8000000615067290 */ /* 0x000fe2000ff1e03f */
[----:B0-----:R-:W-:Y:S01]  /*1d70*/  IMAD.WIDE.U32 R8, R30, UR14, R8 ;  /* 0x0000000e1e087c25 */ /* 0x001fe2000f8e0008 */
[----:B------:R-:W-:Y:S01]  /*1d80*/  IADD3 R15, R15, R11, RZ ;  /* 0x0000000b0f0f7210 */ /* 0x000fe20007ffe0ff */
[----:B------:R-:W-:Y:S01]  /*1d90*/  USHF.L.U64.HI UR14, UR4, 0x4, UR5 ;  /* 0x00000004040e7899 */ /* 0x000fe20008010205 */
[C---:B------:R-:W-:Y:S01]  /*1da0*/  LEA R13, P2, R17.reuse, R14, 0x1 ;  /* 0x0000000e110d7211 */ /* 0x040fe200078408ff */
[----:B------:R-:W-:Y:S01]  /*1db0*/  IMAD.U32 R20, RZ, RZ, UR5 ;  /* 0x00000005ff147e24 */ /* 0x000fe2000f8e00ff */
[----:B------:R-:W-:Y:S01]  /*1dc0*/  IADD3 R18, P3, R6, R8, RZ ;  /* 0x0000000806127210 */ /* 0x000fe20007f7e0ff */
[----:B------:R-:W-:Y:S01]  /*1dd0*/  ULDC.64 UR4, c[0x0][0x238] ;  /* 0x00008e0000047ab9 */ /* 0x000fe20000000a00 */
[----:B------:R-:W-:Y:S01]  /*1de0*/  UIADD3.X UR7, URZ, ~UR7, URZ, UP0, !UPT ;  /* 0x800000073f077290 */ /* 0x000fe200087fe43f */
[----:B------:R-:W-:Y:S01]  /*1df0*/  LEA R10, P5, R14, UR4, 0x2 ;  /* 0x000000040e0a7c11 */ /* 0x000fe2000f8a10ff */
[----:B------:R-:W-:Y:S01]  /*1e00*/  UIADD3 UR12, UR23, UR12, URZ ;  /* 0x0000000c170c7290 */ /* 0x000fe2000fffe03f */
[C---:B------:R-:W-:Y:S01]  /*1e10*/  LEA.HI.X R20, R17.reuse, R15, R20, 0x1, P2 ;  /* 0x0000000f11147211 */ /* 0x040fe200010f0c14 */
[----:B------:R-:W-:Y:S01]  /*1e20*/  IMAD.WIDE.U32 R16, R17, 0x3, R14 ;  /* 0x0000000311107825 */ /* 0x000fe200078e000e */
[----:B------:R-:W-:-:S02]  /*1e30*/  IADD3.X R7, R7, R11, R9, P3, !PT ;  /* 0x0000000b07077210 */ /* 0x000fc40001ffe409 */
[----:B------:R-:W-:Y:S01]  /*1e40*/  LEA R8, P3, R13, UR4, 0x2 ;  /* 0x000000040d087c11 */ /* 0x000fe2000f8610ff */
[----:B------:R-:W-:Y:S01]  /*1e50*/  VIADD R17, R17, UR8 ;  /* 0x0000000811117c36 */ /* 0x000fe20008000000 */
[----:B------:R-:W-:Y:S01]  /*1e60*/  LEA R6, P4, R18, UR4, 0x2 ;  /* 0x0000000412067c11 */ /* 0x000fe2000f8810ff */
[----:B------:R-:W-:Y:S01]  /*1e70*/  ULDC.64 UR8, c[0x0][0x280] ;  /* 0x0000a00000087ab9 */ /* 0x000fe20000000a00 */
[----:B------:R-:W-:Y:S01]  /*1e80*/  LEA R12, P2, R16, UR4, 0x2 ;  /* 0x00000004100c7c11 */ /* 0x000fe2000f8410ff */
[----:B------:R-:W-:Y:S01]  /*1e90*/  UMOV UR4, URZ ;  /* 0x0000003f00047c82 */ /* 0x000fe20008000000 */
[----:B------:R-:W-:Y:S02]  /*1ea0*/  LEA.HI.X R9, R13, UR5, R20, 0x2, P3 ;  /* 0x000000050d097c11 */ /* 0x000fe400098f1414 */
[----:B------:R-:W-:Y:S02]  /*1eb0*/  LEA.HI.X R11, R14, UR5, R15, 0x2, P5 ;  /* 0x000000050e0b7c11 */ /* 0x000fe4000a8f140f */
[----:B------:R-:W-:-:S02]  /*1ec0*/  LEA.HI.X R13, R16, UR5, R17, 0x2, P2 ;  /* 0x00000005100d7c11 */ /* 0x000fc400090f1411 */
[----:B------:R-:W-:Y:S01]  /*1ed0*/  LEA.HI.X R7, R18, UR5, R7, 0x2, P4 ;  /* 0x0000000512077c11 */ /* 0x000fe2000a0f1407 */
[----:B------:R-:W-:-:S06]  /*1ee0*/  UMOV UR5, URZ ;  /* 0x0000003f00057c82 */ /* 0x000fcc0008000000 */
.L_x_80:
        /* <DEDUP_REMOVED lines=73> */
.L_x_79:
        /* <DEDUP_REMOVED lines=36> */
.L_x_81:
        /* <DEDUP_REMOVED lines=26> */
.L_x_82:
        /* <DEDUP_REMOVED lines=10> */
.L_x_473:


//--------------------- .text._ZN2at6native43_GLOBAL__N__c95f0927_10_LossCTC_cu_88d8892b45ctc_loss_backward_collect_nonblank_gpu_kernelIflEEvPT_PKS3_lS6_S6_S6_PKlPKT0_S8_S6_llllllllllllS8_llb --------------------------
	.section	.text._ZN2at6native43_GLOBAL__N__c95f0927_10_LossCTC_cu_88d8892b45ctc_loss_backward_collect_nonblank_gpu_kernelIflEEvPT_PKS3_lS6_S6_S6_PKlPKT0_S8_S6_llllllllllllS8_llb,"ax",@progbits
	.align	128
.text._ZN2at6native43_GLOBAL__N__c95f0927_10_LossCTC_cu_88d8892b45ctc_loss_backward_collect_nonblank_gpu_kernelIflEEvPT_PKS3_lS6_S6_S6_PKlPKT0_S8_S6_llllllllllllS8_llb:
        .type           _ZN2at6native43_GLOBAL__N__c95f0927_10_LossCTC_cu_88d8892b45ctc_loss_backward_collect_nonblank_gpu_kernelIflEEvPT_PKS3_lS6_S6_S6_PKlPKT0_S8_S6_llllllllllllS8_llb,@function
        .size           _ZN2at6native43_GLOBAL__N__c95f0927_10_LossCTC_cu_88d8892b45ctc_loss_backward_collect_nonblank_gpu_kernelIflEEvPT_PKS3_lS6_S6_S6_PKlPKT0_S8_S6_llllllllllllS8_llb,(.L_x_474 - _ZN2at6native43_GLOBAL__N__c95f0927_10_LossCTC_cu_88d8892b45ctc_loss_backward_collect_nonblank_gpu_kernelIflEEvPT_PKS3_lS6_S6_S6_PKlPKT0_S8_S6_llllllllllllS8_llb)
        .other          _ZN2at6native43_GLOBAL__N__c95f0927_10_LossCTC_cu_88d8892b45ctc_loss_backward_collect_nonblank_gpu_kernelIflEEvPT_PKS3_lS6_S6_S6_PKlPKT0_S8_S6_llllllllllllS8_llb,@"STO_CUDA_ENTRY STV_DEFAULT"
_ZN2at6native43_GLOBAL__N__c95f0927_10_LossCTC_cu_88d8892b45ctc_loss_backward_collect_nonblank_gpu_kernelIflEEvPT_PKS3_lS6_S6_S6_PKlPKT0_S8_S6_llllllllllllS8_llb:
        /* <DEDUP_REMOVED lines=37> */
[----:B------:R-:W3:Y:S01]  /*0250*/  LDG.E.CONSTANT R27, desc[UR6][R12.64] ;  /* 0x000000060c1b7981 */ /* 0x000ee2000c1e9900 */
[----:B------:R-:W-:-:S03]  /*0260*/  ULDC.64 UR8, c[0x0][0x2c8] ;  /* 0x0000b20000087ab9 */ /* 0x000fc60000000a00 */
[----:B------:R-:W4:Y:S01]  /*0270*/  LDG.E.64.CONSTANT R8, desc[UR6][R8.64] ;  /* 0x0000000608087981 */ /* 0x000f22000c1e9b00 */
[----:B------:R-:W-:-:S04]  /*0280*/  IMAD R11, R7, UR8, RZ ;  /* 0x00000008070b7c24 */ /* 0x000fc8000f8e02ff */
[----:B------:R-:W-:Y:S01]  /*0290*/  IMAD R15, R6, UR9, R11 ;  /* 0x00000009060f7c24 */ /* 0x000fe2000f8e020b */
[----:B--2---:R-:W-:Y:S02]  /*02a0*/  ISETP.LT.U32.AND P1, PT, R2, 0x1, PT ;  /* 0x000000010200780c */ /* 0x004fe40003f21070 */
[----:B---3--:R-:W-:-:S04]  /*02b0*/  FSETP.NEU.FTZ.AND P0, PT, R27, +INF , PT ;  /* 0x7f8000001b00780b */ /* 0x008fc80003f1d000 */
[----:B------:R-:W-:Y:S01]  /*02c0*/  ISETP.NE.AND P0, PT, RZ, UR4, !P0 ;  /* 0x00000004ff007c0c */ /* 0x000fe2000c705270 */
[----:B----4-:R-:W-:Y:S01]  /*02d0*/  IMAD.WIDE.U32 R10, R6, UR8, R8 ;  /* 0x00000008060a7c25 */ /* 0x010fe2000f8e0008 */
[----:B------:R-:W-:Y:S01]  /*02e0*/  ULDC.64 UR8, c[0x0][0x248] ;  /* 0x0000920000087ab9 */ /* 0x000fe20000000a00 */
[----:B------:R-:W-:Y:S01]  /*02f0*/  ULDC.64 UR4, c[0x0][0x218] ;  /* 0x0000860000047ab9 */ /* 0x000fe20000000a00 */
[----:B------:R-:W-:Y:S01]  /*0300*/  ISETP.LT.OR.EX P0, PT, R3, RZ, P0, P1 ;  /* 0x000000ff0300720c */ /* 0x000fe20000701710 */
[----:B------:R-:W-:Y:S01]  /*0310*/  IMAD.WIDE.U32 R8, R5, UR10, RZ ;  /* 0x0000000a05087c25 */ /* 0x000fe2000f8e00ff */
[----:B------:R-:W-:Y:S02]  /*0320*/  IADD3 R11, R11, R15, RZ ;  /* 0x0000000f0b0b7210 */ /* 0x000fe40007ffe0ff */
[----:B------:R-:W-:Y:S01]  /*0330*/  LEA R14, P2, R10, UR8, 0x3 ;  /* 0x000000080a0e7c11 */ /* 0x000fe2000f8418ff */
[----:B------:R-:W-:-:S03]  /*0340*/  IMAD R9, R5, UR11, R9 ;  /* 0x0000000b05097c24 */ /* 0x000fc6000f8e0209 */
[----:B------:R-:W-:Y:S02]  /*0350*/  LEA.HI.X R15, R10, UR9, R11, 0x3, P2 ;  /* 0x000000090a0f7c11 */ /* 0x000fe400090f1c0b */
[----:B------:R-:W-:-:S04]  /*0360*/  LEA R10, P1, R8, UR4, 0x2 ;  /* 0x00000004080a7c11 */ /* 0x000fc8000f8210ff */
[----:B------:R-:W-:Y:S01]  /*0370*/  LEA.HI.X R11, R8, UR5, R9, 0x2, P1 ;  /* 0x00000005080b7c11 */ /* 0x000fe200088f1409 */
[----:B------:R-:W-:Y:S08]  /*0380*/  @P0 EXIT ;  /* 0x000000000000094d */ /* 0x000ff00003800000 */
[----:B------:R-:W5:Y:S01]  /*0390*/  LDG.E.64.CONSTANT R14, desc[UR6][R14.64] ;  /* 0x000000060e0e7981 */ /* 0x000f62000c1e9b00 */
[----:B------:R-:W-:Y:S01]  /*03a0*/  IADD3 R4, P0, R2, -0x1, RZ ;  /* 0xffffffff02047810 */ /* 0x000fe20007f1e0ff */
[----:B------:R-:W0:Y:S02]  /*03b0*/  LDC.64 R16, c[0x0][0x2b0] ;  /* 0x0000ac00ff107b82 */ /* 0x000e240000000a00 */
[----:B------:R1:W5:Y:S01]  /*03c0*/  LDG.E.CONSTANT R0, desc[UR6][R10.64] ;  /* 0x000000060a007981 */ /* 0x000362000c1e9900 */
[----:B------:R-:W-:Y:S01]  /*03d0*/  ISETP.GE.U32.AND P1, PT, R4, 0x3, PT ;  /* 0x000000030400780c */ /* 0x000fe20003f26070 */
[----:B------:R-:W-:Y:S01]  /*03e0*/  BSSY B0, `(.L_x_83) ;  /* 0x00000a2000007945 */ /* 0x000fe20003800000 */
[----:B------:R-:W-:Y:S02]  /*03f0*/  IADD3.X R4, R3, -0x1, RZ, P0, !PT ;  /* 0xffffffff03047810 */ /* 0x000fe400007fe4ff */
[----:B------:R-:W-:Y:S01]  /*0400*/  LOP3.LUT R26, R2, 0x3, RZ, 0xc0, !PT ;  /* 0x00000003021a7812 */ /* 0x000fe200078ec0ff */
[----:B------:R-:W2:Y:S01]  /*0410*/  LDC.64 R18, c[0x0][0x298] ;  /* 0x0000a600ff127b82 */ /* 0x000ea20000000a00 */
[----:B------:R-:W-:-:S02]  /*0420*/  ISETP.GE.U32.AND.EX P1, PT, R4, RZ, PT, P1 ;  /* 0x000000ff0400720c */ /* 0x000fc40003f26110 */
[C---:B------:R-:W-:Y:S01]  /*0430*/  SHF.L.U64.HI R13, R6.reuse, 0x1, R7 ;  /* 0x00000001060d7819 */ /* 0x040fe20000010207 */
[----:B------:R-:W-:Y:S01]  /*0440*/  IMAD.SHL.U32 R6, R6, 0x2, RZ ;  /* 0x0000000206067824 */ /* 0x000fe200078e00ff */
[----:B------:R-:W-:Y:S01]  /*0450*/  ISETP.NE.U32.AND P0, PT, R26, RZ, PT ;  /* 0x000000ff1a00720c */ /* 0x000fe20003f05070 */
[----:B-1----:R-:W-:Y:S01]  /*0460*/  IMAD.MOV.U32 R11, RZ, RZ, RZ ;  /* 0x000000ffff0b7224 */ /* 0x002fe200078e00ff */
[----:B------:R-:W-:Y:S01]  /*0470*/  MOV R12, RZ ;  /* 0x000000ff000c7202 */ /* 0x000fe20000000f00 */
[----:B------:R-:W1:Y:S01]  /*0480*/  LDC.64 R20, c[0x0][0x260] ;  /* 0x00009800ff147b82 */ /* 0x000e620000000a00 */
[----:B------:R-:W-:Y:S02]  /*0490*/  ISETP.NE.AND.EX P0, PT, RZ, RZ, PT, P0 ;  /* 0x000000ffff00720c */ /* 0x000fe40003f05300 */
[----:B------:R-:W-:-:S05]  /*04a0*/  LOP3.LUT R10, R6, 0x1, RZ, 0xfc, !PT ;  /* 0x00000001060a7812 */ /* 0x000fca00078efcff */
[----:B------:R-:W3:Y:S01]  /*04b0*/  LDC.64 R22, c[0x0][0x278] ;  /* 0x00009e00ff167b82 */ /* 0x000ee20000000a00 */
[----:B------:R-:W-:Y:S05]  /*04c0*/  @!P1 BRA `(.L_x_84) ;  /* 0x00000008004c9947 */ /* 0x000fea0003800000 */
[C---:B------:R-:W-:Y:S01]  /*04d0*/  LOP3.LUT R9, R2.reuse, 0x3, RZ, 0xc0, !PT ;  /* 0x0000000302097812 */ /* 0x040fe200078ec0ff */
[----:B------:R-:W-:Y:S01]  /*04e0*/  ULDC.64 UR4, c[0x0][0x280] ;  /* 0x0000a00000047ab9 */ /* 0x000fe20000000a00 */
[----:B------:R-:W-:Y:S01]  /*04f0*/  ULDC.64 UR8, c[0x0][0x268] ;  /* 0x00009a0000087ab9 */ /* 0x000fe20000000a00 */
[----:B------:R-:W-:Y:S01]  /*0500*/  ULDC.64 UR10, c[0x0][0x290] ;  /* 0x0000a400000a7ab9 */ /* 0x000fe20000000a00 */
[----:B------:R-:W-:Y:S01]  /*0510*/  IADD3 R9, P1, -R2, R9, RZ ;  /* 0x0000000902097210 */ /* 0x000fe20007f3e1ff */
[----:B------:R-:W-:Y:S01]  /*0520*/  ULDC.64 UR12, c[0x0][0x2a8] ;  /* 0x0000aa00000c7ab9 */ /* 0x000fe20000000a00 */
[----:B------:R-:W-:Y:S01]  /*0530*/  IMAD.WIDE.U32 R24, R5, UR4, RZ ;  /* 0x0000000405187c25 */ /* 0x000fe2000f8e00ff */
[----:B---3--:R-:W-:Y:S02]  /*0540*/  SHF.L.U32 R23, R23, 0x2, RZ ;  /* 0x0000000217177819 */ /* 0x008fe400000006ff */
[----:B------:R-:W-:Y:S01]  /*0550*/  IADD3.X R8, RZ, ~R3, RZ, P1, !PT ;  /* 0x80000003ff087210 */ /* 0x000fe20000ffe4ff */
[----:B------:R-:W-:-:S04]  /*0560*/  IMAD.WIDE.U32 R32, R5, UR8, RZ ;  /* 0x0000000805207c25 */ /* 0x000fc8000f8e00ff */
[----:B------:R-:W-:-:S04]  /*0570*/  IMAD.WIDE.U32 R30, R5, UR10, RZ ;  /* 0x0000000a051e7c25 */ /* 0x000fc8000f8e00ff */
[----:B------:R-:W-:-:S04]  /*0580*/  IMAD.WIDE.U32 R2, R5, UR12, RZ ;  /* 0x0000000c05027c25 */ /* 0x000fc8000f8e00ff */
[C---:B------:R-:W-:Y:S01]  /*0590*/  IMAD R25, R5.reuse, UR5, R25 ;  /* 0x0000000505197c24 */ /* 0x040fe2000f8e0219 */
[----:B------:R-:W-:Y:S01]  /*05a0*/  ULDC.64 UR4, c[0x0][0x288] ;  /* 0x0000a20000047ab9 */ /* 0x000fe20000000a00 */
[C---:B------:R-:W-:Y:S01]  /*05b0*/  IMAD R33, R5.reuse, UR9, R33 ;  /* 0x0000000905217c24 */ /* 0x040fe2000f8e0221 */
[----:B------:R-:W-:Y:S01]  /*05c0*/  ULDC.64 UR8, c[0x0][0x2a0] ;  /* 0x0000a80000087ab9 */ /* 0x000fe20000000a00 */
[C---:B------:R-:W-:Y:S01]  /*05d0*/  IMAD R31, R5.reuse, UR11, R31 ;  /* 0x0000000b051f7c24 */ /* 0x040fe2000f8e021f */
[----:B------:R-:W-:Y:S01]  /*05e0*/  ULDC.64 UR10, c[0x0][0x2b8] ;  /* 0x0000ae00000a7ab9 */ /* 0x000fe20000000a00 */
[----:B------:R-:W-:Y:S01]  /*05f0*/  IMAD R3, R5, UR13, R3 ;  /* 0x0000000d05037c24 */ /* 0x000fe2000f8e0203 */
[----:B------:R-:W-:Y:S01]  /*0600*/  ULDC.64 UR12, c[0x0][0x230] ;  /* 0x00008c00000c7ab9 */ /* 0x000fe20000000a00 */
[----:B-----5:R-:W-:Y:S02]  /*0610*/  IMAD R5, R15, UR4, RZ ;  /* 0x000000040f057c24 */ /* 0x020fe4000f8e02ff */
[----:B------:R-:W-:-:S04]  /*0620*/  IMAD.WIDE.U32 R24, R14, UR4, R24 ;  /* 0x000000040e187c25 */ /* 0x000fc8000f8e0018 */
[C---:B------:R-:W-:Y:S01]  /*0630*/  IMAD R5, R14.reuse, UR5, R5 ;  /* 0x000000050e057c24 */ /* 0x040fe2000f8e0205 */
[----:B------:R-:W-:Y:S01]  /*0640*/  ULDC.64 UR4, c[0x0][0x270] ;  /* 0x00009c0000047ab9 */ /* 0x000fe20000000a00 */
[----:B------:R-:W-:Y:S02]  /*0650*/  IMAD R11, R13, UR8, RZ ;  /* 0x000000080d0b7c24 */ /* 0x000fe4000f8e02ff */
[----:B------:R-:W-:Y:S02]  /*0660*/  IMAD R7, R15, UR4, RZ ;  /* 0x000000040f077c24 */ /* 0x000fe4000f8e02ff */
        /* <DEDUP_REMOVED lines=17> */
[----:B------:R-:W-:Y:S02]  /*0780*/  IADD3 R11, R3, R37, RZ ;  /* 0x00000025030b7210 */ /* 0x000fe40007ffe0ff */
[----:B------:R-:W-:Y:S02]  /*0790*/  LEA R4, P4, R2, UR12, 0x2 ;  /* 0x0000000c02047c11 */ /* 0x000fe4000f8810ff */
[----:B------:R-:W-:Y:S01]  /*07a0*/  LEA.HI.X R3, R30, UR11, R29, 0x2, P3 ;  /* 0x0000000b1e037c11 */ /* 0x000fe200098f141d */
[----:B0-----:R-:W-:Y:S01]  /*07b0*/  IMAD.SHL.U32 R29, R17, 0x4, RZ ;  /* 0x00000004111d7824 */ /* 0x001fe200078e00ff */
[----:B------:R-:W-:Y:S01]  /*07c0*/  LEA.HI.X R24, R24, UR5, R35, 0x2, P1 ;  /* 0x0000000518187c11 */ /* 0x000fe200088f1423 */
[----:B------:R-:W-:Y:S01]  /*07d0*/  IMAD.WIDE.U32 R16, R16, 0x4, RZ ;  /* 0x0000000410107825 */ /* 0x000fe200078e00ff */
[----:B--2---:R-:W-:-:S02]  /*07e0*/  SHF.L.U32 R33, R19, 0x2, RZ ;  /* 0x0000000213217819 */ /* 0x004fc400000006ff */
[----:B------:R-:W-:Y:S01]  /*07f0*/  LEA.HI.X R2, R2, UR13, R11, 0x2, P4 ;  /* 0x0000000d02027c11 */ /* 0x000fe2000a0f140b */
[----:B------:R-:W-:Y:S01]  /*0800*/  IMAD.WIDE.U32 R18, R18, 0x4, RZ ;  /* 0x0000000412127825 */ /* 0x000fe200078e00ff */
[----:B------:R-:W-:Y:S01]  /*0810*/  LEA.HI.X R25, R32, UR9, R25, 0x2, P2 ;  /* 0x0000000920197c11 */ /* 0x000fe200090f1419 */
[----:B------:R-:W-:Y:S02]  /*0820*/  HFMA2.MMA R11, -RZ, RZ, 0, 0 ;  /* 0x00000000ff0b7435 */ /* 0x000fe400000001ff */
[----:B-1----:R-:W-:Y:S01]  /*0830*/  IMAD.SHL.U32 R35, R21, 0x4, RZ ;  /* 0x0000000415237824 */ /* 0x002fe200078e00ff */
[----:B------:R-:W-:Y:S01]  /*0840*/  IADD3 R33, R19, R33, RZ ;  /* 0x0000002113217210 */ /* 0x000fe20007ffe0ff */
[----:B------:R-:W-:-:S04]  /*0850*/  IMAD.WIDE.U32 R30, R22, 0x4, RZ ;  /* 0x00000004161e7825 */ /* 0x000fc800078e00ff */
[----:B------:R-:W-:Y:S01]  /*0860*/  IMAD.WIDE.U32 R20, R20, 0x4, RZ ;  /* 0x0000000414147825 */ /* 0x000fe200078e00ff */
[----:B------:R-:W-:-:S03]  /*0870*/  IADD3 R34, R31, R23, RZ ;  /* 0x000000171f227210 */ /* 0x000fc60007ffe0ff */
[----:B------:R-:W-:Y:S02]  /*0880*/  IMAD.IADD R32, R17, 0x1, R29 ;  /* 0x0000000111207824 */ /* 0x000fe400078e021d */
[----:B------:R-:W-:-:S07]  /*0890*/  IMAD.IADD R29, R21, 0x1, R35 ;  /* 0x00000001151d7824 */ /* 0x000fce00078e0223 */
.L_x_85:
        /* <DEDUP_REMOVED lines=20> */
[----:B------:R-:W2:Y:S03]  /*09e0*/  LDG.E.CONSTANT R7, desc[UR6][R22.64] ;  /* 0x0000000616077981 */ /* 0x000ea6000c1e9900 */
[----:B------:R-:W-:Y:S01]  /*09f0*/  IMAD.X R3, R24, 0x1, R34, P1 ;  /* 0x0000000118037824 */ /* 0x000fe200008e0622 */
[----:B------:R-:W-:Y:S01]  /*0a00*/  MOV R24, R6 ;  /* 0x0000000600187202 */ /* 0x000fe20000000f00 */
[----:B-1----:R-:W-:-:S05]  /*0a10*/  FFMA.FTZ R35, -R0, R35, -RZ ;  /* 0x0000002300237223 */ /* 0x002fca00000109ff */
[----:B------:R1:W-:Y:S04]  /*0a20*/  REDG.E.ADD.F32.FTZ.RN.STRONG.GPU desc[UR6][R24.64], R35 ;  /* 0x00000023180079a6 */ /* 0x0003e8000c10f386 */
[----:B------:R-:W3:Y:S01]  /*0a30*/  LDG.E R37, desc[UR6][R2.64] ;  /* 0x0000000602257981 */ /* 0x000ee2000c1e1900 */
[----:B0-----:R-:W-:-:S05]  /*0a40*/  IADD3 R4, P2, R4, R16, RZ ;  /* 0x0000001004047210 */ /* 0x001fca0007f5e0ff */
[----:B------:R-:W-:-:S05]  /*0a50*/  IMAD.X R5, R5, 0x1, R32, P2 ;  /* 0x0000000105057824 */ /* 0x000fca00010e0620 */
[----:B-1----:R-:W4:Y:S01]  /*0a60*/  LDG.E.CONSTANT R35, desc[UR6][R4.64] ;  /* 0x0000000604237981 */ /* 0x002f22000c1e9900 */
[----:B--2---:R-:W-:-:S04]  /*0a70*/  FADD.FTZ R36, R36, R7 ;  /* 0x0000000724247221 */ /* 0x004fc80000010000 */
[----:B------:R-:W-:-:S04]  /*0a80*/  FADD.FTZ R36, R27, R36 ;  /* 0x000000241b247221 */ /* 0x000fc80000010000 */
[----:B---3--:R-:W-:-:S04]  /*0a90*/  FADD.FTZ R36, R36, -R37 ;  /* 0x8000002524247221 */ /* 0x008fc80000010000 */
[----:B------:R-:W-:-:S06]  /*0aa0*/  FMUL.FTZ R24, R36, 1.4426950216293334961 ;  /* 0x3fb8aa3b24187820 */ /* 0x000fcc0000410000 */
[----:B------:R-:W0:Y:S01]  /*0ab0*/  MUFU.EX2 R24, R24 ;  /* 0x0000001800187308 */ /* 0x000e220000000800 */
[----:B------:R-:W-:-:S04]  /*0ac0*/  IADD3 R36, P1, R22, R18, RZ ;  /* 0x0000001216247210 */ /* 0x000fc80007f3e0ff */
[----:B------:R-:W-:Y:S02]  /*0ad0*/  IADD3.X R37, R23, R33, RZ, P1, !PT ;  /* 0x0000002117257210 */ /* 0x000fe40000ffe4ff */
[----:B------:R-:W-:Y:S02]  /*0ae0*/  IADD3 R6, P1, R6, R20, RZ ;  /* 0x0000001406067210 */ /* 0x000fe40007f3e0ff */
[----:B------:R-:W-:Y:S02]  /*0af0*/  IADD3 R22, P2, R2, R30, RZ ;  /* 0x0000001e02167210 */ /* 0x000fe40007f5e0ff */
[----:B------:R-:W4:Y:S01]  /*0b00*/  LDG.E.CONSTANT R2, desc[UR6][R36.64] ;  /* 0x0000000624027981 */ /* 0x000f22000c1e9900 */
[----:B------:R-:W-:Y:S01]  /*0b10*/  IMAD.X R7, R25, 0x1, R29, P1 ;  /* 0x0000000119077824 */ /* 0x000fe200008e061d */
[----:B------:R-:W-:Y:S01]  /*0b20*/  IADD3.X R23, R3, R34, RZ, P2, !PT ;  /* 0x0000002203177210 */ /* 0x000fe200017fe4ff */
[----:B0-----:R-:W-:-:S05]  /*0b30*/  FFMA.FTZ R25, -R0, R24, -RZ ;  /* 0x0000001800197223 */ /* 0x001fca00000109ff */
[----:B------:R0:W-:Y:S04]  /*0b40*/  REDG.E.ADD.F32.FTZ.RN.STRONG.GPU desc[UR6][R6.64], R25 ;  /* 0x00000019060079a6 */ /* 0x0001e8000c10f386 */
[----:B------:R-:W2:Y:S01]  /*0b50*/  LDG.E R3, desc[UR6][R22.64] ;  /* 0x0000000616037981 */ /* 0x000ea2000c1e1900 */
[----:B----4-:R-:W-:-:S04]  /*0b60*/  FADD.FTZ R2, R35, R2 ;  /* 0x0000000223027221 */ /* 0x010fc80000010000 */
[----:B------:R-:W-:-:S04]  /*0b70*/  FADD.FTZ R2, R27, R2 ;  /* 0x000000021b027221 */ /* 0x000fc80000010000 */
[----:B--2---:R-:W-:-:S04]  /*0b80*/  FADD.FTZ R2, R2, -R3 ;  /* 0x8000000302027221 */ /* 0x004fc80000010000 */
[----:B------:R-:W-:Y:S01]  /*0b90*/  FMUL.FTZ R24, R2, 1.4426950216293334961 ;  /* 0x3fb8aa3b02187820 */ /* 0x000fe20000410000 */
[----:B------:R-:W-:-:S05]  /*0ba0*/  IADD3 R2, P1, R36, R18, RZ ;  /* 0x0000001224027210 */ /* 0x000fca0007f3e0ff */
[----:B------:R-:W1:Y:S01]  /*0bb0*/  MUFU.EX2 R24, R24 ;  /* 0x0000001800187308 */ /* 0x000e620000000800 */
[----:B------:R-:W-:Y:S01]  /*0bc0*/  IADD3 R36, P2, R4, R16, RZ ;  /* 0x0000001004247210 */ /* 0x000fe20007f5e0ff */
[----:B------:R-:W-:Y:S01]  /*0bd0*/  IMAD.X R3, R37, 0x1, R33, P1 ;  /* 0x0000000125037824 */ /* 0x000fe200008e0621 */
[----:B0-----:R-:W-:Y:S02]  /*0be0*/  IADD3 R6, P1, R6, R20, RZ ;  /* 0x0000001406067210 */ /* 0x001fe40007f3e0ff */
[----:B------:R-:W-:Y:S02]  /*0bf0*/  IADD3.X R37, R5, R32, RZ, P2, !PT ;  /* 0x0000002005257210 */ /* 0x000fe400017fe4ff */
[----:B------:R-:W-:Y:S01]  /*0c00*/  IADD3 R22, P2, R22, R30, RZ ;  /* 0x0000001e16167210 */ /* 0x000fe20007f5e0ff */
[----:B------:R-:W2:Y:S01]  /*0c10*/  LDG.E.CONSTANT R4, desc[UR6][R2.64] ;  /* 0x0000000602047981 */ /* 0x000ea2000c1e9900 */
[----:B------:R-:W-:-:S03]  /*0c20*/  IMAD.X R7, R7, 0x1, R29, P1 ;  /* 0x0000000107077824 */ /* 0x000fc600008e061d */
[----:B------:R-:W2:Y:S01]  /*0c30*/  LDG.E.CONSTANT R5, desc[UR6][R36.64] ;  /* 0x0000000624057981 */ /* 0x000ea2000c1e9900 */
[----:B------:R-:W-:Y:S01]  /*0c40*/  IADD3.X R23, R23, R34, RZ, P2, !PT ;  /* 0x0000002217177210 */ /* 0x000fe200017fe4ff */
[----:B-1----:R-:W-:-:S05]  /*0c50*/  FFMA.FTZ R35, -R0, R24, -RZ ;  /* 0x0000001800237223 */ /* 0x002fca00000109ff */
[----:B------:R0:W-:Y:S04]  /*0c60*/  REDG.E.ADD.F32.FTZ.RN.STRONG.GPU desc[UR6][R6.64], R35 ;  /* 0x00000023060079a6 */ /* 0x0001e8000c10f386 */
[----:B------:R-:W3:Y:S01]  /*0c70*/  LDG.E R25, desc[UR6][R22.64] ;  /* 0x0000000616197981 */ /* 0x000ee2000c1e1900 */
[----:B------:R-:W-:Y:S01]  /*0c80*/  IADD3 R24, P1, R6, R20, RZ ;  /* 0x0000001406187210 */ /* 0x000fe20007f3e0ff */
[----:B--2---:R-:W-:-:S04]  /*0c90*/  FADD.FTZ R4, R5, R4 ;  /* 0x0000000405047221 */ /* 0x004fc80000010000 */
[----:B------:R-:W-:-:S04]  /*0ca0*/  FADD.FTZ R4, R27, R4 ;  /* 0x000000041b047221 */ /* 0x000fc80000010000 */
[----:B---3--:R-:W-:Y:S01]  /*0cb0*/  FADD.FTZ R4, R4, -R25 ;  /* 0x8000001904047221 */ /* 0x008fe20000010000 */
[----:B------:R-:W-:Y:S01]  /*0cc0*/  IMAD.X R25, R7, 0x1, R29, P1 ;  /* 0x0000000107197824 */ /* 0x000fe200008e061d */
[----:B------:R-:W-:Y:S02]  /*0cd0*/  IADD3 R12, P1, R12, 0x4, RZ ;  /* 0x000000040c0c7810 */ /* 0x000fe40007f3e0ff */
[----:B------:R-:W-:Y:S02]  /*0ce0*/  FMUL.FTZ R4, R4, 1.4426950216293334961 ;  /* 0x3fb8aa3b04047820 */ /* 0x000fe40000410000 */
[----:B0-----:R-:W-:Y:S02]  /*0cf0*/  IADD3 R6, P2, R12, R9, RZ ;  /* 0x000000090c067210 */ /* 0x001fe40007f5e0ff */
[----:B------:R-:W0:Y:S01]  /*0d00*/  MUFU.EX2 R5, R4 ;  /* 0x0000000400057308 */ /* 0x000e220000000800 */
[----:B------:R-:W-:Y:S02]  /*0d10*/  IADD3.X R11, RZ, R11, RZ, P1, !PT ;  /* 0x0000000bff0b7210 */ /* 0x000fe40000ffe4ff */
[----:B------:R-:W-:-:S03]  /*0d20*/  ISETP.NE.U32.AND P1, PT, R6, RZ, PT ;  /* 0x000000ff0600720c */ /* 0x000fc60003f25070 */
[----:B------:R-:W-:-:S05]  /*0d30*/  IMAD.X R6, R11, 0x1, R8, P2 ;  /* 0x000000010b067824 */ /* 0x000fca00010e0608 */
[----:B------:R-:W-:Y:S01]  /*0d40*/  ISETP.NE.AND.EX P1, PT, R6, RZ, PT, P1 ;  /* 0x000000ff0600720c */ /* 0x000fe20003f25310 */
[----:B0-----:R-:W-:Y:S01]  /*0d50*/  FFMA.FTZ R5, -R0, R5, -RZ ;  /* 0x0000000500057223 */ /* 0x001fe200000109ff */
[----:B------:R-:W-:Y:S02]  /*0d60*/  IADD3 R7, P2, R22, R30, RZ ;  /* 0x0000001e16077210 */ /* 0x000fe40007f5e0ff */
[----:B------:R-:W-:Y:S02]  /*0d70*/  IADD3 R4, P4, R36, R16, RZ ;  /* 0x0000001024047210 */ /* 0x000fe40007f9e0ff */
[----:B------:R0:W-:Y:S01]  /*0d80*/  REDG.E.ADD.F32.FTZ.RN.STRONG.GPU desc[UR6][R24.64], R5 ;  /* 0x00000005180079a6 */ /* 0x0001e2000c10f386 */
[----:B------:R-:W-:Y:S02]  /*0d90*/  IADD3 R6, P5, R24, R20, RZ ;  /* 0x0000001418067210 */ /* 0x000fe40007fbe0ff */
[----:B0-----:R-:W-:Y:S01]  /*0da0*/  IADD3 R5, P3, R2, R18, RZ ;  /* 0x0000001202057210 */ /* 0x001fe20007f7e0ff */
[----:B------:R-:W-:Y:S01]  /*0db0*/  IMAD.X R24, R23, 0x1, R34, P2 ;  /* 0x0000000117187824 */ /* 0x000fe200010e0622 */
[----:B------:R-:W-:-:S02]  /*0dc0*/  IADD3.X R2, R37, R32, RZ, P4, !PT ;  /* 0x0000002025027210 */ /* 0x000fc400027fe4ff */
[----:B------:R-:W-:Y:S02]  /*0dd0*/  IADD3.X R3, R3, R33, RZ, P3, !PT ;  /* 0x0000002103037210 */ /* 0x000fe40001ffe4ff */
[----:B------:R-:W-:Y:S01]  /*0de0*/  IADD3.X R25, R25, R29, RZ, P5, !PT ;  /* 0x0000001d19197210 */ /* 0x000fe20002ffe4ff */
[----:B------:R-:W-:Y:S06]  /*0df0*/  @P1 BRA `(.L_x_85) ;  /* 0xfffffff800a81947 */ /* 0x000fec000383ffff */
.L_x_84:
[----:B------:R-:W-:Y:S05]  /*0e00*/  BSYNC B0 ;  /* 0x0000000000007941 */ /* 0x000fea0003800000 */
.L_x_83:
[----:B------:R-:W-:Y:S05]  /*0e10*/  @!P0 EXIT ;  /* 0x000000000000894d */ /* 0x000fea0003800000 */
[----:B-1----:R-:W1:Y:S01]  /*0e20*/  S2R R21, SR_TID.Y ;  /* 0x0000000000157919 */ /* 0x002e620000002200 */
[----:B------:R-:W4:Y:S01]  /*0e30*/  LDC.64 R6, c[0x0][0x260] ;  /* 0x00009800ff067b82 */ /* 0x000f220000000a00 */
[----:B------:R-:W-:Y:S01]  /*0e40*/  ULDC.64 UR4, c[0x0][0x2b8] ;  /* 0x0000ae0000047ab9 */ /* 0x000fe20000000a00 */
[----:B------:R-:W-:Y:S01]  /*0e50*/  ULDC.64 UR8, c[0x0][0x2a0] ;  /* 0x0000a80000087ab9 */ /* 0x000fe20000000a00 */
[C---:B0-----:R-:W-:Y:S01]  /*0e60*/  IMAD R17, R13.reuse, UR4, RZ ;  /* 0x000000040d117c24 */ /* 0x041fe2000f8e02ff */
[----:B------:R-:W-:Y:S01]  /*0e70*/  ULDC.64 UR10, c[0x0][0x268] ;  /* 0x00009a00000a7ab9 */ /* 0x000fe20000000a00 */
[----:B------:R-:W-:Y:S01]  /*0e80*/  IMAD R13, R13, UR8, RZ ;  /* 0x000000080d0d7c24 */ /* 0x000fe2000f8e02ff */
[----:B------:R-:W-:Y:S01]  /*0e90*/  ULDC.64 UR12, c[0x0][0x280] ;  /* 0x0000a000000c7ab9 */ /* 0x000fe20000000a00 */
[C---:B------:R-:W-:Y:S01]  /*0ea0*/  IMAD.WIDE.U32 R24, R10.reuse, UR4, RZ ;  /* 0x000000040a187c25 */ /* 0x040fe2000f8e00ff */
[----:B------:R-:W0:Y:S01]  /*0eb0*/  LDC.64 R2, c[0x0][0x2b0] ;  /* 0x0000ac00ff027b82 */ /* 0x000e220000000a00 */
[----:B------:R-:W-:Y:S01]  /*0ec0*/  ULDC UR4, c[0x0][0x4] ;  /* 0x0000010000047ab9 */ /* 0x000fe20000000800 */
[----:B------:R-:W-:Y:S01]  /*0ed0*/  IADD3 R26, P3, RZ, -R26, RZ ;  /* 0x8000001aff1a7210 */ /* 0x000fe20007f7e0ff */
[----:B------:R-:W-:-:S02]  /*0ee0*/  IMAD R17, R10, UR5, R17 ;  /* 0x000000050a117c24 */ /* 0x000fc4000f8e0211 */
[C---:B------:R-:W-:Y:S02]  /*0ef0*/  IMAD R13, R10.reuse, UR9, R13 ;  /* 0x000000090a0d7c24 */ /* 0x040fe4000f8e020d */
[----:B--2---:R-:W-:Y:S01]  /*0f00*/  IMAD.WIDE.U32 R18, R10, UR8, RZ ;  /* 0x000000080a127c25 */ /* 0x004fe2000f8e00ff */
[----:B------:R-:W3:Y:S01]  /*0f10*/  LDC.64 R4, c[0x0][0x298] ;  /* 0x0000a600ff047b82 */ /* 0x000ee20000000a00 */
[----:B------:R-:W-:Y:S01]  /*0f20*/  IADD3 R25, R17, R25, RZ ;  /* 0x0000001911197210 */ /* 0x000fe20007ffe0ff */
[----:B------:R-:W-:Y:S01]  /*0f30*/  ULDC.64 UR8, c[0x0][0x288] ;  /* 0x0000a20000087ab9 */ /* 0x000fe20000000a00 */
[----:B------:R-:W-:-:S05]  /*0f40*/  IMAD.IADD R19, R13, 0x1, R19 ;  /* 0x000000010d137824 */ /* 0x000fca00078e0213 */
[----:B------:R-:W2:Y:S01]  /*0f50*/  LDC.64 R8, c[0x0][0x278] ;  /* 0x00009e00ff087b82 */ /* 0x000ea20000000a00 */
[-C--:B----4-:R-:W-:Y:S02]  /*0f60*/  IMAD R10, R11, R6.reuse, RZ ;  /* 0x000000060b0a7224 */ /* 0x090fe400078e02ff */
[----:B------:R-:W-:-:S04]  /*0f70*/  IMAD.WIDE.U32 R16, R12, R6, RZ ;  /* 0x000000060c107225 */ /* 0x000fc800078e00ff */
[----:B------:R-:W-:Y:S01]  /*0f80*/  IMAD R31, R12, R7, R10 ;  /* 0x000000070c1f7224 */ /* 0x000fe200078e020a */
[----:B------:R-:W-:Y:S01]  /*0f90*/  SHF.L.U64.HI R7, R6, 0x2, R7 ;  /* 0x0000000206077819 */ /* 0x000fe20000010207 */
[----:B0-----:R-:W-:Y:S02]  /*0fa0*/  IMAD R29, R11, R2, RZ ;  /* 0x000000020b1d7224 */ /* 0x001fe400078e02ff */
[----:B-1----:R-:W-:Y:S01]  /*0fb0*/  IMAD R28, R28, UR4, R21 ;  /* 0x000000041c1c7c24 */ /* 0x002fe2000f8e0215 */
[----:B------:R-:W-:Y:S01]  /*0fc0*/  ULDC.64 UR4, c[0x0][0x270] ;  /* 0x00009c0000047ab9 */ /* 0x000fe20000000a00 */
[----:B------:R-:W-:Y:S01]  /*0fd0*/  IMAD R29, R12, R3, R29 ;  /* 0x000000030c1d7224 */ /* 0x000fe200078e021d */
[----:B------:R-:W-:Y:S01]  /*0fe0*/  IADD3 R17, R17, R31, RZ ;  /* 0x0000001f11117210 */ /* 0x000fe20007ffe0ff */
[----:B---3--:R-:W-:Y:S02]  /*0ff0*/  IMAD R23, R11, R4, RZ ;  /* 0x000000040b177224 */ /* 0x008fe400078e02ff */
[----:B-----5:R-:W-:-:S04]  /*1000*/  IMAD.WIDE.U32 R16, R14, UR4, R16 ;  /* 0x000000040e107c25 */ /* 0x020fc8000f8e0010 */
[----:B------:R-:W-:Y:S01]  /*1010*/  IMAD R23, R12, R5, R23 ;  /* 0x000000050c177224 */ /* 0x000fe200078e0217 */
[----:B------:R-:W-:Y:S01]  /*1020*/  SHF.L.U64.HI R5, R4, 0x2, R5 ;  /* 0x0000000204057819 */ /* 0x000fe20000010205 */
[-C--:B--2---:R-:W-:Y:S02]  /*1030*/  IMAD R11, R11, R8.reuse, RZ ;  /* 0x000000080b0b7224 */ /* 0x084fe400078e02ff */
[----:B------:R-:W-:-:S04]  /*1040*/  IMAD.WIDE.U32 R20, R12, R8, RZ ;  /* 0x000000080c147225 */ /* 0x000fc800078e00ff */
[C---:B------:R-:W-:Y:S02]  /*1050*/  IMAD R33, R12.reuse, R9, R11 ;  /* 0x000000090c217224 */ /* 0x040fe400078e020b */
[----:B------:R-:W-:-:S03]  /*1060*/  IMAD.WIDE.U32 R10, R12, R2, R24 ;  /* 0x000000020c0a7225 */ /* 0x000fc600078e0018 */
[----:B------:R-:W-:Y:S01]  /*1070*/  IADD3 R21, R21, R33, RZ ;  /* 0x0000002115157210 */ /* 0x000fe20007ffe0ff */
[----:B------:R-:W-:-:S04]  /*1080*/  IMAD.WIDE.U32 R12, R12, R4, R18 ;  /* 0x000000040c0c7225 */ /* 0x000fc800078e0012 */
[----:B------:R-:W-:Y:S01]  /*1090*/  IMAD R19, R15, UR4, RZ ;  /* 0x000000040f137c24 */ /* 0x000fe2000f8e02ff */
[----:B------:R-:W-:Y:S01]  /*10a0*/  IADD3 R13, R13, R23, RZ ;  /* 0x000000170d0d7210 */ /* 0x000fe20007ffe0ff */
[----:B------:R-:W-:Y:S02]  /*10b0*/  IMAD R15, R15, UR8, RZ ;  /* 0x000000080f0f7c24 */ /* 0x000fe4000f8e02ff */
[C---:B------:R-:W-:Y:S01]  /*10c0*/  IMAD R19, R14.reuse, UR5, R19 ;  /* 0x000000050e137c24 */ /* 0x040fe2000f8e0213 */
[----:B------:R-:W-:Y:S01]  /*10d0*/  ULDC.64 UR4, c[0x0][0x2a8] ;  /* 0x0000aa0000047ab9 */ /* 0x000fe20000000a00 */
[----:B------:R-:W-:Y:S02]  /*10e0*/  IMAD.IADD R11, R11, 0x1, R29 ;  /* 0x000000010b0b7824 */ /* 0x000fe400078e021d */
[C---:B------:R-:W-:Y:S02]  /*10f0*/  IMAD R25, R14.reuse, UR9, R15 ;  /* 0x000000090e197c24 */ /* 0x040fe4000f8e020f */
[----:B------:R-:W-:Y:S01]  /*1100*/  IMAD.WIDE.U32 R14, R14, UR8, R20 ;  /* 0x000000080e0e7c25 */ /* 0x000fe2000f8e0014 */
[----:B------:R-:W-:Y:S01]  /*1110*/  IADD3 R21, R19, R17, RZ ;  /* 0x0000001113157210 */ /* 0x000fe20007ffe0ff */
[----:B------:R-:W-:Y:S01]  /*1120*/  ULDC.64 UR8, c[0x0][0x290] ;  /* 0x0000a40000087ab9 */ /* 0x000fe20000000a00 */
[----:B------:R-:W-:Y:S01]  /*1130*/  MOV R20, R16 ;  /* 0x0000001000147202 */ /* 0x000fe20000000f00 */
[----:B------:R-:W-:Y:S01]  /*1140*/  IMAD.WIDE.U32 R18, R28, UR4, R10 ;  /* 0x000000041c127c25 */ /* 0x000fe2000f8e000a */
[----:B------:R-:W-:-:S03]  /*1150*/  MOV R22, R14 ;  /* 0x0000000e00167202 */ /* 0x000fc60000000f00 */
[----:B------:R-:W-:Y:S02]  /*1160*/  IMAD.IADD R23, R25, 0x1, R15 ;  /* 0x0000000119177824 */ /* 0x000fe400078e020f */
[C---:B------:R-:W-:Y:S01]  /*1170*/  IMAD R15, R28.reuse, UR5, R19 ;  /* 0x000000051c0f7c24 */ /* 0x040fe2000f8e0213 */
[----:B------:R-:W-:Y:S01]  /*1180*/  ULDC.64 UR4, c[0x0][0x230] ;  /* 0x00008c0000047ab9 */ /* 0x000fe20000000a00 */
[----:B------:R-:W-:Y:S01]  /*1190*/  IMAD.WIDE.U32 R16, R28, UR8, R12 ;  /* 0x000000081c107c25 */ /* 0x000fe2000f8e000c */
[----:B------:R-:W-:-:S03]  /*11a0*/  LEA R14, P0, R18, UR4, 0x2 ;  /* 0x00000004120e7c11 */ /* 0x000fc6000f8010ff */
[----:B------:R-:W-:Y:S01]  /*11b0*/  IMAD.WIDE.U32 R10, R28, UR10, R20 ;  /* 0x0000000a1c0a7c25 */ /* 0x000fe2000f8e0014 */
[----:B------:R-:W-:Y:S01]  /*11c0*/  LEA.HI.X R15, R18, UR5, R15, 0x2, P0 ;  /* 0x00000005120f7c11 */ /* 0x000fe200080f140f */
[----:B------:R-:W-:Y:S02]  /*11d0*/  ULDC.64 UR4, c[0x0][0x228] ;  /* 0x00008a0000047ab9 */ /* 0x000fe40000000a00 */
[----:B------:R-:W-:Y:S01]  /*11e0*/  IMAD.WIDE.U32 R12, R28, UR12, R22 ;  /* 0x0000000c1c0c7c25 */ /* 0x000fe2000f8e0016 */
[----:B------:R-:W-:Y:S02]  /*11f0*/  LEA R19, P0, R16, UR4, 0x2 ;  /* 0x0000000410137c11 */ /* 0x000fe4000f8010ff */
[----:B------:R-:W-:Y:S01]  /*1200*/  SHF.L.U64.HI R22, R2, 0x2, R3 ;  /* 0x0000000202167819 */ /* 0x000fe20000010203 */
[C---:B------:R-:W-:Y:S01]  /*1210*/  IMAD R23, R28.reuse, UR9, R17 ;  /* 0x000000091c177c24 */ /* 0x040fe2000f8e0211 */
[----:B------:R-:W-:Y:S01]  /*1220*/  ULDC.64 UR8, c[0x0][0x210] ;  /* 0x0000840000087ab9 */ /* 0x000fe20000000a00 */
[C---:B------:R-:W-:Y:S01]  /*1230*/  IMAD R21, R28.reuse, UR11, R11 ;  /* 0x0000000b1c157c24 */ /* 0x040fe2000f8e020b */
[----:B------:R-:W-:Y:S01]  /*1240*/  ULDC.64 UR10, c[0x0][0x238] ;  /* 0x00008e00000a7ab9 */ /* 0x000fe20000000a00 */
[----:B------:R-:W-:Y:S01]  /*1250*/  IMAD R11, R28, UR13, R13 ;  /* 0x0000000d1c0b7c24 */ /* 0x000fe2000f8e020d */
[----:B------:R-:W-:-:S02]  /*1260*/  LEA R17, P1, R10, UR8, 0x2 ;  /* 0x000000080a117c11 */ /* 0x000fc4000f8210ff */
[----:B------:R-:W-:Y:S02]  /*1270*/  LEA R13, P2, R12, UR10, 0x2 ;  /* 0x0000000a0c0d7c11 */ /* 0x000fe4000f8410ff */
[----:B------:R-:W-:Y:S02]  /*1280*/  LEA.HI.X R18, R10, UR9, R21, 0x2, P1 ;  /* 0x000000090a127c11 */ /* 0x000fe400088f1415 */
[----:B------:R-:W-:Y:S01]  /*1290*/  LEA.HI.X R20, R12, UR11, R11, 0x2, P2 ;  /* 0x0000000b0c147c11 */ /* 0x000fe200090f140b */
[----:B------:R-:W-:Y:S01]  /*12a0*/  IMAD.X R12, RZ, RZ, -0x1, P3 ;  /* 0xffffffffff0c7424 */ /* 0x000fe200018e06ff */
[----:B------:R-:W-:Y:S02]  /*12b0*/  LEA.HI.X R16, R16, UR5, R23, 0x2, P0 ;  /* 0x0000000510107c11 */ /* 0x000fe400080f1417 */
[----:B------:R-:W-:-:S07]  /*12c0*/  SHF.L.U64.HI R21, R8, 0x2, R9 ;  /* 0x0000000208157819 */ /* 0x000fce0000010209 */
.L_x_86:
        /* <DEDUP_REMOVED lines=26> */
[----:B0-----:R-:W-:-:S05]  /*1470*/  FFMA.FTZ R3, -R0, R9, -RZ ;  /* 0x0000000900037223 */ /* 0x001fca00000109ff */
[----:B------:R0:W-:Y:S01]  /*1480*/  REDG.E.ADD.F32.FTZ.RN.STRONG.GPU desc[UR6][R10.64], R3 ;  /* 0x000000030a0079a6 */ /* 0x0001e2000c10f386 */
[----:B------:R-:W-:Y:S05]  /*1490*/  @P0 BRA `(.L_x_86) ;  /* 0xfffffffc008c0947 */ /* 0x000fea000383ffff */
[----:B------:R-:W-:Y:S05]  /*14a0*/  EXIT ;  /* 0x000000000000794d */ /* 0x000fea0003800000 */
.L_x_87:
        /* <DEDUP_REMOVED lines=13> */
.L_x_474:


//--------------------- .text._ZN2at6native43_GLOBAL__N__c95f0927_10_LossCTC_cu_88d8892b37ctc_loss_backward_log_beta_gpu_kernelIflEEvPT_PKS3_PKllPKT0_S8_lllllllS8_lll --------------------------
	.section	.text._ZN2at6native43_GLOBAL__N__c95f0927_10_LossCTC_cu_88d8892b37ctc_loss_backward_log_beta_gpu_kernelIflEEvPT_PKS3_PKllPKT0_S8_lllllllS8_lll,"ax",@progbits
	.align	128
.text._ZN2at6native43_GLOBAL__N__c95f0927_10_LossCTC_cu_88d8892b37ctc_loss_backward_log_beta_gpu_kernelIflEEvPT_PKS3_PKllPKT0_S8_lllllllS8_lll:
        .type           _ZN2at6native43_GLOBAL__N__c95f0927_10_LossCTC_cu_88d8892b37ctc_loss_backward_log_beta_gpu_kernelIflEEvPT_PKS3_PKllPKT0_S8_lllllllS8_lll,@function
        .size           _ZN2at6native43_GLOBAL__N__c95f0927_10_LossCTC_cu_88d8892b37ctc_loss_backward_log_beta_gpu_kernelIflEEvPT_PKS3_PKllPKT0_S8_lllllllS8_lll,(.L_x_475 - _ZN2at6native43_GLOBAL__N__c95f0927_10_LossCTC_cu_88d8892b37ctc_loss_backward_log_beta_gpu_kernelIflEEvPT_PKS3_PKllPKT0_S8_lllllllS8_lll)
        .other          _ZN2at6native43_GLOBAL__N__c95f0927_10_LossCTC_cu_88d8892b37ctc_loss_backward_log_beta_gpu_kernelIflEEvPT_PKS3_PKllPKT0_S8_lllllllS8_lll,@"STO_CUDA_ENTRY STV_DEFAULT"
_ZN2at6native43_GLOBAL__N__c95f0927_10_LossCTC_cu_88d8892b37ctc_loss_backward_log_beta_gpu_kernelIflEEvPT_PKS3_PKllPKT0_S8_lllllllS8_lll:
        /* <DEDUP_REMOVED lines=37> */
[----:B0----5:R-:W-:Y:S05]  /*0250*/  CALL.REL.NOINC `($__internal_1_$__cuda_sm20_rem_s64) ;  /* 0x00000020004c7944 */ /* 0x021fea0003c00000 */
[----:B------:R-:W-:Y:S02]  /*0260*/  IMAD.MOV.U32 R2, RZ, RZ, R4 ;  /* 0x000000ffff027224 */ /* 0x000fe400078e0004 */
[----:B------:R-:W-:Y:S01]  /*0270*/  IMAD.MOV.U32 R3, RZ, RZ, R5 ;  /* 0x000000ffff037224 */ /* 0x000fe200078e0005 */
[----:B------:R-:W-:Y:S06]  /*0280*/  BRA `(.L_x_89) ;  /* 0x00000000004c7947 */ /* 0x000fec0003800000 */
.L_x_88:
        /* <DEDUP_REMOVED lines=19> */
.L_x_89:
        /* <DEDUP_REMOVED lines=36> */
.L_x_95:
        /* <DEDUP_REMOVED lines=14> */
[----:B------:R-:W2:Y:S01]  /*06e0*/  LDG.E.64.CONSTANT R30, desc[UR6][R2.64] ;  /* 0x00000006021e7981 */ /* 0x000ea2000c1e9b00 */
[----:B------:R-:W-:Y:S02]  /*06f0*/  IMAD R34, R4, UR10, RZ ;  /* 0x0000000a04227c24 */ /* 0x000fe4000f8e02ff */
[----:B------:R-:W-:Y:S02]  /*0700*/  IMAD.MOV.U32 R32, RZ, RZ, R22 ;  /* 0x000000ffff207224 */ /* 0x000fe400078e0016 */
[----:B------:R-:W-:Y:S02]  /*0710*/  IMAD.MOV.U32 R33, RZ, RZ, R11 ;  /* 0x000000ffff217224 */ /* 0x000fe400078e000b */
[C---:B------:R-:W-:Y:S02]  /*0720*/  IMAD R21, R9.reuse, UR11, R34 ;  /* 0x0000000b09157c24 */ /* 0x040fe4000f8e0222 */
[----:B------:R-:W-:-:S04]  /*0730*/  IMAD.WIDE.U32 R32, R9, UR10, R32 ;  /* 0x0000000a09207c25 */ /* 0x000fc8000f8e0020 */
[----:B------:R-:W-:Y:S02]  /*0740*/  IMAD.IADD R33, R33, 0x1, R21 ;  /* 0x0000000121217824 */ /* 0x000fe400078e0215 */
[----:B--2---:R-:W-:-:S04]  /*0750*/  IMAD R21, R31, UR12, RZ ;  /* 0x0000000c1f157c24 */ /* 0x004fc8000f8e02ff */
[C---:B------:R-:W-:Y:S02]  /*0760*/  IMAD R21, R30.reuse, UR13, R21 ;  /* 0x0000000d1e157c24 */ /* 0x040fe4000f8e0215 */
[----:B------:R-:W-:-:S04]  /*0770*/  IMAD.WIDE.U32 R30, R30, UR12, R32 ;  /* 0x0000000c1e1e7c25 */ /* 0x000fc8000f8e0020 */
[----:B------:R-:W-:Y:S01]  /*0780*/  IMAD.IADD R21, R31, 0x1, R21 ;  /* 0x000000011f157824 */ /* 0x000fe200078e0215 */
[----:B------:R-:W-:-:S04]  /*0790*/  LEA R32, P1, R30, UR14, 0x2 ;  /* 0x0000000e1e207c11 */ /* 0x000fc8000f8210ff */
[----:B------:R-:W-:-:S06]  /*07a0*/  LEA.HI.X R33, R30, UR15, R21, 0x2, P1 ;  /* 0x0000000f1e217c11 */ /* 0x000fcc00088f1415 */
[----:B------:R0:W5:Y:S01]  /*07b0*/  LDG.E.CONSTANT R33, desc[UR6][R32.64] ;  /* 0x0000000620217981 */ /* 0x000162000c1e9900 */
[----:B------:R-:W-:Y:S05]  /*07c0*/  BRA `(.L_x_92) ;  /* 0x0000000000347947 */ /* 0x000fea0003800000 */
.L_x_91:
        /* <DEDUP_REMOVED lines=13> */
.L_x_92:
[----:B------:R-:W-:Y:S05]  /*08a0*/  BSYNC B0 ;  /* 0x0000000000007941 */ /* 0x000fea0003800000 */
.L_x_90:
        /* <DEDUP_REMOVED lines=17> */
.L_x_94:
[----:B------:R-:W-:Y:S05]  /*09c0*/  BSYNC B0 ;  /* 0x0000000000007941 */ /* 0x000fea0003800000 */
.L_x_93:
[----:B------:R-:W-:Y:S05]  /*09d0*/  @P0 BRA `(.L_x_95) ;  /* 0xfffffffc00080947 */ /* 0x000fea000383ffff */
[----:B------:R-:W-:Y:S01]  /*09e0*/  BSSY B0, `(.L_x_96) ;  /* 0x0000199000007945 */ /* 0x000fe20003800000 */
.L_x_115:
[----:B------:R-:W4:Y:S01]  /*09f0*/  S2R R7, SR_TID.X ;  /* 0x0000000000077919 */ /* 0x000f220000002100 */
[----:B01----:R-:W0:Y:S01]  /*0a00*/  LDC R20, c[0x0][0x294] ;  /* 0x0000a500ff147b82 */ /* 0x003e220000000800 */
[----:B------:R-:W-:Y:S01]  /*0a10*/  BSSY B1, `(.L_x_97) ;  /* 0x0000043000017945 */ /* 0x000fe20003800000 */
[----:B------:R-:W-:-:S06]  /*0a20*/  PRMT R2, RZ, 0x7610, R2 ;  /* 0x00007610ff027816 */ /* 0x000fcc0000000002 */
[----:B-1---5:R-:W1:Y:S01]  /*0a30*/  LDC R16, c[0x0][0x290] ;  /* 0x0000a400ff107b82 */ /* 0x022e620000000800 */
        /* <DEDUP_REMOVED lines=24> */
[----:B-1----:R-:W-:Y:S01]  /*0bc0*/  @!P1 LEA R2, P2, R18, R2, 0x3 ;  /* 0x0000000212029211 */ /* 0x002fe200078418ff */
[----:B------:R-:W-:Y:S02]  /*0bd0*/  IMAD.MOV.U32 R17, RZ, RZ, R20 ;  /* 0x000000ffff117224 */ /* 0x000fe400078e0014 */
[----:B------:R-:W-:-:S05]  /*0be0*/  @!P1 IMAD.IADD R0, R19, 0x1, R15 ;  /* 0x0000000113009824 */ /* 0x000fca00078e020f */
[----:B------:R-:W-:-:S05]  /*0bf0*/  @!P1 LEA.HI.X R3, R18, R3, R0, 0x3, P2 ;  /* 0x0000000312039211 */ /* 0x000fca00010f1c00 */
[----:B------:R0:W5:Y:S01]  /*0c00*/  @!P1 LDG.E.64.CONSTANT R16, desc[UR6][R2.64] ;  /* 0x0000000602109981 */ /* 0x000162000c1e9b00 */
[----:B------:R-:W-:Y:S01]  /*0c10*/  IADD3 R0, P1, R12, -0x1, RZ ;  /* 0xffffffff0c007810 */ /* 0x000fe20007f3e0ff */
[----:B------:R-:W-:Y:S03]  /*0c20*/  BSSY B2, `(.L_x_99) ;  /* 0x0000020000027945 */ /* 0x000fe60003800000 */
[----:B------:R-:W-:Y:S02]  /*0c30*/  ISETP.GE.U32.AND P2, PT, R7, R0, PT ;  /* 0x000000000700720c */ /* 0x000fe40003f46070 */
[----:B------:R-:W-:Y:S02]  /*0c40*/  IADD3.X R0, R10, -0x1, RZ, P1, !PT ;  /* 0xffffffff0a007810 */ /* 0x000fe40000ffe4ff */
[----:B------:R-:W-:Y:S02]  /*0c50*/  PLOP3.LUT P1, PT, PT, PT, PT, 0x8, 0x0 ;  /* 0x000000000000781c */ /* 0x000fe40003f2e170 */
[----:B------:R-:W-:-:S13]  /*0c60*/  ISETP.GE.AND.EX P2, PT, R5, R0, PT, P2 ;  /* 0x000000000500720c */ /* 0x000fda0003f46320 */
[----:B0-----:R-:W-:Y:S05]  /*0c70*/  @P2 BRA `(.L_x_100) ;  /* 0x0000000000682947 */ /* 0x001fea0003800000 */
[----:B------:R-:W-:Y:S01]  /*0c80*/  IADD3 R15, P2, R7, 0x2, RZ ;  /* 0x00000002070f7810 */ /* 0x000fe20007f5e0ff */
[----:B------:R-:W-:Y:S01]  /*0c90*/  ULDC.64 UR8, c[0x0][0x290] ;  /* 0x0000a40000087ab9 */ /* 0x000fe20000000a00 */
[----:B------:R-:W-:Y:S01]  /*0ca0*/  BSSY B3, `(.L_x_101) ;  /* 0x0000015000037945 */ /* 0x000fe20003800000 */
[----:B------:R-:W-:Y:S01]  /*0cb0*/  IMAD.U32 R2, RZ, RZ, UR8 ;  /* 0x00000008ff027e24 */ /* 0x000fe2000f8e00ff */
[----:B------:R-:W-:Y:S01]  /*0cc0*/  LOP3.LUT R0, R15, 0x1, RZ, 0xc0, !PT ;  /* 0x000000010f007812 */ /* 0x000fe200078ec0ff */
[----:B------:R-:W-:-:S03]  /*0cd0*/  IMAD.U32 R3, RZ, RZ, UR9 ;  /* 0x00000009ff037e24 */ /* 0x000fc6000f8e00ff */
[----:B------:R-:W-:Y:S01]  /*0ce0*/  ISETP.NE.U32.AND P1, PT, R0, 0x1, PT ;  /* 0x000000010000780c */ /* 0x000fe20003f25070 */
[----:B------:R-:W-:-:S03]  /*0cf0*/  IMAD.X R0, RZ, RZ, R5, P2 ;  /* 0x000000ffff007224 */ /* 0x000fc600010e0605 */
        /* <DEDUP_REMOVED lines=14> */
[----:B------:R0:W5:Y:S02]  /*0de0*/  LDG.E.64.CONSTANT R2, desc[UR6][R18.64] ;  /* 0x0000000612027981 */ /* 0x000164000c1e9b00 */
.L_x_102:
[----:B------:R-:W-:Y:S05]  /*0df0*/  BSYNC B3 ;  /* 0x0000000000037941 */ /* 0x000fea0003800000 */
.L_x_101:
[----:B-----5:R-:W-:-:S04]  /*0e00*/  ISETP.NE.U32.AND P1, PT, R2, R16, PT ;  /* 0x000000100200720c */ /* 0x020fc80003f25070 */
[----:B------:R-:W-:-:S13]  /*0e10*/  ISETP.NE.AND.EX P1, PT, R3, R17, PT, P1 ;  /* 0x000000110300720c */ /* 0x000fda0003f25310 */
.L_x_100:
[----:B------:R-:W-:Y:S05]  /*0e20*/  BSYNC B2 ;  /* 0x0000000000027941 */ /* 0x000fea0003800000 */
.L_x_99:
[----:B------:R-:W-:-:S07]  /*0e30*/  SEL R2, RZ, 0x1, !P1 ;  /* 0x00000001ff027807 */ /* 0x000fce0004800000 */
.L_x_98:
[----:B------:R-:W-:Y:S05]  /*0e40*/  BSYNC B1 ;  /* 0x0000000000017941 */ /* 0x000fea0003800000 */
.L_x_97:
[----:B0-----:R-:W0:Y:S02]  /*0e50*/  LDC.64 R18, c[0x0][0x228] ;  /* 0x00008a00ff127b82 */ /* 0x001e240000000a00 */
        /* <DEDUP_REMOVED lines=9> */
[----:B-----5:R-:W-:Y:S01]  /*0ef0*/  IMAD R17, R17, UR8, RZ ;  /* 0x0000000811117c24 */ /* 0x020fe2000f8e02ff */
[----:B------:R-:W-:Y:S01]  /*0f00*/  IADD3 R0, P2, R18, -0x2, RZ ;  /* 0xfffffffe12007810 */ /* 0x000fe20007f5e0ff */
[----:B------:R-:W-:Y:S01]  /*0f10*/  IMAD.MOV.U32 R21, RZ, RZ, R11 ;  /* 0x000000ffff157224 */ /* 0x000fe200078e000b */
[----:B------:R-:W-:Y:S01]  /*0f20*/  ISETP.NE.U32.AND.EX P1, PT, RZ, RZ, PT, P1 ;  /* 0x000000ffff00720c */ /* 0x000fe20003f25110 */
[C---:B------:R-:W-:Y:S01]  /*0f30*/  IMAD R53, R16.reuse, UR9, R17 ;  /* 0x0000000910357c24 */ /* 0x040fe2000f8e0211 */
[----:B------:R-:W-:Y:S01]  /*0f40*/  IADD3.X R3, R19, -0x1, RZ, P2, !PT ;  /* 0xffffffff13037810 */ /* 0x000fe200017fe4ff */
[----:B------:R-:W-:Y:S01]  /*0f50*/  IMAD.WIDE.U32 R42, R16, UR8, R20 ;  /* 0x00000008102a7c25 */ /* 0x000fe2000f8e0014 */
[----:B------:R-:W-:-:S03]  /*0f60*/  ULDC.64 UR8, c[0x0][0x270] ;  /* 0x00009c0000087ab9 */ /* 0x000fc60000000a00 */
[----:B------:R-:W-:-:S04]  /*0f70*/  IMAD.WIDE.U32 R34, R14, UR26, RZ ;  /* 0x0000001a0e227c25 */ /* 0x000fc8000f8e00ff */
[----:B------:R-:W-:Y:S02]  /*0f80*/  IMAD R17, R14, UR27, R35 ;  /* 0x0000001b0e117c24 */ /* 0x000fe4000f8e0223 */
[----:B------:R-:W-:Y:S02]  /*0f90*/  IMAD.IADD R53, R43, 0x1, R53 ;  /* 0x000000012b357824 */ /* 0x000fe400078e0235 */
[-C--:B0-----:R-:W-:Y:S02]  /*0fa0*/  IMAD R16, R5, R30.reuse, RZ ;  /* 0x0000001e05107224 */ /* 0x081fe400078e02ff */
[----:B--2---:R-:W-:-:S04]  /*0fb0*/  IMAD.WIDE.U32 R32, R7, R30, UR8 ;  /* 0x0000000807207e25 */ /* 0x004fc8000f8e001e */
        /* <DEDUP_REMOVED lines=47> */
.L_x_105:
        /* <DEDUP_REMOVED lines=58> */
.L_x_106:
[----:B------:R-:W-:Y:S05]  /*1650*/  BSYNC B1 ;  /* 0x0000000000017941 */ /* 0x000fea0003800000 */
.L_x_104:
        /* <DEDUP_REMOVED lines=73> */
.L_x_114:
        /* <DEDUP_REMOVED lines=22> */
.L_x_109:
        /* <DEDUP_REMOVED lines=40> */
.L_x_110:
[----:B------:R-:W-:Y:S05]  /*1ed0*/  BSYNC B2 ;  /* 0x0000000000027941 */ /* 0x000fea0003800000 */
.L_x_108:
        /* <DEDUP_REMOVED lines=21> */
.L_x_112:
        /* <DEDUP_REMOVED lines=38> */
.L_x_113:
[----:B------:R-:W-:Y:S05]  /*2290*/  BSYNC B2 ;  /* 0x0000000000027941 */ /* 0x000fea0003800000 */
.L_x_111:
        /* <DEDUP_REMOVED lines=11> */
.L_x_107:
[----:B------:R-:W-:Y:S05]  /*2350*/  BSYNC B1 ;  /* 0x0000000000017941 */ /* 0x000fea0003800000 */
.L_x_103:
[----:B------:R-:W-:Y:S05]  /*2360*/  @P0 BRA `(.L_x_115) ;  /* 0xffffffe400a00947 */ /* 0x000fea000383ffff */
[----:B------:R-:W-:Y:S05]  /*2370*/  BSYNC B0 ;  /* 0x0000000000007941 */ /* 0x000fea0003800000 */
.L_x_96:
[----:B------:R-:W-:Y:S05]  /*2380*/  EXIT ;  /* 0x000000000000794d */ /* 0x000fea0003800000 */
        .weak           $__internal_1_$__cuda_sm20_rem_s64
        .type           $__internal_1_$__cuda_sm20_rem_s64,@function
        .size           $__internal_1_$__cuda_sm20_rem_s64,(.L_x_475 - $__internal_1_$__cuda_sm20_rem_s64)
$__internal_1_$__cuda_sm20_rem_s64:
        /* <DEDUP_REMOVED lines=71> */
[----:B------:R-:W-:Y:S06]  /*2800*/  RET.REL.NODEC R2 `(_ZN2at6native43_GLOBAL__N__c95f0927_10_LossCTC_cu_88d8892b37ctc_loss_backward_log_beta_gpu_kernelIflEEvPT_PKS3_PKllPKT0_S8_lllllllS8_lll) ;  /* 0xffffffd402fc7950 */ /* 0x000fec0003c3ffff */
.L_x_116:
        /* <DEDUP_REMOVED lines=15> */
.L_x_475:


//--------------------- .text._ZN2at6native43_GLOBAL__N__c95f0927_10_LossCTC_cu_88d8892b36ctc_loss_backward_collect_gpu_kernelIdiEEvPT_PKS3_lS6_S6_S6_PKllPKT0_S8_lS6_llllllllllllS8_llllb --------------------------
	.section	.text._ZN2at6native43_GLOBAL__N__c95f0927_10_LossCTC_cu_88d8892b36ctc_loss_backward_collect_gpu_kernelIdiEEvPT_PKS3_lS6_S6_S6_PKllPKT0_S8_lS6_llllllllllllS8_llllb,"ax",@progbits
	.align	128
.text._ZN2at6native43_GLOBAL__N__c95f0927_10_LossCTC_cu_88d8892b36ctc_loss_backward_collect_gpu_kernelIdiEEvPT_PKS3_lS6_S6_S6_PKllPKT0_S8_lS6_llllllllllllS8_llllb:
        .type           _ZN2at6native43_GLOBAL__N__c95f0927_10_LossCTC_cu_88d8892b36ctc_loss_backward_collect_gpu_kernelIdiEEvPT_PKS3_lS6_S6_S6_PKllPKT0_S8_lS6_llllllllllllS8_llllb,@function
        .size           _ZN2at6native43_GLOBAL__N__c95f0927_10_LossCTC_cu_88d8892b36ctc_loss_backward_collect_gpu_kernelIdiEEvPT_PKS3_lS6_S6_S6_PKllPKT0_S8_lS6_llllllllllllS8_llllb,(.L_x_477 - _ZN2at6native43_GLOBAL__N__c95f0927_10_LossCTC_cu_88d8892b36ctc_loss_backward_collect_gpu_kernelIdiEEvPT_PKS3_lS6_S6_S6_PKllPKT0_S8_lS6_llllllllllllS8_llllb)
        .other          _ZN2at6native43_GLOBAL__N__c95f0927_10_LossCTC_cu_88d8892b36ctc_loss_backward_collect_gpu_kernelIdiEEvPT_PKS3_lS6_S6_S6_PKllPKT0_S8_lS6_llllllllllllS8_llllb,@"STO_CUDA_ENTRY STV_DEFAULT"
_ZN2at6native43_GLOBAL__N__c95f0927_10_LossCTC_cu_88d8892b36ctc_loss_backward_collect_gpu_kernelIdiEEvPT_PKS3_lS6_S6_S6_PKllPKT0_S8_lS6_llllllllllllS8_llllb:
        /* <DEDUP_REMOVED lines=22> */
[----:B------:R-:W-:-:S04]  /*0160*/  IADD3 R12, P0, R6, UR4, RZ ;  /* 0x00000004060c7c10 */ /* 0x000fc8000ff1e0ff */
[----:B------:R-:W-:Y:S01]  /*0170*/  IADD3.X R13, R2, UR5, RZ, P0, !PT ;  /* 0x00000005020d7c10 */ /* 0x000fe200087fe4ff */
[----:B------:R-:W-:-:S05]  /*0180*/  ULDC.64 UR4, c[0x0][0x278] ;  /* 0x00009e0000047ab9 */ /* 0x000fca0000000a00 */
[----:B------:R-:W5:Y:S01]  /*0190*/  LDG.E.64.CONSTANT R12, desc[UR12][R12.64] ;  /* 0x0000000c0c0c7981 */ /* 0x000f62000c1e9b00 */
[----:B------:R-:W-:Y:S01]  /*01a0*/  ISETP.LE.AND P0, PT, RZ, UR8, PT ;  /* 0x00000008ff007c0c */ /* 0x000fe2000bf03270 */
[----:B------:R-:W-:-:S04]  /*01b0*/  IMAD.WIDE.U32 R10, R0, UR4, RZ ;  /* 0x00000004000a7c25 */ /* 0x000fc8000f8e00ff */
[----:B------:R-:W-:-:S08]  /*01c0*/  IMAD R9, R0, UR5, R11 ;  /* 0x0000000500097c24 */ /* 0x000fd0000f8e020b */
[----:B------:R-:W-:Y:S05]  /*01d0*/  @!P0 BRA `(.L_x_117) ;  /* 0x0000001000748947 */ /* 0x000fea0003800000 */
[----:B------:R-:W-:Y:S01]  /*01e0*/  ULDC.64 UR4, c[0x0][0x258] ;  /* 0x0000960000047ab9 */ /* 0x000fe20000000a00 */
[----:B------:R-:W-:Y:S01]  /*01f0*/  ULDC.64 UR6, c[0x0][0x2a0] ;  /* 0x0000a80000067ab9 */ /* 0x000fe20000000a00 */
[----:B------:R-:W-:Y:S01]  /*0200*/  IADD3 R18, P0, R6, UR4, RZ ;  /* 0x0000000406127c10 */ /* 0x000fe2000ff1e0ff */
[----:B------:R-:W-:Y:S01]  /*0210*/  ULDC.64 UR10, c[0x0][0x230] ;  /* 0x00008c00000a7ab9 */ /* 0x000fe20000000a00 */
[----:B------:R-:W-:Y:S01]  /*0220*/  IMAD.MOV.U32 R8, RZ, RZ, R10 ;  /* 0x000000ffff087224 */ /* 0x000fe200078e000a */
[----:B------:R-:W-:Y:S01]  /*0230*/  ULDC.64 UR18, c[0x0][0x228] ;  /* 0x00008a0000127ab9 */ /* 0x000fe20000000a00 */
[----:B------:R-:W-:Y:S01]  /*0240*/  IADD3.X R19, R2, UR5, RZ, P0, !PT ;  /* 0x0000000502137c10 */ /* 0x000fe200087fe4ff */
[----:B------:R-:W-:Y:S01]  /*0250*/  ULDC.64 UR4, c[0x0][0x2d0] ;  /* 0x0000b40000047ab9 */ /* 0x000fe20000000a00 */
[----:B------:R-:W-:Y:S01]  /*0260*/  ULDC.64 UR14, c[0x0][0x2c8] ;  /* 0x0000b200000e7ab9 */ /* 0x000fe20000000a00 */
[----:B------:R-:W-:Y:S01]  /*0270*/  IADD3 R6, P0, R6, UR4, RZ ;  /* 0x0000000406067c10 */ /* 0x000fe2000ff1e0ff */
[----:B------:R-:W-:Y:S01]  /*0280*/  ULDC.64 UR16, c[0x0][0x2b0] ;  /* 0x0000ac0000107ab9 */ /* 0x000fe20000000a00 */
[----:B------:R-:W-:Y:S01]  /*0290*/  ULDC.64 UR20, c[0x0][0x210] ;  /* 0x0000840000147ab9 */ /* 0x000fe20000000a00 */
[----:B------:R-:W2:Y:S01]  /*02a0*/  LDG.E.64.CONSTANT R18, desc[UR12][R18.64] ;  /* 0x0000000c12127981 */ /* 0x000ea2000c1e9b00 */
[----:B------:R-:W-:Y:S01]  /*02b0*/  IADD3.X R7, R2, UR5, RZ, P0, !PT ;  /* 0x0000000502077c10 */ /* 0x000fe200087fe4ff */
[----:B------:R-:W-:-:S05]  /*02c0*/  ULDC.64 UR4, c[0x0][0x2b8] ;  /* 0x0000ae0000047ab9 */ /* 0x000fca0000000a00 */
[----:B------:R-:W5:Y:S01]  /*02d0*/  LDG.E.64.CONSTANT R6, desc[UR12][R6.64] ;  /* 0x0000000c06067981 */ /* 0x000f62000c1e9b00 */
[----:B------:R-:W-:Y:S01]  /*02e0*/  IMAD.WIDE.U32 R2, R0, UR4, RZ ;  /* 0x0000000400027c25 */ /* 0x000fe2000f8e00ff */
[----:B------:R-:W-:-:S03]  /*02f0*/  USHF.L.U64.HI UR9, UR16, 0x3, UR17 ;  /* 0x0000000310097899 */ /* 0x000fc60008010211 */
[----:B------:R-:W-:-:S04]  /*0300*/  IMAD.WIDE.U32 R4, R0, UR6, RZ ;  /* 0x0000000600047c25 */ /* 0x000fc8000f8e00ff */
[C---:B------:R-:W-:Y:S01]  /*0310*/  IMAD R3, R0.reuse, UR5, R3 ;  /* 0x0000000500037c24 */ /* 0x040fe2000f8e0203 */
[----:B------:R-:W-:Y:S01]  /*0320*/  ULDC.64 UR4, c[0x0][0x2c0] ;  /* 0x0000b00000047ab9 */ /* 0x000fe20000000a00 */
[----:B------:R-:W-:Y:S01]  /*0330*/  IMAD R5, R0, UR7, R5 ;  /* 0x0000000700057c24 */ /* 0x000fe2000f8e0205 */
[----:B------:R-:W-:Y:S01]  /*0340*/  ULDC.64 UR6, c[0x0][0x2a8] ;  /* 0x0000aa0000067ab9 */ /* 0x000fe20000000a00 */
[C---:B------:R-:W-:Y:S02]  /*0350*/  IMAD R17, R15.reuse, UR4, RZ ;  /* 0x000000040f117c24 */ /* 0x040fe4000f8e02ff */
[----:B------:R-:W-:Y:S02]  /*0360*/  IMAD R21, R15, UR6, RZ ;  /* 0x000000060f157c24 */ /* 0x000fe4000f8e02ff */
[C---:B------:R-:W-:Y:S02]  /*0370*/  IMAD R23, R14.reuse, UR5, R17 ;  /* 0x000000050e177c24 */ /* 0x040fe4000f8e0211 */
[C---:B------:R-:W-:Y:S01]  /*0380*/  IMAD R25, R14.reuse, UR7, R21 ;  /* 0x000000070e197c24 */ /* 0x040fe2000f8e0215 */
[----:B------:R-:W-:Y:S01]  /*0390*/  ULDC UR7, c[0x0][0x260] ;  /* 0x0000980000077ab9 */ /* 0x000fe20000000800 */
[----:B------:R-:W-:Y:S01]  /*03a0*/  IMAD.WIDE.U32 R16, R14, UR4, R2 ;  /* 0x000000040e107c25 */ /* 0x000fe2000f8e0002 */
[----:B------:R-:W-:Y:S01]  /*03b0*/  ULDC.64 UR4, c[0x0][0x270] ;  /* 0x00009c0000047ab9 */ /* 0x000fe20000000a00 */
[----:B------:R-:W-:-:S02]  /*03c0*/  USHF.L.U64.HI UR8, UR7, 0x1, UR8 ;  /* 0x0000000107087899 */ /* 0x000fc40008010208 */
[----:B------:R-:W-:Y:S01]  /*03d0*/  IMAD.WIDE.U32 R20, R14, UR6, R4 ;  /* 0x000000060e147c25 */ /* 0x000fe2000f8e0004 */
[----:B------:R-:W-:Y:S01]  /*03e0*/  LEA R2, P0, R16, UR10, 0x3 ;  /* 0x0000000a10027c11 */ /* 0x000fe2000f8018ff */
[----:B------:R-:W-:Y:S02]  /*03f0*/  USHF.L.U64.HI UR10, UR14, 0x3, UR15 ;  /* 0x000000030e0a7899 */ /* 0x000fe4000801020f */
[----:B------:R-:W-:Y:S01]  /*0400*/  IMAD.IADD R3, R17, 0x1, R23 ;  /* 0x0000000111037824 */ /* 0x000fe200078e0217 */
[----:B------:R-:W-:Y:S01]  /*0410*/  IADD3 R5, R21, R25, RZ ;  /* 0x0000001915057210 */ /* 0x000fe20007ffe0ff */
[----:B------:R-:W-:Y:S01]  /*0420*/  IMAD R21, R15, UR4, RZ ;  /* 0x000000040f157c24 */ /* 0x000fe2000f8e02ff */
[----:B------:R-:W-:Y:S01]  /*0430*/  LEA R4, P1, R20, UR18, 0x3 ;  /* 0x0000001214047c11 */ /* 0x000fe2000f8218ff */
[----:B------:R-:W-:Y:S01]  /*0440*/  USHF.L.U32 UR7, UR7, 0x1, URZ ;  /* 0x0000000107077899 */ /* 0x000fe2000800063f */
[----:B------:R-:W-:Y:S01]  /*0450*/  LEA.HI.X R3, R16, UR11, R3, 0x3, P0 ;  /* 0x0000000b10037c11 */ /* 0x000fe200080f1c03 */
[----:B------:R-:W-:Y:S01]  /*0460*/  IMAD.WIDE.U32 R16, R14, UR4, R8 ;  /* 0x000000040e107c25 */ /* 0x000fe2000f8e0008 */
[----:B------:R-:W-:Y:S01]  /*0470*/  LEA.HI.X R5, R20, UR19, R5, 0x3, P1 ;  /* 0x0000001314057c11 */ /* 0x000fe200088f1c05 */
[----:B------:R-:W-:Y:S01]  /*0480*/  UMOV UR4, URZ ;  /* 0x0000003f00047c82 */ /* 0x000fe20008000000 */
[----:B------:R-:W-:Y:S01]  /*0490*/  ULDC.64 UR18, c[0x0][0x280] ;  /* 0x0000a00000127ab9 */ /* 0x000fe20000000a00 */
[----:B------:R-:W-:Y:S01]  /*04a0*/  IMAD R21, R14, UR5, R21 ;  /* 0x000000050e157c24 */ /* 0x000fe2000f8e0215 */
[----:B------:R-:W-:-:S03]  /*04b0*/  UMOV UR5, URZ ;  /* 0x0000003f00057c82 */ /* 0x000fc60008000000 */
[----:B------:R-:W-:Y:S01]  /*04c0*/  IMAD.IADD R61, R17, 0x1, R21 ;  /* 0x00000001113d7824 */ /* 0x000fe200078e0215 */
[C---:B--2---:R-:W-:Y:S01]  /*04d0*/  SHF.L.U64.HI R58, R18.reuse, 0x1, R19 ;  /* 0x00000001123a7819 */ /* 0x044fe20000010213 */
[----:B------:R-:W-:-:S07]  /*04e0*/  IMAD.SHL.U32 R59, R18, 0x2, RZ ;  /* 0x00000002123b7824 */ /* 0x000fce00078e00ff */
.L_x_127:
[----:B------:R-:W-:Y:S01]  /*04f0*/  ISETP.GE.U32.AND P0, PT, R59, UR4, PT ;  /* 0x000000043b007c0c */ /* 0x000fe2000bf06070 */
[----:B------:R-:W-:Y:S03]  /*0500*/  BSSY B0, `(.L_x_118) ;  /* 0x00000de000007945 */ /* 0x000fe60003800000 */
[----:B------:R-:W-:-:S13]  /*0510*/  ISETP.GE.AND.EX P0, PT, R58, UR5, PT, P0 ;  /* 0x000000053a007c0c */ /* 0x000fda000bf06300 */
[----:B------:R-:W-:Y:S05]  /*0520*/  @!P0 BRA `(.L_x_119) ;  /* 0x0000000c006c8947 */ /* 0x000fea0003800000 */
[----:B------:R-:W-:-:S04]  /*0530*/  ULOP3.LUT UR6, UR4, 0x1, URZ, 0xc0, !UPT ;  /* 0x0000000104067892 */ /* 0x000fc8000f8ec03f */
[----:B------:R-:W-:-:S04]  /*0540*/  UISETP.NE.U32.AND UP0, UPT, UR6, 0x1, UPT ;  /* 0x000000010600788c */ /* 0x000fc8000bf05070 */
[----:B------:R-:W-:-:S06]  /*0550*/  UISETP.NE.U32.AND.EX UP0, UPT, URZ, URZ, UPT, UP0 ;  /* 0x0000003f3f00728c */ /* 0x000fcc000bf05100 */
[----:B------:R-:W-:-:S05]  /*0560*/  PLOP3.LUT P1, PT, PT, PT, UP0, 0x80, 0x0 ;  /* 0x000000000000781c */ /* 0x000fca0003f2f008 */
[----:B------:R-:W-:Y:S01]  /*0570*/  @!UP0 USHF.R.U32.HI UR6, URZ, 0x1, UR5 ;  /* 0x000000013f068899 */ /* 0x000fe20008011605 */
[----:B------:R-:W-:Y:S01]  /*0580*/  @!UP0 ULDC.64 UR22, c[0x0][0x2d8] ;  /* 0x0000b60000168ab9 */ /* 0x000fe20000000a00 */
[----:B------:R-:W-:Y:S01]  /*0590*/  @!UP0 USHF.R.U64 UR11, UR4, 0x1, UR5 ;  /* 0x00000001040b8899 */ /* 0x000fe20008001205 */
[----:B------:R-:W-:Y:S01]  /*05a0*/  MOV R19, UR22 ;  /* 0x0000001600137c02 */ /* 0x000fe20008000f00 */
[----:B------:R-:W-:-:S04]  /*05b0*/  @!UP0 UIMAD UR6, UR6, UR22, URZ ;  /* 0x00000016060682a4 */ /* 0x000fc8000f8e023f */
[----:B------:R-:W-:Y:S02]  /*05c0*/  @!UP0 UIMAD UR6, UR11, UR23, UR6 ;  /* 0x000000170b0682a4 */ /* 0x000fe4000f8e0206 */
[----:B-----5:R-:W-:Y:S01]  /*05d0*/  @!P1 IMAD.WIDE.U32 R18, R19, UR11, R6 ;  /* 0x0000000b13129c25 */ /* 0x020fe2000f8e0006 */
[----:B------:R-:W-:-:S03]  /*05e0*/  @!UP0 ULDC.64 UR22, c[0x0][0x250] ;  /* 0x0000940000168ab9 */ /* 0x000fc60000000a00 */
[----:B------:R-:W-:Y:S01]  /*05f0*/  @!P1 VIADD R19, R19, UR6 ;  /* 0x0000000613139c36 */ /* 0x000fe20008000000 */
[----:B------:R-:W-:-:S04]  /*0600*/  @!P1 LEA R20, P0, R18, UR22, 0x2 ;  /* 0x0000001612149c11 */ /* 0x000fc8000f8010ff */
[----:B------:R-:W-:-:S06]  /*0610*/  @!P1 LEA.HI.X R21, R18, UR23, R19, 0x2, P0 ;  /* 0x0000001712159c11 */ /* 0x000fcc00080f1413 */
[----:B------:R-:W2:Y:S01]  /*0620*/  @!P1 LDG.E.CONSTANT R21, desc[UR12][R20.64] ;  /* 0x0000000c14159981 */ /* 0x000ea2000c1e9900 */
[----:B------:R-:W-:Y:S01]  /*0630*/  ULDC.64 UR22, c[0x0][0x2f0] ;  /* 0x0000bc0000167ab9 */ /* 0x000fe20000000a00 */
[----:B------:R-:W-:Y:S02]  /*0640*/  IMAD.MOV.U32 R60, RZ, RZ, R16 ;  /* 0x000000ffff3c7224 */ /* 0x000fe400078e0010 */
[----:B------:R-:W-:Y:S02]  /*0650*/  IMAD.U32 R19, RZ, RZ, UR23 ;  /* 0x00000017ff137e24 */ /* 0x000fe4000f8e00ff */
[----:B------:R-:W-:Y:S01]  /*0660*/  IMAD.U32 R18, RZ, RZ, UR22 ;  /* 0x00000016ff127e24 */ /* 0x000fe2000f8e00ff */
[----:B--2---:R-:W-:Y:S02]  /*0670*/  @!P1 SHF.R.S32.HI R19, RZ, 0x1f, R21 ;  /* 0x0000001fff139819 */ /* 0x004fe40000011415 */
[----:B------:R-:W-:Y:S02]  /*0680*/  @!P1 MOV R18, R21 ;  /* 0x0000001500129202 */ /* 0x000fe40000000f00 */
[----:B------:R-:W2:Y:S01]  /*0690*/  LDG.E.64.CONSTANT R20, desc[UR12][R2.64] ;  /* 0x0000000c02147981 */ /* 0x000ea2000c1e9b00 */
[----:B------:R-:W-:-:S02]  /*06a0*/  IMAD R19, R19, UR18, RZ ;  /* 0x0000001213137c24 */ /* 0x000fc4000f8e02ff */
[----:B------:R-:W-:-:S04]  /*06b0*/  IMAD.WIDE.U32 R22, R18, UR18, R60 ;  /* 0x0000001212167c25 */ /* 0x000fc8000f8e003c */
[----:B------:R-:W-:Y:S01]  /*06c0*/  IMAD R19, R18, UR19, R19 ;  /* 0x0000001312137c24 */ /* 0x000fe2000f8e0213 */
[----:B------:R-:W-:-:S03]  /*06d0*/  LEA R18, P0, R22, UR20, 0x3 ;  /* 0x0000001416127c11 */ /* 0x000fc6000f8018ff */
[----:B------:R-:W-:-:S05]  /*06e0*/  IMAD.IADD R19, R23, 0x1, R19 ;  /* 0x0000000117137824 */ /* 0x000fca00078e0213 */
[----:B------:R-:W-:Y:S02]  /*06f0*/  LEA.HI.X R19, R22, UR21, R19, 0x3, P0 ;  /* 0x0000001516137c11 */ /* 0x000fe400080f1c13 */
[----:B------:R-:W2:Y:S04]  /*0700*/  LDG.E.64.CONSTANT R22, desc[UR12][R4.64] ;  /* 0x0000000c04167981 */ /* 0x000ea8000c1e9b00 */
[----:B------:R-:W3:Y:S02]  /*0710*/  LDG.E.64 R24, desc[UR12][R18.64] ;  /* 0x0000000c12187981 */ /* 0x000ee4000c1e1b00 */
[----:B---3--:R-:W-:Y:S02]  /*0720*/  DSETP.NEU.AND P0, PT, R24, -INF , PT ;  /* 0xfff000001800742a */ /* 0x008fe40003f0d000 */
[----:B--2---:R-:W-:-:S12]  /*0730*/  DADD R20, R20, R22 ;  /* 0x0000000014147229 */ /* 0x004fd80000000016 */
[----:B------:R-:W-:Y:S05]  /*0740*/  @!P0 BRA `(.L_x_120) ;  /* 0x0000000800e08947 */ /* 0x000fea0003800000 */
[C---:B------:R-:W-:Y:S01]  /*0750*/  DSETP.GT.AND P0, PT, R24.reuse, R20, PT ;  /* 0x000000141800722a */ /* 0x040fe20003f04000 */
[----:B------:R-:W-:Y:S01]  /*0760*/  IMAD.MOV.U32 R26, RZ, RZ, 0x652b82fe ;  /* 0x652b82feff1a7424 */ /* 0x000fe200078e00ff */
[----:B------:R-:W-:Y:S01]  /*0770*/  MOV R27, 0x3ff71547 ;  /* 0x3ff71547001b7802 */ /* 0x000fe20000000f00 */
[----:B------:R-:W-:Y:S01]  /*0780*/  IMAD.MOV.U32 R30, RZ, RZ, -0x105c611 ;  /* 0xfefa39efff1e7424 */ /* 0x000fe200078e00ff */
[----:B------:R-:W-:Y:S01]  /*0790*/  MOV R33, 0x3c7abc9e ;  /* 0x3c7abc9e00217802 */ /* 0x000fe20000000f00 */
[----:B------:R-:W-:Y:S01]  /*07a0*/  IMAD.MOV.U32 R31, RZ, RZ, 0x3fe62e42 ;  /* 0x3fe62e42ff1f7424 */ /* 0x000fe200078e00ff */
[----:B------:R-:W-:Y:S01]  /*07b0*/  FSEL R22, R24, R20, P0 ;  /* 0x0000001418167208 */ /* 0x000fe20000000000 */
[----:B------:R-:W-:Y:S01]  /*07c0*/  IMAD.MOV.U32 R32, RZ, RZ, 0x3b39803f ;  /* 0x3b39803fff207424 */ /* 0x000fe200078e00ff */
[----:B------:R-:W-:Y:S01]  /*07d0*/  FSEL R23, R25, R21, P0 ;  /* 0x0000001519177208 */ /* 0x000fe20000000000 */
[----:B------:R-:W-:Y:S01]  /*07e0*/  IMAD.MOV.U32 R36, RZ, RZ, -0x35dec16 ;  /* 0xfca213eaff247424 */ /* 0x000fe200078e00ff */
[----:B------:R-:W-:Y:S01]  /*07f0*/  MOV R37, 0x3e928af3 ;  /* 0x3e928af300257802 */ /* 0x000fe20000000f00 */
[----:B------:R-:W-:Y:S01]  /*0800*/  IMAD.MOV.U32 R38, RZ, RZ, 0x62401315 ;  /* 0x62401315ff267424 */ /* 0x000fe200078e00ff */
[----:B------:R-:W-:Y:S01]  /*0810*/  MOV R49, 0x3fa55555 ;  /* 0x3fa5555500317802 */ /* 0x000fe20000000f00 */
[----:B------:R-:W-:Y:S01]  /*0820*/  IMAD.MOV.U32 R39, RZ, RZ, 0x3ec71dee ;  /* 0x3ec71deeff277424 */ /* 0x000fe200078e00ff */
[----:B------:R-:W-:Y:S01]  /*0830*/  DADD R24, R24, -R22 ;  /* 0x0000000018187229 */ /* 0x000fe20000000816 */
[----:B------:R-:W-:Y:S01]  /*0840*/  IMAD.MOV.U32 R46, RZ, RZ, 0x11122322 ;  /* 0x11122322ff2e7424 */ /* 0x000fe200078e00ff */
[----:B------:R-:W-:Y:S01]  /*0850*/  MOV R53, 0x3fe00000 ;  /* 0x3fe0000000357802 */ /* 0x000fe20000000f00 */
[----:B------:R-:W-:Y:S01]  /*0860*/  IMAD.MOV.U32 R47, RZ, RZ, 0x3f811111 ;  /* 0x3f811111ff2f7424 */ /* 0x000fe200078e00ff */
[----:B------:R-:W-:Y:S01]  /*0870*/  BSSY B1, `(.L_x_121) ;  /* 0x000002c000017945 */ /* 0x000fe20003800000 */
[----:B------:R-:W-:-:S02]  /*0880*/  IMAD.MOV.U32 R48, RZ, RZ, 0x555502a1 ;  /* 0x555502a1ff307424 */ /* 0x000fc400078e00ff */
[----:B------:R-:W-:Y:S01]  /*0890*/  IMAD.MOV.U32 R50, RZ, RZ, 0x55555511 ;  /* 0x55555511ff327424 */ /* 0x000fe200078e00ff */
[----:B------:R-:W-:Y:S01]  /*08a0*/  DFMA R28, R24, R26, 6.75539944105574400000e+15 ;  /* 0x43380000181c742b */ /* 0x000fe2000000001a */
[----:B------:R-:W-:Y:S01]  /*08b0*/  IMAD.MOV.U32 R51, RZ, RZ, 0x3fc55555 ;  /* 0x3fc55555ff337424 */ /* 0x000fe200078e00ff */
[----:B------:R-:W-:Y:S01]  /*08c0*/  FSETP.GEU.FTZ.AND P0, PT, |R25|, 4.1917929649353027344, PT ;  /* 0x4086232b1900780b */ /* 0x000fe20003f1e200 */
[----:B------:R-:W-:-:S05]  /*08d0*/  IMAD.MOV.U32 R52, RZ, RZ, 0xb ;  /* 0x0000000bff347424 */ /* 0x000fca00078e00ff */
[----:B------:R-:W-:-:S08]  /*08e0*/  DADD R56, R28, -6.75539944105574400000e+15 ;  /* 0xc33800001c387429 */ /* 0x000fd00000000000 */
[----:B------:R-:W-:-:S08]  /*08f0*/  DFMA R34, R56, -R30, R24 ;  /* 0x8000001e3822722b */ /* 0x000fd00000000018 */
[----:B------:R-:W-:Y:S01]  /*0900*/  DFMA R56, R56, -R32, R34 ;  /* 0x800000203838722b */ /* 0x000fe20000000022 */
[----:B------:R-:W-:Y:S02]  /*0910*/  IMAD.MOV.U32 R34, RZ, RZ, 0x69ce2bdf ;  /* 0x69ce2bdfff227424 */ /* 0x000fe400078e00ff */
[----:B------:R-:W-:-:S06]  /*0920*/  IMAD.MOV.U32 R35, RZ, RZ, 0x3e5ade15 ;  /* 0x3e5ade15ff237424 */ /* 0x000fcc00078e00ff */
[----:B------:R-:W-:-:S08]  /*0930*/  DFMA R40, R56, R34, R36 ;  /* 0x000000223828722b */ /* 0x000fd00000000024 */
[----:B------:R-:W-:Y:S01]  /*0940*/  DFMA R42, R56, R40, R38 ;  /* 0x00000028382a722b */ /* 0x000fe20000000026 */
[----:B------:R-:W-:Y:S01]  /*0950*/  IMAD.MOV.U32 R40, RZ, RZ, 0x7c89eb71 ;  /* 0x7c89eb71ff287424 */ /* 0x000fe200078e00ff */
[----:B------:R-:W-:-:S06]  /*0960*/  MOV R41, 0x3efa0199 ;  /* 0x3efa019900297802 */ /* 0x000fcc0000000f00 */
[----:B------:R-:W-:Y:S01]  /*0970*/  DFMA R44, R56, R42, R40 ;  /* 0x0000002a382c722b */ /* 0x000fe20000000028 */
[----:B------:R-:W-:Y:S02]  /*0980*/  IMAD.MOV.U32 R42, RZ, RZ, 0x14761f65 ;  /* 0x14761f65ff2a7424 */ /* 0x000fe400078e00ff */
[----:B------:R-:W-:-:S06]  /*0990*/  IMAD.MOV.U32 R43, RZ, RZ, 0x3f2a01a0 ;  /* 0x3f2a01a0ff2b7424 */ /* 0x000fcc00078e00ff */
[----:B------:R-:W-:Y:S01]  /*09a0*/  DFMA R54, R56, R44, R42 ;  /* 0x0000002c3836722b */ /* 0x000fe2000000002a */
[----:B------:R-:W-:Y:S01]  /*09b0*/  IMAD.MOV.U32 R44, RZ, RZ, 0x1852b7af ;  /* 0x1852b7afff2c7424 */ /* 0x000fe200078e00ff */
[----:B------:R-:W-:-:S06]  /*09c0*/  MOV R45, 0x3f56c16c ;  /* 0x3f56c16c002d7802 */ /* 0x000fcc0000000f00 */
[----:B------:R-:W-:-:S08]  /*09d0*/  DFMA R54, R56, R54, R44 ;  /* 0x000000363836722b */ /* 0x000fd0000000002c */
[----:B------:R-:W-:-:S08]  /*09e0*/  DFMA R54, R56, R54, R46 ;  /* 0x000000363836722b */ /* 0x000fd0000000002e */
[----:B------:R-:W-:-:S08]  /*09f0*/  DFMA R54, R56, R54, R48 ;  /* 0x000000363836722b */ /* 0x000fd00000000030 */
[----:B------:R-:W-:-:S08]  /*0a00*/  DFMA R54, R56, R54, R50 ;  /* 0x000000363836722b */ /* 0x000fd00000000032 */
[----:B------:R-:W-:-:S08]  /*0a10*/  DFMA R54, R56, R54, R52 ;  /* 0x000000363836722b */ /* 0x000fd00000000034 */
[----:B------:R-:W-:-:S08]  /*0a20*/  DFMA R54, R56, R54, 1 ;  /* 0x3ff000003836742b */ /* 0x000fd00000000036 */
[----:B------:R-:W-:-:S10]  /*0a30*/  DFMA R54, R56, R54, 1 ;  /* 0x3ff000003836742b */ /* 0x000fd40000000036 */
[----:B------:R-:W-:Y:S02]  /*0a40*/  IMAD R57, R28, 0x100000, R55 ;  /* 0x001000001c397824 */ /* 0x000fe400078e0237 */
[----:B------:R-:W-:Y:S01]  /*0a50*/  IMAD.MOV.U32 R56, RZ, RZ, R54 ;  /* 0x000000ffff387224 */ /* 0x000fe200078e0036 */
[----:B------:R-:W-:Y:S06]  /*0a60*/  @!P0 BRA `(.L_x_122) ;  /* 0x0000000000308947 */ /* 0x000fec0003800000 */
[----:B------:R-:W-:Y:S01]  /*0a70*/  FSETP.GEU.FTZ.AND P0, PT, |R25|, 4.2275390625, PT ;  /* 0x408748001900780b */ /* 0x000fe20003f1e200 */
[C---:B------:R-:W-:Y:S02]  /*0a80*/  DSETP.GEU.AND P1, PT, R24.reuse, RZ, PT ;  /* 0x000000ff1800722a */ /* 0x040fe40003f2e000 */
[----:B------:R-:W-:-:S10]  /*0a90*/  DADD R24, R24, +INF ;  /* 0x7ff0000018187429 */ /* 0x000fd40000000000 */
[----:B------:R-:W-:Y:S02]  /*0aa0*/  @!P0 LEA.HI R29, R28, R28, RZ, 0x1 ;  /* 0x0000001c1c1d8211 */ /* 0x000fe400078f08ff */
[----:B------:R-:W-:Y:S02]  /*0ab0*/  FSEL R56, R24, RZ, P1 ;  /* 0x000000ff18387208 */ /* 0x000fe40000800000 */
[----:B------:R-:W-:Y:S02]  /*0ac0*/  @!P0 SHF.R.S32.HI R29, RZ, 0x1, R29 ;  /* 0x00000001ff1d8819 */ /* 0x000fe4000001141d */
[----:B------:R-:W-:Y:S02]  /*0ad0*/  FSEL R57, R25, RZ, P1 ;  /* 0x000000ff19397208 */ /* 0x000fe40000800000 */
[----:B------:R-:W-:Y:S01]  /*0ae0*/  @!P0 LEA R55, R29, R55, 0x14 ;  /* 0x000000371d378211 */ /* 0x000fe200078ea0ff */
[----:B------:R-:W-:-:S05]  /*0af0*/  @!P0 IMAD.IADD R28, R28, 0x1, -R29 ;  /* 0x000000011c1c8824 */ /* 0x000fca00078e0a1d */
[----:B------:R-:W-:Y:S01]  /*0b00*/  @!P0 LEA R29, R28, 0x3ff00000, 0x14 ;  /* 0x3ff000001c1d8811 */ /* 0x000fe200078ea0ff */
[----:B------:R-:W-:-:S06]  /*0b10*/  @!P0 IMAD.MOV.U32 R28, RZ, RZ, RZ ;  /* 0x000000ffff1c8224 */ /* 0x000fcc00078e00ff */
[----:B------:R-:W-:-:S11]  /*0b20*/  @!P0 DMUL R56, R54, R28 ;  /* 0x0000001c36388228 */ /* 0x000fd60000000000 */
.L_x_122:
[----:B------:R-:W-:Y:S05]  /*0b30*/  BSYNC B1 ;  /* 0x0000000000017941 */ /* 0x000fea0003800000 */
.L_x_121:
[----:B------:R-:W-:Y:S01]  /*0b40*/  DADD R20, R20, -R22 ;  /* 0x0000000014147229 */ /* 0x000fe20000000816 */
[----:B------:R-:W-:Y:S07]  /*0b50*/  BSSY B1, `(.L_x_123) ;  /* 0x0000021000017945 */ /* 0x000fee0003800000 */
[----:B------:R-:W-:Y:S02]  /*0b60*/  DFMA R26, R20, R26, 6.75539944105574400000e+15 ;  /* 0x43380000141a742b */ /* 0x000fe4000000001a */
[----:B------:R-:W-:-:S06]  /*0b70*/  FSETP.GEU.FTZ.AND P0, PT, |R21|, 4.1917929649353027344, PT ;  /* 0x4086232b1500780b */ /* 0x000fcc0003f1e200 */
[----:B------:R-:W-:-:S08]  /*0b80*/  DADD R24, R26, -6.75539944105574400000e+15 ;  /* 0xc33800001a187429 */ /* 0x000fd00000000000 */
[----:B------:R-:W-:-:S08]  /*0b90*/  DFMA R30, R24, -R30, R20 ;  /* 0x8000001e181e722b */ /* 0x000fd00000000014 */
[----:B------:R-:W-:-:S08]  /*0ba0*/  DFMA R30, R24, -R32, R30 ;  /* 0x80000020181e722b */ /* 0x000fd0000000001e */
[----:B------:R-:W-:-:S08]  /*0bb0*/  DFMA R34, R30, R34, R36 ;  /* 0x000000221e22722b */ /* 0x000fd00000000024 */
        /* <DEDUP_REMOVED lines=14> */
[C---:B------:R-:W-:Y:S02]  /*0ca0*/  DADD R28, R20.reuse, +INF ;  /* 0x7ff00000141c7429 */ /* 0x040fe40000000000 */
[----:B------:R-:W-:-:S08]  /*0cb0*/  DSETP.GEU.AND P1, PT, R20, RZ, PT ;  /* 0x000000ff1400722a */ /* 0x000fd00003f2e000 */
[----:B------:R-:W-:Y:S02]  /*0cc0*/  FSEL R25, R29, RZ, P1 ;  /* 0x000000ff1d197208 */ /* 0x000fe40000800000 */
[----:B------:R-:W-:Y:S01]  /*0cd0*/  @!P0 LEA.HI R24, R26, R26, RZ, 0x1 ;  /* 0x0000001a1a188211 */ /* 0x000fe200078f08ff */
[----:B------:R-:W-:-:S03]  /*0ce0*/  @!P0 IMAD.MOV.U32 R20, RZ, RZ, R34 ;  /* 0x000000ffff148224 */ /* 0x000fc600078e0022 */
[----:B------:R-:W-:Y:S02]  /*0cf0*/  @!P0 SHF.R.S32.HI R21, RZ, 0x1, R24 ;  /* 0x00000001ff158819 */ /* 0x000fe40000011418 */
[----:B------:R-:W-:Y:S02]  /*0d00*/  FSEL R24, R28, RZ, P1 ;  /* 0x000000ff1c187208 */ /* 0x000fe40000800000 */
[----:B------:R-:W-:Y:S01]  /*0d10*/  @!P0 IADD3 R26, R26, -R21, RZ ;  /* 0x800000151a1a8210 */ /* 0x000fe20007ffe0ff */
[----:B------:R-:W-:-:S03]  /*0d20*/  @!P0 IMAD R21, R21, 0x100000, R35 ;  /* 0x0010000015158824 */ /* 0x000fc600078e0223 */
[----:B------:R-:W-:Y:S01]  /*0d30*/  @!P0 LEA R27, R26, 0x3ff00000, 0x14 ;  /* 0x3ff000001a1b8811 */ /* 0x000fe200078ea0ff */
[----:B------:R-:W-:-:S06]  /*0d40*/  @!P0 IMAD.MOV.U32 R26, RZ, RZ, RZ ;  /* 0x000000ffff1a8224 */ /* 0x000fcc00078e00ff */
[----:B------:R-:W-:-:S11]  /*0d50*/  @!P0 DMUL R24, R20, R26 ;  /* 0x0000001a14188228 */ /* 0x000fd60000000000 */
.L_x_124:
[----:B------:R-:W-:Y:S05]  /*0d60*/  BSYNC B1 ;  /* 0x0000000000017941 */ /* 0x000fea0003800000 */
.L_x_123:
[----:B------:R-:W-:Y:S01]  /*0d70*/  DADD R30, R24, R56 ;  /* 0x00000000181e7229 */ /* 0x000fe20000000038 */
[----:B------:R-:W-:Y:S09]  /*0d80*/  BSSY B1, `(.L_x_125) ;  /* 0x0000051000017945 */ /* 0x000ff20003800000 */
[----:B------:R-:W-:Y:S01]  /*0d90*/  ISETP.GT.AND P0, PT, R31, 0xfffff, PT ;  /* 0x000fffff1f00780c */ /* 0x000fe20003f04270 */
[----:B------:R-:W-:Y:S01]  /*0da0*/  IMAD.MOV.U32 R21, RZ, RZ, R31 ;  /* 0x000000ffff157224 */ /* 0x000fe200078e001f */
[----:B------:R-:W-:Y:S01]  /*0db0*/  MOV R20, R30 ;  /* 0x0000001e00147202 */ /* 0x000fe20000000f00 */
[----:B------:R-:W-:-:S02]  /*0dc0*/  IMAD.MOV.U32 R26, RZ, RZ, R30 ;  /* 0x000000ffff1a7224 */ /* 0x000fc400078e001e */
[----:B------:R-:W-:-:S08]  /*0dd0*/  IMAD.MOV.U32 R30, RZ, RZ, -0x3ff ;  /* 0xfffffc01ff1e7424 */ /* 0x000fd000078e00ff */
[----:B------:R-:W-:Y:S01]  /*0de0*/  @!P0 DMUL R20, R20, 1.80143985094819840000e+16 ;  /* 0x4350000014148828 */ /* 0x000fe20000000000 */
[----:B------:R-:W-:-:S09]  /*0df0*/  @!P0 IMAD.MOV.U32 R30, RZ, RZ, -0x435 ;  /* 0xfffffbcbff1e8424 */ /* 0x000fd200078e00ff */
[----:B------:R-:W-:Y:S01]  /*0e00*/  @!P0 IMAD.MOV.U32 R31, RZ, RZ, R21 ;  /* 0x000000ffff1f8224 */ /* 0x000fe200078e0015 */
[----:B------:R-:W-:-:S03]  /*0e10*/  @!P0 MOV R26, R20 ;  /* 0x00000014001a8202 */ /* 0x000fc60000000f00 */
[----:B------:R-:W-:-:S05]  /*0e20*/  VIADD R24, R31, 0xffffffff ;  /* 0xffffffff1f187836 */ /* 0x000fca0000000000 */
[----:B------:R-:W-:-:S13]  /*0e30*/  ISETP.GE.U32.AND P1, PT, R24, 0x7fefffff, PT ;  /* 0x7fefffff1800780c */ /* 0x000fda0003f26070 */
[----:B------:R-:W-:Y:S01]  /*0e40*/  @P1 MOV R24, 0x0 ;  /* 0x0000000000181802 */ /* 0x000fe20000000f00 */
[----:B------:R-:W-:Y:S01]  /*0e50*/  @P1 IMAD.MOV.U32 R25, RZ, RZ, 0x7ff00000 ;  /* 0x7ff00000ff191424 */ /* 0x000fe200078e00ff */
[----:B------:R-:W-:-:S05]  /*0e60*/  @P1 FSETP.NEU.FTZ.AND P2, PT, R21, RZ, PT ;  /* 0x000000ff1500120b */ /* 0x000fca0003f5d000 */
[----:B------:R-:W-:-:S10]  /*0e70*/  @P1 DFMA R24, R20, R24, +INF ;  /* 0x7ff000001418142b */ /* 0x000fd40000000018 */
[----:B------:R-:W-:Y:S02]  /*0e80*/  @P1 FSEL R32, R24, RZ, P2 ;  /* 0x000000ff18201208 */ /* 0x000fe40001000000 */
[----:B------:R-:W-:Y:S01]  /*0e90*/  @P1 FSEL R33, R25, -QNAN , P2 ;  /* 0xfff0000019211808 */ /* 0x000fe20001000000 */
[----:B------:R-:W-:Y:S06]  /*0ea0*/  @P1 BRA `(.L_x_126) ;  /* 0x0000000000f81947 */ /* 0x000fec0003800000 */
[----:B------:R-:W-:Y:S01]  /*0eb0*/  LOP3.LUT R20, R31, 0x800fffff, RZ, 0xc0, !PT ;  /* 0x800fffff1f147812 */ /* 0x000fe200078ec0ff */
[----:B------:R-:W-:Y:S01]  /*0ec0*/  IMAD.MOV.U32 R24, RZ, RZ, RZ ;  /* 0x000000ffff187224 */ /* 0x000fe200078e00ff */
[----:B------:R-:W-:Y:S01]  /*0ed0*/  UMOV UR22, 0x3ae80f1e ;  /* 0x3ae80f1e00167882 */ /* 0x000fe20000000000 */
[----:B------:R-:W-:Y:S01]  /*0ee0*/  IMAD.MOV.U32 R34, RZ, RZ, -0x748574fc ;  /* 0x8b7a8b04ff227424 */ /* 0x000fe200078e00ff */
[----:B------:R-:W-:Y:S01]  /*0ef0*/  LOP3.LUT R21, R20, 0x3ff00000, RZ, 0xfc, !PT ;  /* 0x3ff0000014157812 */ /* 0x000fe200078efcff */
[----:B------:R-:W-:Y:S01]  /*0f00*/  IMAD.MOV.U32 R20, RZ, RZ, R26 ;  /* 0x000000ffff147224 */ /* 0x000fe200078e001a */
[----:B------:R-:W-:Y:S01]  /*0f10*/  UMOV UR23, 0x3eb1380b ;  /* 0x3eb1380b00177882 */ /* 0x000fe20000000000 */
[----:B------:R-:W-:Y:S01]  /*0f20*/  IMAD.MOV.U32 R35, RZ, RZ, 0x3ed0ee25 ;  /* 0x3ed0ee25ff237424 */ /* 0x000fe200078e00ff */
[----:B------:R-:W-:Y:S01]  /*0f30*/  ISETP.GE.AND P0, PT, R21, 0x3ff6a09f, PT ;  /* 0x3ff6a09f1500780c */ /* 0x000fe20003f06270 */
[----:B------:R-:W-:Y:S01]  /*0f40*/  IMAD.MOV.U32 R37, RZ, RZ, 0x43300000 ;  /* 0x43300000ff257424 */ /* 0x000fe200078e00ff */
[----:B------:R-:W-:Y:S01]  /*0f50*/  LEA.HI R36, R31, R30, RZ, 0xc ;  /* 0x0000001e1f247211 */ /* 0x000fe200078f60ff */
[----:B------:R-:W-:Y:S01]  /*0f60*/  UMOV UR24, 0x80000000 ;  /* 0x8000000000187882 */ /* 0x000fe20000000000 */
[----:B------:R-:W-:-:S09]  /*0f70*/  UMOV UR25, 0x43300000 ;  /* 0x4330000000197882 */ /* 0x000fd20000000000 */
[----:B------:R-:W-:Y:S01]  /*0f80*/  @P0 VIADD R25, R21, 0xfff00000 ;  /* 0xfff0000015190836 */ /* 0x000fe20000000000 */
[----:B------:R-:W-:-:S04]  /*0f90*/  @P0 IADD3 R36, R36, 0x1, RZ ;  /* 0x0000000124240810 */ /* 0x000fc80007ffe0ff */
[----:B------:R-:W-:Y:S02]  /*0fa0*/  @P0 MOV R21, R25 ;  /* 0x0000001900150202 */ /* 0x000fe40000000f00 */
[----:B------:R-:W-:-:S04]  /*0fb0*/  LOP3.LUT R36, R36, 0x80000000, RZ, 0x3c, !PT ;  /* 0x8000000024247812 */ /* 0x000fc800078e3cff */
[C---:B------:R-:W-:Y:S02]  /*0fc0*/  DADD R32, R20.reuse, 1 ;  /* 0x3ff0000014207429 */ /* 0x040fe40000000000 */
[----:B------:R-:W-:-:S04]  /*0fd0*/  DADD R20, R20, -1 ;  /* 0xbff0000014147429 */ /* 0x000fc80000000000 */
[----:B------:R-:W0:Y:S02]  /*0fe0*/  MUFU.RCP64H R25, R33 ;  /* 0x0000002100197308 */ /* 0x000e240000001800 */
[----:B0-----:R-:W-:-:S08]  /*0ff0*/  DFMA R26, -R32, R24, 1 ;  /* 0x3ff00000201a742b */ /* 0x001fd00000000118 */
[----:B------:R-:W-:-:S08]  /*1000*/  DFMA R26, R26, R26, R26 ;  /* 0x0000001a1a1a722b */ /* 0x000fd0000000001a */
[----:B------:R-:W-:-:S08]  /*1010*/  DFMA R24, R24, R26, R24 ;  /* 0x0000001a1818722b */ /* 0x000fd00000000018 */
[----:B------:R-:W-:-:S08]  /*1020*/  DMUL R26, R24, R20 ;  /* 0x00000014181a7228 */ /* 0x000fd00000000000 */
[----:B------:R-:W-:-:S08]  /*1030*/  DFMA R26, R24, R20, R26 ;  /* 0x00000014181a722b */ /* 0x000fd0000000001a */
[----:B------:R-:W-:Y:S02]  /*1040*/  DMUL R28, R26, R26 ;  /* 0x0000001a1a1c7228 */ /* 0x000fe40000000000 */
[----:B------:R-:W-:-:S06]  /*1050*/  DADD R30, R20, -R26 ;  /* 0x00000000141e7229 */ /* 0x000fcc000000081a */
[----:B------:R-:W-:Y:S01]  /*1060*/  DFMA R32, R28, UR22, R34 ;  /* 0x000000161c207c2b */ /* 0x000fe20008000022 */
[----:B------:R-:W-:Y:S01]  /*1070*/  UMOV UR22, 0x9f02676f ;  /* 0x9f02676f00167882 */ /* 0x000fe20000000000 */
[----:B------:R-:W-:Y:S01]  /*1080*/  UMOV UR23, 0x3ef3b266 ;  /* 0x3ef3b26600177882 */ /* 0x000fe20000000000 */
[----:B------:R-:W-:Y:S02]  /*1090*/  DADD R34, R30, R30 ;  /* 0x000000001e227229 */ /* 0x000fe4000000001e */
[----:B------:R-:W-:Y:S01]  /*10a0*/  DADD R30, R36, -UR24 ;  /* 0x80000018241e7e29 */ /* 0x000fe20008000000 */
[----:B------:R-:W-:Y:S01]  /*10b0*/  UMOV UR24, 0xfefa39ef ;  /* 0xfefa39ef00187882 */ /* 0x000fe20000000000 */
[----:B------:R-:W-:Y:S01]  /*10c0*/  UMOV UR25, 0x3fe62e42 ;  /* 0x3fe62e4200197882 */ /* 0x000fe20000000000 */
[----:B------:R-:W-:Y:S01]  /*10d0*/  DFMA R32, R28, R32, UR22 ;  /* 0x000000161c207e2b */ /* 0x000fe20008000020 */
[----:B------:R-:W-:Y:S01]  /*10e0*/  UMOV UR22, 0xa9ab0956 ;  /* 0xa9ab095600167882 */ /* 0x000fe20000000000 */
[----:B------:R-:W-:Y:S01]  /*10f0*/  UMOV UR23, 0x3f1745cb ;  /* 0x3f1745cb00177882 */ /* 0x000fe20000000000 */
[----:B------:R-:W-:-:S02]  /*1100*/  DFMA R34, R20, -R26, R34 ;  /* 0x8000001a1422722b */ /* 0x000fc40000000022 */
[----:B------:R-:W-:-:S03]  /*1110*/  DFMA R20, R30, UR24, R26 ;  /* 0x000000181e147c2b */ /* 0x000fc6000800001a */
[----:B------:R-:W-:Y:S01]  /*1120*/  DFMA R32, R28, R32, UR22 ;  /* 0x000000161c207e2b */ /* 0x000fe20008000020 */
[----:B------:R-:W-:Y:S01]  /*1130*/  UMOV UR22, 0x2d1b5154 ;  /* 0x2d1b515400167882 */ /* 0x000fe20000000000 */
[----:B------:R-:W-:Y:S01]  /*1140*/  UMOV UR23, 0x3f3c71c7 ;  /* 0x3f3c71c700177882 */ /* 0x000fe20000000000 */
[----:B------:R-:W-:Y:S02]  /*1150*/  DMUL R34, R24, R34 ;  /* 0x0000002218227228 */ /* 0x000fe40000000000 */
[----:B------:R-:W-:-:S03]  /*1160*/  DFMA R36, -R30, UR24, R20 ;  /* 0x000000181e247c2b */ /* 0x000fc60008000114 */
[----:B------:R-:W-:Y:S01]  /*1170*/  DFMA R32, R28, R32, UR22 ;  /* 0x000000161c207e2b */ /* 0x000fe20008000020 */
[----:B------:R-:W-:Y:S01]  /*1180*/  UMOV UR22, 0x923be72d ;  /* 0x923be72d00167882 */ /* 0x000fe20000000000 */
[----:B------:R-:W-:-:S03]  /*1190*/  UMOV UR23, 0x3f624924 ;  /* 0x3f62492400177882 */ /* 0x000fc60000000000 */
[----:B------:R-:W-:-:S03]  /*11a0*/  DADD R36, -R26, R36 ;  /* 0x000000001a247229 */ /* 0x000fc60000000124 */
[----:B------:R-:W-:Y:S01]  /*11b0*/  DFMA R32, R28, R32, UR22 ;  /* 0x000000161c207e2b */ /* 0x000fe20008000020 */
[----:B------:R-:W-:Y:S01]  /*11c0*/  UMOV UR22, 0x9999a3c4 ;  /* 0x9999a3c400167882 */ /* 0x000fe20000000000 */
[----:B------:R-:W-:-:S06]  /*11d0*/  UMOV UR23, 0x3f899999 ;  /* 0x3f89999900177882 */ /* 0x000fcc0000000000 */
[----:B------:R-:W-:Y:S01]  /*11e0*/  DFMA R32, R28, R32, UR22 ;  /* 0x000000161c207e2b */ /* 0x000fe20008000020 */
[----:B------:R-:W-:Y:S01]  /*11f0*/  UMOV UR22, 0x55555554 ;  /* 0x5555555400167882 */ /* 0x000fe20000000000 */
[----:B------:R-:W-:-:S06]  /*1200*/  UMOV UR23, 0x3fb55555 ;  /* 0x3fb5555500177882 */ /* 0x000fcc0000000000 */
[----:B------:R-:W-:Y:S01]  /*1210*/  DFMA R32, R28, R32, UR22 ;  /* 0x000000161c207e2b */ /* 0x000fe20008000020 */
[----:B------:R-:W-:Y:S01]  /*1220*/  UMOV UR22, 0x3b39803f ;  /* 0x3b39803f00167882 */ /* 0x000fe20000000000 */
[----:B------:R-:W-:-:S06]  /*1230*/  UMOV UR23, 0x3c7abc9e ;  /* 0x3c7abc9e00177882 */ /* 0x000fcc0000000000 */
[----:B------:R-:W-:-:S08]  /*1240*/  DMUL R32, R28, R32 ;  /* 0x000000201c207228 */ /* 0x000fd00000000000 */
[----:B------:R-:W-:-:S08]  /*1250*/  DFMA R32, R26, R32, R34 ;  /* 0x000000201a20722b */ /* 0x000fd00000000022 */
[----:B------:R-:W-:-:S08]  /*1260*/  DADD R32, R32, -R36 ;  /* 0x0000000020207229 */ /* 0x000fd00000000824 */
[----:B------:R-:W-:-:S08]  /*1270*/  DFMA R32, R30, UR22, R32 ;  /* 0x000000161e207c2b */ /* 0x000fd00008000020 */
[----:B------:R-:W-:-:S11]  /*1280*/  DADD R32, R20, R32 ;  /* 0x0000000014207229 */ /* 0x000fd60000000020 */
.L_x_126:
[----:B------:R-:W-:Y:S05]  /*1290*/  BSYNC B1 ;  /* 0x0000000000017941 */ /* 0x000fea0003800000 */
.L_x_125:
[----:B------:R-:W-:-:S07]  /*12a0*/  DADD R32, R22, R32 ;  /* 0x0000000016207229 */ /* 0x000fce0000000020 */
[----:B------:R1:W-:Y:S01]  /*12b0*/  STG.E.64 desc[UR12][R18.64], R32 ;  /* 0x0000002012007986 */ /* 0x0003e2000c101b0c */
[----:B------:R-:W-:Y:S05]  /*12c0*/  BRA `(.L_x_119) ;  /* 0x0000000000047947 */ /* 0x000fea0003800000 */
.L_x_120:
[----:B------:R0:W-:Y:S02]  /*12d0*/  STG.E.64 desc[UR12][R18.64], R20 ;  /* 0x0000001412007986 */ /* 0x0001e4000c101b0c */
.L_x_119:
[----:B------:R-:W-:Y:S05]  /*12e0*/  BSYNC B0 ;  /* 0x0000000000007941 */ /* 0x000fea0003800000 */
.L_x_118:
[----:B------:R-:W-:Y:S01]  /*12f0*/  UIADD3 UR4, UP0, UR4, 0x1, URZ ;  /* 0x0000000104047890 */ /* 0x000fe2000ff1e03f */
[----:B01----:R-:W-:Y:S02]  /*1300*/  IMAD.U32 R19, RZ, RZ, UR14 ;  /* 0x0000000eff137e24 */ /* 0x003fe4000f8e00ff */
[----:B------:R-:W-:Y:S01]  /*1310*/  IMAD.U32 R21, RZ, RZ, UR16 ;  /* 0x00000010ff157e24 */ /* 0x000fe2000f8e00ff */
[----:B------:R-:W-:Y:S02]  /*1320*/  UIADD3.X UR5, URZ, UR5, URZ, UP0, !UPT ;  /* 0x000000053f057290 */ /* 0x000fe400087fe43f */
[----:B------:R-:W-:Y:S01]  /*1330*/  UISETP.GE.U32.AND UP0, UPT, UR7, UR4, UPT ;  /* 0x000000040700728c */ /* 0x000fe2000bf06070 */
[----:B------:R-:W-:Y:S02]  /*1340*/  LEA R2, P0, R19, R2, 0x3 ;  /* 0x0000000213027211 */ /* 0x000fe400078018ff */
[----:B------:R-:W-:Y:S01]  /*1350*/  LEA R4, P1, R21, R4, 0x3 ;  /* 0x0000000415047211 */ /* 0x000fe200078218ff */
[----:B------:R-:W-:Y:S01]  /*1360*/  UISETP.GE.AND.EX UP0, UPT, UR8, UR5, UPT, UP0 ;  /* 0x000000050800728c */ /* 0x000fe2000bf06300 */
[----:B------:R-:W-:-:S02]  /*1370*/  IADD3.X R3, R3, UR10, RZ, P0, !PT ;  /* 0x0000000a03037c10 */ /* 0x000fc400087fe4ff */
[----:B------:R-:W-:-:S03]  /*1380*/  IADD3.X R5, R5, UR9, RZ, P1, !PT ;  /* 0x0000000905057c10 */ /* 0x000fc60008ffe4ff */
[----:B------:R-:W-:-:S13]  /*1390*/  PLOP3.LUT P2, PT, PT, PT, UP0, 0x80, 0x0 ;  /* 0x000000000000781c */ /* 0x000fda0003f4f008 */
[----:B------:R-:W-:Y:S05]  /*13a0*/  @P2 BRA `(.L_x_127) ;  /* 0xfffffff000502947 */ /* 0x000fea000383ffff */
.L_x_117:
[----:B------:R-:W0:Y:S01]  /*13b0*/  LDC.64 R4, c[0x0][0x2e8] ;  /* 0x0000ba00ff047b82 */ /* 0x000e220000000a00 */
[----:B------:R-:W-:Y:S01]  /*13c0*/  SHF.L.U32 R2, R0, 0x3, RZ ;  /* 0x0000000300027819 */ /* 0x000fe200000006ff */
[----:B------:R-:W-:Y:S01]  /*13d0*/  ULDC.64 UR22, c[0x0][0x268] ;  /* 0x00009a0000167ab9 */ /* 0x000fe20000000a00 */
[----:B------:R-:W-:Y:S02]  /*13e0*/  SHF.R.U32.HI R3, RZ, 0x1d, R0 ;  /* 0x0000001dff037819 */ /* 0x000fe40000011600 */
[----:B------:R-:W-:-:S04]  /*13f0*/  IADD3 R2, P1, R2, UR22, RZ ;  /* 0x0000001602027c10 */ /* 0x000fc8000ff3e0ff */
[----:B------:R-:W-:Y:S02]  /*1400*/  IADD3.X R3, R3, UR23, RZ, P1, !PT ;  /* 0x0000001703037c10 */ /* 0x000fe40008ffe4ff */
[----:B0-----:R-:W-:-:S04]  /*1410*/  ISETP.GE.U32.AND P0, PT, R4, 0x1, PT ;  /* 0x000000010400780c */ /* 0x001fc80003f06070 */
[----:B------:R-:W-:-:S13]  /*1420*/  ISETP.GE.AND.EX P0, PT, R5, RZ, PT, P0 ;  /* 0x000000ff0500720c */ /* 0x000fda0003f06300 */
[----:B------:R-:W-:Y:S05]  /*1430*/  @!P0 EXIT ;  /* 0x000000000000894d */ /* 0x000fea0003800000 */
[----:B------:R-:W2:Y:S01]  /*1440*/  LDG.E.64.CONSTANT R2, desc[UR12][R2.64] ;  /* 0x0000000c02027981 */ /* 0x000ea2000c1e9b00 */
[----:B------:R-:W-:Y:S01]  /*1450*/  ULDC.64 UR4, c[0x0][0x220] ;  /* 0x0000880000047ab9 */ /* 0x000fe20000000a00 */
[----:B------:R-:W-:Y:S01]  /*1460*/  ULDC.64 UR6, c[0x0][0x218] ;  /* 0x0000860000067ab9 */ /* 0x000fe20000000a00 */
[----:B------:R-:W-:Y:S01]  /*1470*/  IMAD.WIDE.U32 R4, R0, UR4, RZ ;  /* 0x0000000400047c25 */ /* 0x000fe2000f8e00ff */
[----:B------:R-:W-:-:S03]  /*1480*/  ULDC.64 UR8, c[0x0][0x270] ;  /* 0x00009c0000087ab9 */ /* 0x000fc60000000a00 */
[----:B------:R-:W-:Y:S01]  /*1490*/  IMAD R5, R0, UR5, R5 ;  /* 0x0000000500057c24 */ /* 0x000fe2000f8e0205 */
[----:B------:R-:W-:Y:S01]  /*14a0*/  LEA R16, P0, R4, UR6, 0x3 ;  /* 0x0000000604107c11 */ /* 0x000fe2000f8018ff */
[----:B------:R-:W-:-:S03]  /*14b0*/  ULDC.64 UR4, c[0x0][0x290] ;  /* 0x0000a40000047ab9 */ /* 0x000fc60000000a00 */
[----:B------:R-:W-:Y:S01]  /*14c0*/  LEA.HI.X R17, R4, UR7, R5, 0x3, P0 ;  /* 0x0000000704117c11 */ /* 0x000fe200080f1c05 */
[C---:B-----5:R-:W-:Y:S01]  /*14d0*/  IMAD.WIDE.U32 R6, R0.reuse, UR4, RZ ;  /* 0x0000000400067c25 */ /* 0x060fe2000f8e00ff */
[----:B------:R-:W-:Y:S01]  /*14e0*/  ULDC.U8 UR4, c[0x0][0x2f8] ;  /* 0x0000be0000047ab9 */ /* 0x000fe20000000000 */
[----:B------:R-:W-:Y:S02]  /*14f0*/  ULDC.64 UR6, c[0x0][0x288] ;  /* 0x0000a20000067ab9 */ /* 0x000fe40000000a00 */
[----:B------:R0:W5:Y:S01]  /*1500*/  LDG.E.64.CONSTANT R4, desc[UR12][R16.64] ;  /* 0x0000000c10047981 */ /* 0x000162000c1e9b00 */
[----:B------:R-:W-:Y:S01]  /*1510*/  IMAD R11, R0, UR5, R7 ;  /* 0x00000005000b7c24 */ /* 0x000fe2000f8e0207 */
[----:B------:R-:W-:Y:S01]  /*1520*/  UPRMT UR4, UR4, 0x8880, URZ ;  /* 0x0000888004047896 */ /* 0x000fe2000800003f */
[C---:B------:R-:W-:Y:S01]  /*1530*/  IMAD R21, R15.reuse, UR8, RZ ;  /* 0x000000080f157c24 */ /* 0x040fe2000f8e02ff */
[----:B------:R-:W-:Y:S01]  /*1540*/  ISETP.LT.U32.AND P1, PT, R14, R12, PT ;  /* 0x0000000c0e00720c */ /* 0x000fe20003f21070 */
[----:B------:R-:W-:-:S02]  /*1550*/  IMAD R19, R15, UR6, RZ ;  /* 0x000000060f137c24 */ /* 0x000fc4000f8e02ff */
[C---:B------:R-:W-:Y:S02]  /*1560*/  IMAD R21, R14.reuse, UR9, R21 ;  /* 0x000000090e157c24 */ /* 0x040fe4000f8e0215 */
[C---:B------:R-:W-:Y:S02]  /*1570*/  IMAD R19, R14.reuse, UR7, R19 ;  /* 0x000000070e137c24 */ /* 0x040fe4000f8e0213 */
[----:B0-----:R-:W-:Y:S02]  /*1580*/  IMAD.MOV.U32 R16, RZ, RZ, R10 ;  /* 0x000000ffff107224 */ /* 0x001fe400078e000a */
[----:B------:R-:W-:Y:S02]  /*1590*/  IMAD.MOV.U32 R17, RZ, RZ, R9 ;  /* 0x000000ffff117224 */ /* 0x000fe400078e0009 */
[----:B------:R-:W-:Y:S01]  /*15a0*/  IMAD.MOV.U32 R10, RZ, RZ, R6 ;  /* 0x000000ffff0a7224 */ /* 0x000fe200078e0006 */
[----:B------:R-:W0:Y:S01]  /*15b0*/  LDC.64 R8, c[0x0][0x280] ;  /* 0x0000a000ff087b82 */ /* 0x000e220000000a00 */
[----:B------:R-:W-:-:S04]  /*15c0*/  IMAD.WIDE.U32 R16, R14, UR8, R16 ;  /* 0x000000080e107c25 */ /* 0x000fc8000f8e0010 */
[----:B------:R-:W-:Y:S01]  /*15d0*/  IMAD.WIDE.U32 R10, R14, UR6, R10 ;  /* 0x000000060e0a7c25 */ /* 0x000fe2000f8e000a */
[----:B------:R-:W-:Y:S01]  /*15e0*/  ULDC.64 UR6, c[0x0][0x210] ;  /* 0x0000840000067ab9 */ /* 0x000fe20000000a00 */
[----:B------:R-:W-:Y:S01]  /*15f0*/  IADD3 R21, R17, R21, RZ ;  /* 0x0000001511157210 */ /* 0x000fe20007ffe0ff */
[----:B------:R-:W1:Y:S01]  /*1600*/  LDC.64 R6, c[0x0][0x298] ;  /* 0x0000a600ff067b82 */ /* 0x000e620000000a00 */
[----:B0-----:R-:W-:Y:S02]  /*1610*/  SHF.L.U64.HI R9, R8, 0x3, R9 ;  /* 0x0000000308097819 */ /* 0x001fe40000010209 */
[----:B-1----:R-:W-:Y:S01]  /*1620*/  SHF.L.U64.HI R12, R6, 0x3, R7 ;  /* 0x00000003060c7819 */ /* 0x002fe20000010207 */
[----:B--2---:R-:W-:-:S06]  /*1630*/  DSETP.NEU.AND P0, PT, R2, +INF , PT ;  /* 0x7ff000000200742a */ /* 0x004fcc0003f0d000 */
[----:B------:R-:W-:Y:S01]  /*1640*/  ISETP.EQ.OR P0, PT, RZ, UR4, P0 ;  /* 0x00000004ff007c0c */ /* 0x000fe20008702670 */
[----:B------:R-:W-:Y:S02]  /*1650*/  ULDC.64 UR4, c[0x0][0x238] ;  /* 0x00008e0000047ab9 */ /* 0x000fe40000000a00 */
[----:B------:R-:W-:Y:S01]  /*1660*/  LEA R0, P2, R10, UR4, 0x3 ;  /* 0x000000040a007c11 */ /* 0x000fe2000f8418ff */
[----:B------:R-:W-:Y:S01]  /*1670*/  UMOV UR4, URZ ;  /* 0x0000003f00047c82 */ /* 0x000fe20008000000 */
[----:B------:R-:W-:Y:S01]  /*1680*/  ISETP.LT.AND.EX P0, PT, R15, R13, P0, P1 ;  /* 0x0000000d0f00720c */ /* 0x000fe20000701310 */
[----:B------:R-:W-:Y:S01]  /*1690*/  IMAD.IADD R13, R11, 0x1, R19 ;  /* 0x000000010b0d7824 */ /* 0x000fe200078e0213 */
[----:B------:R-:W-:-:S04]  /*16a0*/  LEA R18, P1, R16, UR6, 0x3 ;  /* 0x0000000610127c11 */ /* 0x000fc8000f8218ff */
[----:B------:R-:W-:Y:S02]  /*16b0*/  LEA.HI.X R19, R16, UR7, R21, 0x3, P1 ;  /* 0x0000000710137c11 */ /* 0x000fe400088f1c15 */
[----:B------:R-:W-:Y:S01]  /*16c0*/  LEA.HI.X R13, R10, UR5, R13, 0x3, P2 ;  /* 0x000000050a0d7c11 */ /* 0x000fe200090f1c0d */
[----:B------:R-:W-:-:S06]  /*16d0*/  UMOV UR5, URZ ;  /* 0x0000003f00057c82 */ /* 0x000fcc0008000000 */
.L_x_134:
[----:B0-----:R-:W0:Y:S01]  /*16e0*/  LDC.64 R10, c[0x0][0x2e8] ;  /* 0x0000ba00ff0a7b82 */ /* 0x001e220000000a00 */
[----:B------:R-:W-:Y:S01]  /*16f0*/  UIADD3 UR4, UP0, UR4, 0x1, URZ ;  /* 0x0000000104047890 */ /* 0x000fe2000ff1e03f */
[----:B------:R-:W-:Y:S01]  /*1700*/  BSSY B0, `(.L_x_128) ;  /* 0x000006f000007945 */ /* 0x000fe20003800000 */
[----:B------:R-:W-:Y:S02]  /*1710*/  CS2R R14, SRZ ;  /* 0x00000000000e7805 */ /* 0x000fe4000001ff00 */
[----:B------:R-:W-:Y:S02]  /*1720*/  UIADD3.X UR5, URZ, UR5, URZ, UP0, !UPT ;  /* 0x000000053f057290 */ /* 0x000fe400087fe43f */
[----:B0-----:R-:W-:-:S04]  /*1730*/  ISETP.LE.U32.AND P1, PT, R10, UR4, PT ;  /* 0x000000040a007c0c */ /* 0x001fc8000bf23070 */
[----:B------:R-:W-:-:S05]  /*1740*/  IMAD.U32 R10, RZ, RZ, UR5 ;  /* 0x00000005ff0a7e24 */ /* 0x000fca000f8e00ff */
[----:B------:R-:W-:Y:S01]  /*1750*/  ISETP.GE.AND.EX P1, PT, R10, R11, PT, P1 ;  /* 0x0000000b0a00720c */ /* 0x000fe20003f26310 */
[----:B------:R-:W-:Y:S01]  /*1760*/  IMAD.MOV.U32 R10, RZ, RZ, R18 ;  /* 0x000000ffff0a7224 */ /* 0x000fe200078e0012 */
[----:B------:R-:W-:Y:S01]  /*1770*/  MOV R11, R19 ;  /* 0x00000013000b7202 */ /* 0x000fe20000000f00 */
[----:B------:R-:W-:Y:S10]  /*1780*/  @!P0 BRA `(.L_x_129) ;  /* 0x0000000400988947 */ /* 0x000ff40003800000 */
[----:B------:R-:W2:Y:S01]  /*1790*/  LDG.E.64 R16, desc[UR12][R10.64] ;  /* 0x0000000c0a107981 */ /* 0x000ea2000c1e1b00 */
[----:B------:R-:W-:Y:S02]  /*17a0*/  IMAD.MOV.U32 R14, RZ, RZ, R0 ;  /* 0x000000ffff0e7224 */ /* 0x000fe400078e0000 */
[----:B------:R-:W-:-:S06]  /*17b0*/  IMAD.MOV.U32 R15, RZ, RZ, R13 ;  /* 0x000000ffff0f7224 */ /* 0x000fcc00078e000d */
[----:B------:R-:W3:Y:S01]  /*17c0*/  LDG.E.64.CONSTANT R14, desc[UR12][R14.64] ;  /* 0x0000000c0e0e7981 */ /* 0x000ee2000c1e9b00 */
[----:B------:R-:W-:Y:S01]  /*17d0*/  IMAD.MOV.U32 R18, RZ, RZ, 0x652b82fe ;  /* 0x652b82feff127424 */ /* 0x000fe200078e00ff */
[----:B------:R-:W-:Y:S01]  /*17e0*/  MOV R19, 0x3ff71547 ;  /* 0x3ff7154700137802 */ /* 0x000fe20000000f00 */
[----:B------:R-:W-:Y:S01]  /*17f0*/  IMAD.MOV.U32 R28, RZ, RZ, -0x105c611 ;  /* 0xfefa39efff1c7424 */ /* 0x000fe200078e00ff */
[----:B------:R-:W-:Y:S01]  /*1800*/  MOV R31, 0x3c7abc9e ;  /* 0x3c7abc9e001f7802 */ /* 0x000fe20000000f00 */
[----:B------:R-:W-:Y:S01]  /*1810*/  IMAD.MOV.U32 R29, RZ, RZ, 0x3fe62e42 ;  /* 0x3fe62e42ff1d7424 */ /* 0x000fe200078e00ff */
[----:B------:R-:W-:Y:S01]  /*1820*/  BSSY B1, `(.L_x_130) ;  /* 0x000004a000017945 */ /* 0x000fe20003800000 */
[----:B------:R-:W-:Y:S02]  /*1830*/  IMAD.MOV.U32 R30, RZ, RZ, 0x3b39803f ;  /* 0x3b39803fff1e7424 */ /* 0x000fe400078e00ff */
[----:B------:R-:W-:Y:S02]  /*1840*/  IMAD.MOV.U32 R32, RZ, RZ, 0x69ce2bdf ;  /* 0x69ce2bdfff207424 */ /* 0x000fe400078e00ff */
[----:B------:R-:W-:Y:S01]  /*1850*/  IMAD.MOV.U32 R33, RZ, RZ, 0x3e5ade15 ;  /* 0x3e5ade15ff217424 */ /* 0x000fe200078e00ff */
[----:B--2---:R-:W-:-:S08]  /*1860*/  DADD R16, R2, R16 ;  /* 0x0000000002107229 */ /* 0x004fd00000000010 */
[C---:B---3--:R-:W-:Y:S01]  /*1870*/  DADD R16, -R14.reuse, R16 ;  /* 0x000000000e107229 */ /* 0x048fe20000000110 */
[----:B------:R-:W-:Y:S01]  /*1880*/  FSETP.GEU.FTZ.AND P3, PT, |R15|, 4.1917929649353027344, PT ;  /* 0x4086232b0f00780b */ /* 0x000fe20003f7e200 */
[----:B------:R-:W-:-:S06]  /*1890*/  DFMA R20, R14, R18, 6.75539944105574400000e+15 ;  /* 0x433800000e14742b */ /* 0x000fcc0000000012 */
[----:B------:R-:W-:Y:S02]  /*18a0*/  DFMA R18, R16, R18, 6.75539944105574400000e+15 ;  /* 0x433800001012742b */ /* 0x000fe40000000012 */
[----:B------:R-:W-:Y:S01]  /*18b0*/  DADD R22, R20, -6.75539944105574400000e+15 ;  /* 0xc338000014167429 */ /* 0x000fe20000000000 */
[----:B------:R-:W-:-:S05]  /*18c0*/  FSETP.GEU.FTZ.AND P2, PT, |R17|, 4.1917929649353027344, PT ;  /* 0x4086232b1100780b */ /* 0x000fca0003f5e200 */
[----:B------:R-:W-:Y:S02]  /*18d0*/  DADD R26, R18, -6.75539944105574400000e+15 ;  /* 0xc3380000121a7429 */ /* 0x000fe40000000000 */
[----:B------:R-:W-:-:S06]  /*18e0*/  DFMA R24, R22, -R28, R14 ;  /* 0x8000001c1618722b */ /* 0x000fcc000000000e */
[----:B------:R-:W-:Y:S02]  /*18f0*/  DFMA R28, R26, -R28, R16 ;  /* 0x8000001c1a1c722b */ /* 0x000fe40000000010 */
[----:B------:R-:W-:-:S06]  /*1900*/  DFMA R22, R22, -R30, R24 ;  /* 0x8000001e1616722b */ /* 0x000fcc0000000018 */
[----:B------:R-:W-:Y:S01]  /*1910*/  DFMA R24, R26, -R30, R28 ;  /* 0x8000001e1a18722b */ /* 0x000fe2000000001c */
[----:B------:R-:W-:Y:S01]  /*1920*/  IMAD.MOV.U32 R28, RZ, RZ, -0x35dec16 ;  /* 0xfca213eaff1c7424 */ /* 0x000fe200078e00ff */
[----:B------:R-:W-:Y:S01]  /*1930*/  MOV R29, 0x3e928af3 ;  /* 0x3e928af3001d7802 */ /* 0x000fe20000000f00 */
[----:B------:R-:W-:Y:S02]  /*1940*/  IMAD.MOV.U32 R30, RZ, RZ, 0x62401315 ;  /* 0x62401315ff1e7424 */ /* 0x000fe400078e00ff */
[----:B------:R-:W-:-:S03]  /*1950*/  IMAD.MOV.U32 R31, RZ, RZ, 0x3ec71dee ;  /* 0x3ec71deeff1f7424 */ /* 0x000fc600078e00ff */
[-CC-:B------:R-:W-:Y:S02]  /*1960*/  DFMA R26, R22, R32.reuse, R28.reuse ;  /* 0x00000020161a722b */ /* 0x180fe4000000001c */
[----:B------:R-:W-:-:S06]  /*1970*/  DFMA R28, R24, R32, R28 ;  /* 0x00000020181c722b */ /* 0x000fcc000000001c */
[--C-:B------:R-:W-:Y:S02]  /*1980*/  DFMA R26, R22, R26, R30.reuse ;  /* 0x0000001a161a722b */ /* 0x100fe4000000001e */
[----:B------:R-:W-:Y:S01]  /*1990*/  DFMA R28, R24, R28, R30 ;  /* 0x0000001c181c722b */ /* 0x000fe2000000001e */
[----:B------:R-:W-:Y:S01]  /*19a0*/  IMAD.MOV.U32 R30, RZ, RZ, 0x7c89eb71 ;  /* 0x7c89eb71ff1e7424 */ /* 0x000fe200078e00ff */
[----:B------:R-:W-:-:S06]  /*19b0*/  MOV R31, 0x3efa0199 ;  /* 0x3efa0199001f7802 */ /* 0x000fcc0000000f00 */
[--C-:B------:R-:W-:Y:S02]  /*19c0*/  DFMA R26, R22, R26, R30.reuse ;  /* 0x0000001a161a722b */ /* 0x100fe4000000001e */
[----:B------:R-:W-:Y:S01]  /*19d0*/  DFMA R28, R24, R28, R30 ;  /* 0x0000001c181c722b */ /* 0x000fe2000000001e */
[----:B------:R-:W-:Y:S02]  /*19e0*/  IMAD.MOV.U32 R30, RZ, RZ, 0x14761f65 ;  /* 0x14761f65ff1e7424 */ /* 0x000fe400078e00ff */
[----:B------:R-:W-:-:S06]  /*19f0*/  IMAD.MOV.U32 R31, RZ, RZ, 0x3f2a01a0 ;  /* 0x3f2a01a0ff1f7424 */ /* 0x000fcc00078e00ff */
        /* <DEDUP_REMOVED lines=10> */
[----:B------:R-:W-:Y:S01]  /*1aa0*/  MOV R30, 0x555502a1 ;  /* 0x555502a1001e7802 */ /* 0x000fe20000000f00 */
        /* <DEDUP_REMOVED lines=10> */
[----:B------:R-:W-:-:S06]  /*1b50*/  DFMA R28, R24, R28, R30 ;  /* 0x0000001c181c722b */ /* 0x000fcc000000001e */
[----:B------:R-:W-:Y:S02]  /*1b60*/  DFMA R26, R22, R26, 1 ;  /* 0x3ff00000161a742b */ /* 0x000fe4000000001a */
[----:B------:R-:W-:-:S06]  /*1b70*/  DFMA R28, R24, R28, 1 ;  /* 0x3ff00000181c742b */ /* 0x000fcc000000001c */
[----:B------:R-:W-:Y:S02]  /*1b80*/  DFMA R26, R22, R26, 1 ;  /* 0x3ff00000161a742b */ /* 0x000fe4000000001a */
[----:B------:R-:W-:-:S08]  /*1b90*/  DFMA R28, R24, R28, 1 ;  /* 0x3ff00000181c742b */ /* 0x000fd0000000001c */
[----:B------:R-:W-:Y:S01]  /*1ba0*/  LEA R23, R20, R27, 0x14 ;  /* 0x0000001b14177211 */ /* 0x000fe200078ea0ff */
[----:B------:R-:W-:Y:S01]  /*1bb0*/  IMAD.MOV.U32 R22, RZ, RZ, R26 ;  /* 0x000000ffff167224 */ /* 0x000fe200078e001a */
[----:B------:R-:W-:Y:S01]  /*1bc0*/  MOV R24, R28 ;  /* 0x0000001c00187202 */ /* 0x000fe20000000f00 */
[----:B------:R-:W-:Y:S01]  /*1bd0*/  IMAD R25, R18, 0x100000, R29 ;  /* 0x0010000012197824 */ /* 0x000fe200078e021d */
[----:B------:R-:W-:Y:S06]  /*1be0*/  @!P3 BRA `(.L_x_131) ;  /* 0x000000000034b947 */ /* 0x000fec0003800000 */
[----:B------:R-:W-:Y:S01]  /*1bf0*/  FSETP.GEU.FTZ.AND P3, PT, |R15|, 4.2275390625, PT ;  /* 0x408748000f00780b */ /* 0x000fe20003f7e200 */
[C---:B------:R-:W-:Y:S02]  /*1c00*/  DADD R22, R14.reuse, +INF ;  /* 0x7ff000000e167429 */ /* 0x040fe40000000000 */
[----:B------:R-:W-:-:S08]  /*1c10*/  DSETP.GEU.AND P4, PT, R14, RZ, PT ;  /* 0x000000ff0e00722a */ /* 0x000fd00003f8e000 */
[----:B------:R-:W-:Y:S02]  /*1c20*/  FSEL R22, R22, RZ, P4 ;  /* 0x000000ff16167208 */ /* 0x000fe40002000000 */
[----:B------:R-:W-:Y:S02]  /*1c30*/  @!P3 LEA.HI R7, R20, R20, RZ, 0x1 ;  /* 0x000000141407b211 */ /* 0x000fe400078f08ff */
[----:B------:R-:W-:Y:S02]  /*1c40*/  @!P3 MOV R14, R26 ;  /* 0x0000001a000eb202 */ /* 0x000fe40000000f00 */
[----:B------:R-:W-:Y:S02]  /*1c50*/  @!P3 SHF.R.S32.HI R7, RZ, 0x1, R7 ;  /* 0x00000001ff07b819 */ /* 0x000fe40000011407 */
[----:B------:R-:W-:-:S03]  /*1c60*/  FSEL R23, R23, RZ, P4 ;  /* 0x000000ff17177208 */ /* 0x000fc60002000000 */
[----:B------:R-:W-:Y:S02]  /*1c70*/  @!P3 IMAD.IADD R20, R20, 0x1, -R7 ;  /* 0x000000011414b824 */ /* 0x000fe400078e0a07 */
[----:B------:R-:W-:-:S03]  /*1c80*/  @!P3 IMAD R15, R7, 0x100000, R27 ;  /* 0x00100000070fb824 */ /* 0x000fc600078e021b */
[----:B------:R-:W-:Y:S01]  /*1c90*/  @!P3 LEA R21, R20, 0x3ff00000, 0x14 ;  /* 0x3ff000001415b811 */ /* 0x000fe200078ea0ff */
[----:B------:R-:W-:-:S06]  /*1ca0*/  @!P3 IMAD.MOV.U32 R20, RZ, RZ, RZ ;  /* 0x000000ffff14b224 */ /* 0x000fcc00078e00ff */
[----:B------:R-:W-:-:S11]  /*1cb0*/  @!P3 DMUL R22, R14, R20 ;  /* 0x000000140e16b228 */ /* 0x000fd60000000000 */
.L_x_131:
[----:B------:R-:W-:Y:S05]  /*1cc0*/  BSYNC B1 ;  /* 0x0000000000017941 */ /* 0x000fea0003800000 */
.L_x_130:
[----:B------:R-:W-:Y:S04]  /*1cd0*/  BSSY B1, `(.L_x_132) ;  /* 0x000000f000017945 */ /* 0x000fe80003800000 */
[----:B------:R-:W-:Y:S05]  /*1ce0*/  @!P2 BRA `(.L_x_133) ;  /* 0x000000000034a947 */ /* 0x000fea0003800000 */
[----:B------:R-:W-:Y:S01]  /*1cf0*/  FSETP.GEU.FTZ.AND P2, PT, |R17|, 4.2275390625, PT ;  /* 0x408748001100780b */ /* 0x000fe20003f5e200 */
[C---:B------:R-:W-:Y:S02]  /*1d00*/  DADD R14, R16.reuse, +INF ;  /* 0x7ff00000100e7429 */ /* 0x040fe40000000000 */
[----:B------:R-:W-:-:S08]  /*1d10*/  DSETP.GEU.AND P3, PT, R16, RZ, PT ;  /* 0x000000ff1000722a */ /* 0x000fd00003f6e000 */
[----:B------:R-:W-:Y:S02]  /*1d20*/  FSEL R24, R14, RZ, P3 ;  /* 0x000000ff0e187208 */ /* 0x000fe40001800000 */
[----:B------:R-:W-:Y:S01]  /*1d30*/  @!P2 LEA.HI R7, R18, R18, RZ, 0x1 ;  /* 0x000000121207a211 */ /* 0x000fe200078f08ff */
[----:B------:R-:W-:Y:S01]  /*1d40*/  @!P2 IMAD.MOV.U32 R14, RZ, RZ, R28 ;  /* 0x000000ffff0ea224 */ /* 0x000fe200078e001c */
[----:B------:R-:W-:Y:S02]  /*1d50*/  FSEL R25, R15, RZ, P3 ;  /* 0x000000ff0f197208 */ /* 0x000fe40001800000 */
[----:B------:R-:W-:-:S04]  /*1d60*/  @!P2 SHF.R.S32.HI R7, RZ, 0x1, R7 ;  /* 0x00000001ff07a819 */ /* 0x000fc80000011407 */
[----:B------:R-:W-:Y:S01]  /*1d70*/  @!P2 LEA R15, R7, R29, 0x14 ;  /* 0x0000001d070fa211 */ /* 0x000fe200078ea0ff */
[----:B------:R-:W-:-:S05]  /*1d80*/  @!P2 IMAD.IADD R16, R18, 0x1, -R7 ;  /* 0x000000011210a824 */ /* 0x000fca00078e0a07 */
[----:B------:R-:W-:Y:S01]  /*1d90*/  @!P2 LEA R17, R16, 0x3ff00000, 0x14 ;  /* 0x3ff000001011a811 */ /* 0x000fe200078ea0ff */
[----:B------:R-:W-:-:S06]  /*1da0*/  @!P2 IMAD.MOV.U32 R16, RZ, RZ, RZ ;  /* 0x000000ffff10a224 */ /* 0x000fcc00078e00ff */
[----:B------:R-:W-:-:S11]  /*1db0*/  @!P2 DMUL R24, R14, R16 ;  /* 0x000000100e18a228 */ /* 0x000fd60000000000 */
.L_x_133:
[----:B------:R-:W-:Y:S05]  /*1dc0*/  BSYNC B1 ;  /* 0x0000000000017941 */ /* 0x000fea0003800000 */
.L_x_132:
[----:B------:R-:W-:-:S08]  /*1dd0*/  DADD R14, -R24, R22 ;  /* 0x00000000180e7229 */ /* 0x000fd00000000116 */
[----:B-----5:R-:W-:-:S11]  /*1de0*/  DMUL R14, R4, R14 ;  /* 0x0000000e040e7228 */ /* 0x020fd60000000000 */
.L_x_129:
[----:B------:R-:W-:Y:S05]  /*1df0*/  BSYNC B0 ;  /* 0x0000000000007941 */ /* 0x000fea0003800000 */
.L_x_128:
[----:B------:R0:W-:Y:S01]  /*1e00*/  STG.E.64 desc[UR12][R10.64], R14 ;  /* 0x0000000e0a007986 */ /* 0x0001e2000c101b0c */
[----:B------:R-:W-:Y:S02]  /*1e10*/  LEA R0, P3, R6, R0, 0x3 ;  /* 0x0000000006007211 */ /* 0x000fe400078618ff */
[----:B------:R-:W-:-:S03]  /*1e20*/  LEA R18, P2, R8, R10, 0x3 ;  /* 0x0000000a08127211 */ /* 0x000fc600078418ff */
[----:B------:R-:W-:Y:S01]  /*1e30*/  IMAD.X R13, R13, 0x1, R12, P3 ;  /* 0x000000010d0d7824 */ /* 0x000fe200018e060c */
[----:B------:R-:W-:Y:S01]  /*1e40*/  IADD3.X R19, R11, R9, RZ, P2, !PT ;  /* 0x000000090b137210 */ /* 0x000fe200017fe4ff */
[----:B------:R-:W-:Y:S08]  /*1e50*/  @!P1 BRA `(.L_x_134) ;  /* 0xfffffff800209947 */ /* 0x000ff0000383ffff */
[----:B------:R-:W-:Y:S05]  /*1e60*/  EXIT ;  /* 0x000000000000794d */ /* 0x000fea0003800000 */
.L_x_135:
        /* <DEDUP_REMOVED lines=9> */
.L_x_477:


//--------------------- .text._ZN2at6native43_GLOBAL__N__c95f0927_10_LossCTC_cu_88d8892b45ctc_loss_backward_collect_nonblank_gpu_kernelIdiEEvPT_PKS3_lS6_S6_S6_PKlPKT0_S8_S6_llllllllllllS8_llb --------------------------
	.section	.text._ZN2at6native43_GLOBAL__N__c95f0927_10_LossCTC_cu_88d8892b45ctc_loss_backward_collect_nonblank_gpu_kernelIdiEEvPT_PKS3_lS6_S6_S6_PKlPKT0_S8_S6_llllllllllllS8_llb,"ax",@progbits
	.align	128
.text._ZN2at6native43_GLOBAL__N__c95f0927_10_LossCTC_cu_88d8892b45ctc_loss_backward_collect_nonblank_gpu_kernelIdiEEvPT_PKS3_lS6_S6_S6_PKlPKT0_S8_S6_llllllllllllS8_llb:
        .type           _ZN2at6native43_GLOBAL__N__c95f0927_10_LossCTC_cu_88d8892b45ctc_loss_backward_collect_nonblank_gpu_kernelIdiEEvPT_PKS3_lS6_S6_S6_PKlPKT0_S8_S6_llllllllllllS8_llb,@function
        .size           _ZN2at6native43_GLOBAL__N__c95f0927_10_LossCTC_cu_88d8892b45ctc_loss_backward_collect_nonblank_gpu_kernelIdiEEvPT_PKS3_lS6_S6_S6_PKlPKT0_S8_S6_llllllllllllS8_llb,(.L_x_478 - _ZN2at6native43_GLOBAL__N__c95f0927_10_LossCTC_cu_88d8892b45ctc_loss_backward_collect_nonblank_gpu_kernelIdiEEvPT_PKS3_lS6_S6_S6_PKlPKT0_S8_S6_llllllllllllS8_llb)
        .other          _ZN2at6native43_GLOBAL__N__c95f0927_10_LossCTC_cu_88d8892b45ctc_loss_backward_collect_nonblank_gpu_kernelIdiEEvPT_PKS3_lS6_S6_S6_PKlPKT0_S8_S6_llllllllllllS8_llb,@"STO_CUDA_ENTRY STV_DEFAULT"
_ZN2at6native43_GLOBAL__N__c95f0927_10_LossCTC_cu_88d8892b45ctc_loss_backward_collect_nonblank_gpu_kernelIdiEEvPT_PKS3_lS6_S6_S6_PKlPKT0_S8_S6_llllllllllllS8_llb:
[----:B------:R-:W-:Y:S01]  /*0000*/  LDC R1, c[0x0][0x28] ;  /* 0x00000a00ff017b82 */ /* 0x000fe20000000800 */
[----:B------:R-:W0:Y:S01]  /*0010*/  S2R R17, SR_CTAID.Y ;  /* 0x0000000000117919 */ /* 0x000e220000002600 */
[----:B------:R-:W-:-:S06]  /*0020*/  ULDC UR4, c[0x0][0x4] ;  /* 0x0000010000047ab9 */ /* 0x000fcc0000000800 */
[----:B------:R-:W1:Y:S01]  /*0030*/  S2UR UR5, SR_CTAID.X ;  /* 0x00000000000579c3 */ /* 0x000e620000002500 */
[----:B------:R-:W-:Y:S01]  /*0040*/  ULDC.64 UR6, c[0x0][0x2d0] ;  /* 0x0000b40000067ab9 */ /* 0x000fe20000000a00 */
[----:B------:R-:W0:Y:S01]  /*0050*/  S2R R0, SR_TID.Y ;  /* 0x0000000000007919 */ /* 0x000e220000002200 */
[----:B------:R-:W-:Y:S01]  /*0060*/  IMAD.MOV.U32 R3, RZ, RZ, RZ ;  /* 0x000000ffff037224 */ /* 0x000fe200078e00ff */
        /* <DEDUP_REMOVED lines=13> */
[----:B------:R-:W-:-:S05]  /*0140*/  ULDC.64 UR4, c[0x0][0x240] ;  /* 0x0000900000047ab9 */ /* 0x000fca0000000a00 */
[----:B------:R-:W2:Y:S01]  /*0150*/  LDG.E.64.CONSTANT R4, desc[UR6][R4.64] ;  /* 0x0000000604047981 */ /* 0x000ea2000c1e9b00 */
[----:B------:R-:W-:-:S04]  /*0160*/  IADD3 R24, P1, R0, UR4, RZ ;  /* 0x0000000400187c10 */ /* 0x000fc8000ff3e0ff */
[----:B------:R-:W-:Y:S02]  /*0170*/  IADD3.X R25, R6, UR5, RZ, P1, !PT ;  /* 0x0000000506197c10 */ /* 0x000fe40008ffe4ff */
[----:B--2---:R-:W-:-:S04]  /*0180*/  ISETP.GE.U32.AND P0, PT, R2, R4, PT ;  /* 0x000000040200720c */ /* 0x004fc80003f06070 */
[----:B------:R-:W-:-:S13]  /*0190*/  ISETP.GE.AND.EX P0, PT, R3, R5, PT, P0 ;  /* 0x000000050300720c */ /* 0x000fda0003f06300 */
[----:B------:R-:W-:Y:S05]  /*01a0*/  @P0 EXIT ;  /* 0x000000000000094d */ /* 0x000fea0003800000 */
[----:B------:R-:W-:Y:S01]  /*01b0*/  ULDC.64 UR4, c[0x0][0x258] ;  /* 0x0000960000047ab9 */ /* 0x000fe20000000a00 */
[----:B------:R-:W2:Y:S01]  /*01c0*/  LDG.E.64.CONSTANT R24, desc[UR6][R24.64] ;  /* 0x0000000618187981 */ /* 0x000ea2000c1e9b00 */
[----:B------:R-:W-:Y:S01]  /*01d0*/  IADD3 R10, P0, R0, UR4, RZ ;  /* 0x00000004000a7c10 */ /* 0x000fe2000ff1e0ff */
[----:B------:R-:W-:Y:S01]  /*01e0*/  ULDC.U8 UR4, c[0x0][0x2d8] ;  /* 0x0000b60000047ab9 */ /* 0x000fe20000000000 */
[----:B------:R-:W-:Y:S02]  /*01f0*/  ULDC.64 UR8, c[0x0][0x218] ;  /* 0x0000860000087ab9 */ /* 0x000fe40000000a00 */
[----:B------:R-:W-:-:S06]  /*0200*/  IADD3.X R11, R6, UR5, RZ, P0, !PT ;  /* 0x00000005060b7c10 */ /* 0x000fcc00087fe4ff */
[----:B------:R-:W3:Y:S01]  /*0210*/  LDG.E.64.CONSTANT R10, desc[UR6][R10.64] ;  /* 0x000000060a0a7981 */ /* 0x000ee2000c1e9b00 */
[----:B------:R-:W-:-:S06]  /*0220*/  UPRMT UR4, UR4, 0x8880, URZ ;  /* 0x0000888004047896 */ /* 0x000fcc000800003f */
[----:B------:R-:W-:Y:S01]  /*0230*/  ISETP.NE.AND P0, PT, RZ, UR4, PT ;  /* 0x00000004ff007c0c */ /* 0x000fe2000bf05270 */
[----:B------:R-:W-:Y:S02]  /*0240*/  ULDC.64 UR4, c[0x0][0x220] ;  /* 0x0000880000047ab9 */ /* 0x000fe40000000a00 */
[----:B------:R-:W-:-:S04]  /*0250*/  IMAD.WIDE.U32 R4, R17, UR4, RZ ;  /* 0x0000000411047c25 */ /* 0x000fc8000f8e00ff */
[----:B------:R-:W-:Y:S01]  /*0260*/  IMAD R5, R17, UR5, R5 ;  /* 0x0000000511057c24 */ /* 0x000fe2000f8e0205 */
[----:B--2---:R-:W-:-:S05]  /*0270*/  ISETP.LT.U32.AND P1, PT, R24, 0x1, PT ;  /* 0x000000011800780c */ /* 0x004fca0003f21070 */
[----:B---3--:R-:W-:-:S06]  /*0280*/  DSETP.EQ.AND P0, PT, R10, +INF , P0 ;  /* 0x7ff000000a00742a */ /* 0x008fcc0000702000 */
[----:B------:R-:W-:Y:S02]  /*0290*/  ISETP.LT.OR.EX P0, PT, R25, RZ, P0, P1 ;  /* 0x000000ff1900720c */ /* 0x000fe40000701710 */
[----:B------:R-:W-:-:S04]  /*02a0*/  LEA R12, P1, R4, UR8, 0x3 ;  /* 0x00000008040c7c11 */ /* 0x000fc8000f8218ff */
[----:B------:R-:W-:-:S07]  /*02b0*/  LEA.HI.X R13, R4, UR9, R5, 0x3, P1 ;  /* 0x00000009040d7c11 */ /* 0x000fce00088f1c05 */
[----:B------:R-:W-:Y:S05]  /*02c0*/  @P0 EXIT ;  /* 0x000000000000094d */ /* 0x000fea0003800000 */
[----:B------:R-:W-:Y:S01]  /*02d0*/  ULDC.64 UR4, c[0x0][0x2c0] ;  /* 0x0000b00000047ab9 */ /* 0x000fe20000000a00 */
[----:B------:R-:W5:Y:S01]  /*02e0*/  LDG.E.64.CONSTANT R12, desc[UR6][R12.64] ;  /* 0x000000060c0c7981 */ /* 0x000f62000c1e9b00 */
[----:B------:R-:W-:Y:S01]  /*02f0*/  IADD3 R4, P0, R0, UR4, RZ ;  /* 0x0000000400047c10 */ /* 0x000fe2000ff1e0ff */
[----:B------:R-:W-:Y:S01]  /*0300*/  ULDC.64 UR8, c[0x0][0x268] ;  /* 0x00009a0000087ab9 */ /* 0x000fe20000000a00 */
[----:B------:R-:W-:Y:S01]  /*0310*/  ULDC.64 UR10, c[0x0][0x290] ;  /* 0x0000a400000a7ab9 */ /* 0x000fe20000000a00 */
[----:B------:R-:W-:Y:S01]  /*0320*/  ULDC.64 UR16, c[0x0][0x260] ;  /* 0x0000980000107ab9 */ /* 0x000fe20000000a00 */
[----:B------:R-:W-:Y:S01]  /*0330*/  IADD3.X R5, R6, UR5, RZ, P0, !PT ;  /* 0x0000000506057c10 */ /* 0x000fe200087fe4ff */
[----:B------:R-:W-:Y:S01]  /*0340*/  ULDC.64 UR4, c[0x0][0x2c8] ;  /* 0x0000b20000047ab9 */ /* 0x000fe20000000a00 */
[----:B------:R-:W-:-:S04]  /*0350*/  ULDC.64 UR14, c[0x0][0x210] ;  /* 0x00008400000e7ab9 */ /* 0x000fc80000000a00 */
[----:B------:R-:W2:Y:S01]  /*0360*/  LDG.E.64.CONSTANT R4, desc[UR6][R4.64] ;  /* 0x0000000604047981 */ /* 0x000ea2000c1e9b00 */
[----:B------:R-:W-:-:S04]  /*0370*/  IMAD R7, R3, UR4, RZ ;  /* 0x0000000403077c24 */ /* 0x000fc8000f8e02ff */
[C---:B------:R-:W-:Y:S02]  /*0380*/  IMAD R9, R2.reuse, UR5, R7 ;  /* 0x0000000502097c24 */ /* 0x040fe4000f8e0207 */
[----:B--2---:R-:W-:Y:S01]  /*0390*/  IMAD.WIDE.U32 R6, R2, UR4, R4 ;  /* 0x0000000402067c25 */ /* 0x004fe2000f8e0004 */
[----:B------:R-:W-:-:S03]  /*03a0*/  ULDC.64 UR4, c[0x0][0x248] ;  /* 0x0000920000047ab9 */ /* 0x000fc60000000a00 */
[----:B------:R-:W-:Y:S01]  /*03b0*/  IMAD.IADD R7, R7, 0x1, R9 ;  /* 0x0000000107077824 */ /* 0x000fe200078e0209 */
[----:B------:R-:W-:-:S04]  /*03c0*/  LEA R8, P0, R6, UR4, 0x2 ;  /* 0x0000000406087c11 */ /* 0x000fc8000f8010ff */
[----:B------:R-:W-:Y:S01]  /*03d0*/  LEA.HI.X R9, R6, UR5, R7, 0x2, P0 ;  /* 0x0000000506097c11 */ /* 0x000fe200080f1407 */
[----:B------:R-:W-:-:S05]  /*03e0*/  ULDC.64 UR4, c[0x0][0x280] ;  /* 0x0000a00000047ab9 */ /* 0x000fca0000000a00 */
[----:B------:R0:W2:Y:S01]  /*03f0*/  LDG.E.CONSTANT R9, desc[UR6][R8.64] ;  /* 0x0000000608097981 */ /* 0x0000a2000c1e9900 */
[----:B------:R-:W-:Y:S01]  /*0400*/  IMAD.WIDE.U32 R4, R17, UR4, RZ ;  /* 0x0000000411047c25 */ /* 0x000fe2000f8e00ff */
[----:B------:R-:W-:-:S03]  /*0410*/  SHF.L.U32 R0, R2, 0x1, RZ ;  /* 0x0000000102007819 */ /* 0x000fc600000006ff */
[C---:B------:R-:W-:Y:S01]  /*0420*/  IMAD R5, R17.reuse, UR5, R5 ;  /* 0x0000000511057c24 */ /* 0x040fe2000f8e0205 */
[----:B------:R-:W-:Y:S01]  /*0430*/  ULDC.64 UR4, c[0x0][0x2a8] ;  /* 0x0000aa0000047ab9 */ /* 0x000fe20000000a00 */
[----:B------:R-:W-:Y:S01]  /*0440*/  IMAD.WIDE.U32 R6, R17, UR8, RZ ;  /* 0x0000000811067c25 */ /* 0x000fe2000f8e00ff */
[----:B0-----:R-:W-:-:S03]  /*0450*/  SHF.L.U64.HI R8, R2, 0x1, R3 ;  /* 0x0000000102087819 */ /* 0x001fc60000010203 */
[----:B------:R-:W-:-:S04]  /*0460*/  IMAD.WIDE.U32 R2, R17, UR4, RZ ;  /* 0x0000000411027c25 */ /* 0x000fc8000f8e00ff */
[----:B------:R-:W-:-:S04]  /*0470*/  IMAD.WIDE.U32 R14, R17, UR10, RZ ;  /* 0x0000000a110e7c25 */ /* 0x000fc8000f8e00ff */
[C---:B------:R-:W-:Y:S01]  /*0480*/  IMAD R3, R17.reuse, UR5, R3 ;  /* 0x0000000511037c24 */ /* 0x040fe2000f8e0203 */
[----:B------:R-:W-:Y:S01]  /*0490*/  ULDC.64 UR4, c[0x0][0x2a0] ;  /* 0x0000a80000047ab9 */ /* 0x000fe20000000a00 */
[C---:B------:R-:W-:Y:S01]  /*04a0*/  IMAD R7, R17.reuse, UR9, R7 ;  /* 0x0000000911077c24 */ /* 0x040fe2000f8e0207 */
[----:B------:R-:W-:Y:S01]  /*04b0*/  ISETP.NE.U32.AND P0, PT, R24, 0x1, PT ;  /* 0x000000011800780c */ /* 0x000fe20003f05070 */
[----:B------:R-:W-:Y:S01]  /*04c0*/  IMAD R15, R17, UR11, R15 ;  /* 0x0000000b110f7c24 */ /* 0x000fe2000f8e020f */
[----:B------:R-:W-:Y:S01]  /*04d0*/  LOP3.LUT R17, R0, 0x1, RZ, 0xfc, !PT ;  /* 0x0000000100117812 */ /* 0x000fe200078efcff */
[C---:B------:R-:W-:Y:S01]  /*04e0*/  IMAD R0, R8.reuse, UR4, RZ ;  /* 0x0000000408007c24 */ /* 0x040fe2000f8e02ff */
[----:B------:R-:W-:Y:S01]  /*04f0*/  ULDC.64 UR10, c[0x0][0x2b8] ;  /* 0x0000ae00000a7ab9 */ /* 0x000fe20000000a00 */
[----:B------:R-:W-:Y:S01]  /*0500*/  ISETP.NE.AND.EX P0, PT, R25, RZ, PT, P0 ;  /* 0x000000ff1900720c */ /* 0x000fe20003f05300 */
[----:B------:R-:W-:Y:S01]  /*0510*/  IMAD R8, R8, UR10, RZ ;  /* 0x0000000a08087c24 */ /* 0x000fe2000f8e02ff */
[----:B------:R-:W-:Y:S01]  /*0520*/  ULDC.64 UR8, c[0x0][0x270] ;  /* 0x00009c0000087ab9 */ /* 0x000fe20000000a00 */
[----:B------:R-:W-:-:S02]  /*0530*/  IMAD R23, R17, UR5, R0 ;  /* 0x0000000511177c24 */ /* 0x000fc4000f8e0200 */
[----:B------:R-:W-:Y:S01]  /*0540*/  IMAD.WIDE.U32 R14, R17, UR4, R14 ;  /* 0x00000004110e7c25 */ /* 0x000fe2000f8e000e */
[----:B------:R-:W-:-:S03]  /*0550*/  ULDC.64 UR4, c[0x0][0x288] ;  /* 0x0000a20000047ab9 */ /* 0x000fc60000000a00 */
[C---:B------:R-:W-:Y:S02]  /*0560*/  IMAD R27, R17.reuse, UR11, R8 ;  /* 0x0000000b111b7c24 */ /* 0x040fe4000f8e0208 */
[----:B------:R-:W-:Y:S01]  /*0570*/  IMAD.WIDE.U32 R16, R17, UR10, R2 ;  /* 0x0000000a11107c25 */ /* 0x000fe2000f8e0002 */
[----:B------:R-:W-:Y:S01]  /*0580*/  ULDC.64 UR10, c[0x0][0x230] ;  /* 0x00008c00000a7ab9 */ /* 0x000fe20000000a00 */
[----:B------:R-:W-:Y:S02]  /*0590*/  BSSY B0, `(.L_x_136) ;  /* 0x00000c4000007945 */ /* 0x000fe40003800000 */
[----:B------:R-:W-:Y:S01]  /*05a0*/  IMAD.MOV.U32 R59, RZ, RZ, RZ ;  /* 0x000000ffff3b7224 */ /* 0x000fe200078e00ff */
[----:B--2---:R-:W-:-:S05]  /*05b0*/  SHF.R.S32.HI R0, RZ, 0x1f, R9 ;  /* 0x0000001fff007819 */ /* 0x004fca0000011409 */
[C---:B------:R-:W-:Y:S02]  /*05c0*/  IMAD R8, R0.reuse, UR4, RZ ;  /* 0x0000000400087c24 */ /* 0x040fe4000f8e02ff */
[----:B------:R-:W-:Y:S02]  /*05d0*/  IMAD R0, R0, UR8, RZ ;  /* 0x0000000800007c24 */ /* 0x000fe4000f8e02ff */
[----:B------:R-:W-:-:S04]  /*05e0*/  IMAD.WIDE.U32 R18, R9, UR4, R4 ;  /* 0x0000000409127c25 */ /* 0x000fc8000f8e0004 */
[----:B------:R-:W-:-:S04]  /*05f0*/  IMAD.WIDE.U32 R20, R9, UR8, R6 ;  /* 0x0000000809147c25 */ /* 0x000fc8000f8e0006 */
[C---:B------:R-:W-:Y:S01]  /*0600*/  IMAD R3, R9.reuse, UR9, R0 ;  /* 0x0000000909037c24 */ /* 0x040fe2000f8e0200 */
[----:B------:R-:W-:Y:S01]  /*0610*/  ULDC.64 UR8, c[0x0][0x228] ;  /* 0x00008a0000087ab9 */ /* 0x000fe20000000a00 */
[----:B------:R-:W-:Y:S01]  /*0620*/  IMAD R5, R9, UR5, R8 ;  /* 0x0000000509057c24 */ /* 0x000fe2000f8e0208 */
[----:B------:R-:W-:Y:S01]  /*0630*/  ULDC.64 UR4, c[0x0][0x238] ;  /* 0x00008e0000047ab9 */ /* 0x000fe20000000a00 */
[----:B------:R-:W-:Y:S01]  /*0640*/  LOP3.LUT R6, R24, 0x1, RZ, 0xc0, !PT ;  /* 0x0000000118067812 */ /* 0x000fe200078ec0ff */
[----:B------:R-:W-:Y:S01]  /*0650*/  IMAD.MOV.U32 R4, RZ, RZ, RZ ;  /* 0x000000ffff047224 */ /* 0x000fe200078e00ff */
[----:B------:R-:W-:Y:S01]  /*0660*/  IADD3 R9, R15, R23, RZ ;  /* 0x000000170f097210 */ /* 0x000fe20007ffe0ff */
[----:B------:R-:W-:Y:S01]  /*0670*/  IMAD.IADD R7, R17, 0x1, R27 ;  /* 0x0000000111077824 */ /* 0x000fe200078e021b */
[----:B------:R-:W-:Y:S01]  /*0680*/  IADD3 R3, R21, R3, RZ ;  /* 0x0000000315037210 */ /* 0x000fe20007ffe0ff */
[----:B------:R-:W-:Y:S01]  /*0690*/  IMAD.IADD R5, R19, 0x1, R5 ;  /* 0x0000000113057824 */ /* 0x000fe200078e0205 */
[----:B------:R-:W-:Y:S06]  /*06a0*/  @!P0 BRA `(.L_x_137) ;  /* 0x0000000800c88947 */ /* 0x000fec0003800000 */
[----:B------:R-:W0:Y:S01]  /*06b0*/  LDC.64 R22, c[0x0][0x260] ;  /* 0x00009800ff167b82 */ /* 0x000e220000000a00 */
[----:B------:R-:W-:Y:S01]  /*06c0*/  IADD3 R2, P0, R24, -R6, RZ ;  /* 0x8000000618027210 */ /* 0x000fe20007f1e0ff */
[----:B------:R-:W-:Y:S02]  /*06d0*/  IMAD.MOV.U32 R4, RZ, RZ, RZ ;  /* 0x000000ffff047224 */ /* 0x000fe400078e00ff */
[----:B------:R-:W-:Y:S01]  /*06e0*/  IMAD.MOV.U32 R59, RZ, RZ, RZ ;  /* 0x000000ffff3b7224 */ /* 0x000fe200078e00ff */
[----:B------:R-:W-:Y:S02]  /*06f0*/  IADD3.X R0, R25, -0x1, RZ, P0, !PT ;  /* 0xffffffff19007810 */ /* 0x000fe400007fe4ff */
[----:B0-----:R-:W-:-:S07]  /*0700*/  SHF.L.U64.HI R23, R22, 0x3, R23 ;  /* 0x0000000316177819 */ /* 0x001fce0000010217 */
.L_x_142:
[----:B0-----:R-:W0:Y:S01]  /*0710*/  LDC.64 R52, c[0x0][0x298] ;  /* 0x0000a600ff347b82 */ /* 0x001e220000000a00 */
[----:B------:R-:W-:Y:S01]  /*0720*/  MOV R8, R14 ;  /* 0x0000000e00087202 */ /* 0x000fe20000000f00 */
[----:B------:R-:W-:Y:S02]  /*0730*/  IMAD.MOV.U32 R28, RZ, RZ, R16 ;  /* 0x000000ffff1c7224 */ /* 0x000fe400078e0010 */
[----:B------:R-:W-:-:S04]  /*0740*/  IMAD.MOV.U32 R29, RZ, RZ, R7 ;  /* 0x000000ffff1d7224 */ /* 0x000fc800078e0007 */
[----:B------:R-:W1:Y:S08]  /*0750*/  LDC.64 R50, c[0x0][0x2b0] ;  /* 0x0000ac00ff327b82 */ /* 0x000e700000000a00 */
[----:B------:R-:W2:Y:S01]  /*0760*/  LDC.64 R24, c[0x0][0x278] ;  /* 0x00009e00ff187b82 */ /* 0x000ea20000000a00 */
[-C--:B0-----:R-:W-:Y:S02]  /*0770*/  IMAD R30, R59, R52.reuse, RZ ;  /* 0x000000343b1e7224 */ /* 0x081fe400078e02ff */
[----:B------:R-:W-:-:S04]  /*0780*/  IMAD.WIDE.U32 R26, R4, R52, R8 ;  /* 0x00000034041a7225 */ /* 0x000fc800078e0008 */
[----:B------:R-:W-:Y:S01]  /*0790*/  IMAD R31, R4, R53, R30 ;  /* 0x00000035041f7224 */ /* 0x000fe200078e021e */
[----:B------:R-:W-:Y:S01]  /*07a0*/  LEA R46, P0, R26, UR8, 0x3 ;  /* 0x000000081a2e7c11 */ /* 0x000fe2000f8018ff */
[-C--:B-1----:R-:W-:Y:S02]  /*07b0*/  IMAD R32, R59, R50.reuse, RZ ;  /* 0x000000323b207224 */ /* 0x082fe400078e02ff */
[----:B------:R-:W-:Y:S01]  /*07c0*/  IMAD.WIDE.U32 R28, R4, R50, R28 ;  /* 0x00000032041c7225 */ /* 0x000fe200078e001c */
[----:B------:R-:W-:-:S03]  /*07d0*/  IADD3 R31, R27, R31, RZ ;  /* 0x0000001f1b1f7210 */ /* 0x000fc60007ffe0ff */
[----:B------:R-:W-:Y:S01]  /*07e0*/  IMAD R33, R4, R51, R32 ;  /* 0x0000003304217224 */ /* 0x000fe200078e0220 */
[----:B------:R-:W-:Y:S01]  /*07f0*/  LEA R48, P1, R28, UR10, 0x3 ;  /* 0x0000000a1c307c11 */ /* 0x000fe2000f8218ff */
[----:B--2---:R-:W-:Y:S01]  /*0800*/  IMAD R8, R59, R24, RZ ;  /* 0x000000183b087224 */ /* 0x004fe200078e02ff */
[----:B------:R-:W-:Y:S01]  /*0810*/  LEA.HI.X R47, R26, UR9, R31, 0x3, P0 ;  /* 0x000000091a2f7c11 */ /* 0x000fe200080f1c1f */
[----:B------:R-:W-:Y:S02]  /*0820*/  IMAD.IADD R27, R29, 0x1, R33 ;  /* 0x000000011d1b7824 */ /* 0x000fe400078e0221 */
[----:B------:R-:W-:Y:S02]  /*0830*/  IMAD.MOV.U32 R26, RZ, RZ, R18 ;  /* 0x000000ffff1a7224 */ /* 0x000fe400078e0012 */
[----:B------:R0:W2:Y:S01]  /*0840*/  LDG.E.64.CONSTANT R30, desc[UR6][R46.64] ;  /* 0x000000062e1e7981 */ /* 0x0000a2000c1e9b00 */
[----:B------:R-:W-:Y:S02]  /*0850*/  LEA.HI.X R49, R28, UR11, R27, 0x3, P1 ;  /* 0x0000000b1c317c11 */ /* 0x000fe400088f1c1b */
[----:B------:R-:W-:-:S03]  /*0860*/  MOV R27, R5 ;  /* 0x00000005001b7202 */ /* 0x000fc60000000f00 */
[----:B------:R1:W2:Y:S01]  /*0870*/  LDG.E.64.CONSTANT R28, desc[UR6][R48.64] ;  /* 0x00000006301c7981 */ /* 0x0002a2000c1e9b00 */
[----:B------:R-:W-:-:S04]  /*0880*/  IMAD.WIDE.U32 R32, R4, R24, R26 ;  /* 0x0000001804207225 */ /* 0x000fc800078e001a */
[----:B------:R-:W-:Y:S01]  /*0890*/  IMAD R27, R4, R25, R8 ;  /* 0x00000019041b7224 */ /* 0x000fe200078e0208 */
[----:B------:R-:W-:-:S03]  /*08a0*/  LEA R26, P0, R32, UR4, 0x3 ;  /* 0x00000004201a7c11 */ /* 0x000fc6000f8018ff */
[----:B------:R-:W-:-:S05]  /*08b0*/  IMAD.IADD R27, R33, 0x1, R27 ;  /* 0x00000001211b7824 */ /* 0x000fca00078e021b */
[----:B------:R-:W-:-:S05]  /*08c0*/  LEA.HI.X R27, R32, UR5, R27, 0x3, P0 ;  /* 0x00000005201b7c11 */ /* 0x000fca00080f1c1b */
[----:B------:R-:W3:Y:S01]  /*08d0*/  LDG.E.64 R32, desc[UR6][R26.64] ;  /* 0x000000061a207981 */ /* 0x000ee2000c1e1b00 */
[----:B------:R-:W-:Y:S01]  /*08e0*/  UMOV UR12, 0xfefa39ef ;  /* 0xfefa39ef000c7882 */ /* 0x000fe20000000000 */
[----:B------:R-:W-:Y:S01]  /*08f0*/  UMOV UR13, 0x3fe62e42 ;  /* 0x3fe62e42000d7882 */ /* 0x000fe20000000000 */
[----:B------:R-:W-:Y:S01]  /*0900*/  MOV R38, 0x11122322 ;  /* 0x1112232200267802 */ /* 0x000fe20000000f00 */
[----:B------:R-:W-:Y:S01]  /*0910*/  IMAD.MOV.U32 R39, RZ, RZ, 0x3f811111 ;  /* 0x3f811111ff277424 */ /* 0x000fe200078e00ff */
[----:B------:R-:W-:Y:S01]  /*0920*/  MOV R41, 0x3fa55555 ;  /* 0x3fa5555500297802 */ /* 0x000fe20000000f00 */
[----:B------:R-:W-:Y:S02]  /*0930*/  IMAD.MOV.U32 R40, RZ, RZ, 0x555502a1 ;  /* 0x555502a1ff287424 */ /* 0x000fe400078e00ff */
[----:B------:R-:W-:Y:S02]  /*0940*/  IMAD.MOV.U32 R42, RZ, RZ, 0x55555511 ;  /* 0x55555511ff2a7424 */ /* 0x000fe400078e00ff */
[----:B------:R-:W-:Y:S01]  /*0950*/  IMAD.MOV.U32 R43, RZ, RZ, 0x3fc55555 ;  /* 0x3fc55555ff2b7424 */ /* 0x000fe200078e00ff */
[----:B------:R-:W-:Y:S01]  /*0960*/  MOV R44, 0xb ;  /* 0x0000000b002c7802 */ /* 0x000fe20000000f00 */
[----:B------:R-:W-:Y:S01]  /*0970*/  IMAD.MOV.U32 R45, RZ, RZ, 0x3fe00000 ;  /* 0x3fe00000ff2d7424 */ /* 0x000fe200078e00ff */
[----:B0-----:R-:W-:-:S04]  /*0980*/  LEA R46, P0, R52, R46, 0x3 ;  /* 0x0000002e342e7211 */ /* 0x001fc800078018ff */
[----:B------:R-:W-:Y:S01]  /*0990*/  LEA.HI.X R47, R52, R47, R53, 0x3, P0 ;  /* 0x0000002f342f7211 */ /* 0x000fe200000f1c35 */
[----:B------:R-:W-:Y:S01]  /*09a0*/  BSSY B1, `(.L_x_138) ;  /* 0x0000036000017945 */ /* 0x000fe20003800000 */
[----:B-1----:R-:W-:-:S04]  /*09b0*/  LEA R48, P1, R50, R48, 0x3 ;  /* 0x0000003032307211 */ /* 0x002fc800078218ff */
[----:B------:R-:W-:Y:S01]  /*09c0*/  LEA.HI.X R49, R50, R49, R51, 0x3, P1 ;  /* 0x0000003132317211 */ /* 0x000fe200008f1c33 */
[----:B--2---:R-:W-:-:S08]  /*09d0*/  DADD R28, R28, R30 ;  /* 0x000000001c1c7229 */ /* 0x004fd0000000001e */
[----:B------:R-:W-:Y:S01]  /*09e0*/  DADD R28, R10, R28 ;  /* 0x000000000a1c7229 */ /* 0x000fe2000000001c */
[----:B------:R-:W-:Y:S01]  /*09f0*/  IMAD.MOV.U32 R30, RZ, RZ, 0x652b82fe ;  /* 0x652b82feff1e7424 */ /* 0x000fe200078e00ff */
[----:B------:R-:W-:-:S06]  /*0a00*/  MOV R31, 0x3ff71547 ;  /* 0x3ff71547001f7802 */ /* 0x000fcc0000000f00 */
[----:B---3--:R-:W-:-:S08]  /*0a10*/  DADD R28, R28, -R32 ;  /* 0x000000001c1c7229 */ /* 0x008fd00000000820 */
[----:B------:R-:W-:-:S08]  /*0a20*/  DFMA R30, R28, R30, 6.75539944105574400000e+15 ;  /* 0x433800001c1e742b */ /* 0x000fd0000000001e */
[----:B------:R-:W-:-:S08]  /*0a30*/  DADD R54, R30, -6.75539944105574400000e+15 ;  /* 0xc33800001e367429 */ /* 0x000fd00000000000 */
[----:B------:R-:W-:Y:S01]  /*0a40*/  DFMA R32, R54, -UR12, R28 ;  /* 0x8000000c36207c2b */ /* 0x000fe2000800001c */
[----:B------:R-:W-:Y:S01]  /*0a50*/  UMOV UR12, 0x3b39803f ;  /* 0x3b39803f000c7882 */ /* 0x000fe20000000000 */
[----:B------:R-:W-:-:S06]  /*0a60*/  UMOV UR13, 0x3c7abc9e ;  /* 0x3c7abc9e000d7882 */ /* 0x000fcc0000000000 */
[----:B------:R-:W-:Y:S01]  /*0a70*/  DFMA R54, R54, -UR12, R32 ;  /* 0x8000000c36367c2b */ /* 0x000fe20008000020 */
[----:B------:R-:W-:Y:S02]  /*0a80*/  IMAD.MOV.U32 R32, RZ, RZ, -0x35dec16 ;  /* 0xfca213eaff207424 */ /* 0x000fe400078e00ff */
[----:B------:R-:W-:Y:S01]  /*0a90*/  IMAD.MOV.U32 R33, RZ, RZ, 0x3e928af3 ;  /* 0x3e928af3ff217424 */ /* 0x000fe200078e00ff */
[----:B------:R-:W-:Y:S01]  /*0aa0*/  UMOV UR12, 0x69ce2bdf ;  /* 0x69ce2bdf000c7882 */ /* 0x000fe20000000000 */
[----:B------:R-:W-:-:S04]  /*0ab0*/  UMOV UR13, 0x3e5ade15 ;  /* 0x3e5ade15000d7882 */ /* 0x000fc80000000000 */
[----:B------:R-:W-:Y:S01]  /*0ac0*/  DFMA R32, R54, UR12, R32 ;  /* 0x0000000c36207c2b */ /* 0x000fe20008000020 */
[----:B------:R-:W-:Y:S01]  /*0ad0*/  UMOV UR12, 0x62401315 ;  /* 0x62401315000c7882 */ /* 0x000fe20000000000 */
[----:B------:R-:W-:-:S06]  /*0ae0*/  UMOV UR13, 0x3ec71dee ;  /* 0x3ec71dee000d7882 */ /* 0x000fcc0000000000 */
[----:B------:R-:W-:Y:S01]  /*0af0*/  DFMA R34, R54, R32, UR12 ;  /* 0x0000000c36227e2b */ /* 0x000fe20008000020 */
[----:B------:R-:W-:Y:S01]  /*0b00*/  MOV R32, 0x7c89eb71 ;  /* 0x7c89eb7100207802 */ /* 0x000fe20000000f00 */
[----:B------:R-:W-:-:S06]  /*0b10*/  IMAD.MOV.U32 R33, RZ, RZ, 0x3efa0199 ;  /* 0x3efa0199ff217424 */ /* 0x000fcc00078e00ff */
[----:B------:R-:W-:Y:S01]  /*0b20*/  DFMA R36, R54, R34, R32 ;  /* 0x000000223624722b */ /* 0x000fe20000000020 */
[----:B------:R-:W-:Y:S01]  /*0b30*/  IMAD.MOV.U32 R34, RZ, RZ, 0x14761f65 ;  /* 0x14761f65ff227424 */ /* 0x000fe200078e00ff */
[----:B------:R-:W-:-:S06]  /*0b40*/  MOV R35, 0x3f2a01a0 ;  /* 0x3f2a01a000237802 */ /* 0x000fcc0000000f00 */
[----:B------:R-:W-:Y:S01]  /*0b50*/  DFMA R56, R54, R36, R34 ;  /* 0x000000243638722b */ /* 0x000fe20000000022 */
[----:B------:R-:W-:Y:S02]  /*0b60*/  IMAD.MOV.U32 R36, RZ, RZ, 0x1852b7af ;  /* 0x1852b7afff247424 */ /* 0x000fe400078e00ff */
[----:B------:R-:W-:-:S06]  /*0b70*/  IMAD.MOV.U32 R37, RZ, RZ, 0x3f56c16c ;  /* 0x3f56c16cff257424 */ /* 0x000fcc00078e00ff */
[----:B------:R-:W-:-:S08]  /*0b80*/  DFMA R56, R54, R56, R36 ;  /* 0x000000383638722b */ /* 0x000fd00000000024 */
[----:B------:R-:W-:-:S08]  /*0b90*/  DFMA R56, R54, R56, R38 ;  /* 0x000000383638722b */ /* 0x000fd00000000026 */
[----:B------:R-:W-:-:S08]  /*0ba0*/  DFMA R56, R54, R56, R40 ;  /* 0x000000383638722b */ /* 0x000fd00000000028 */
[----:B------:R-:W-:-:S08]  /*0bb0*/  DFMA R56, R54, R56, R42 ;  /* 0x000000383638722b */ /* 0x000fd0000000002a */
[----:B------:R-:W-:Y:S01]  /*0bc0*/  DFMA R56, R54, R56, R44 ;  /* 0x000000383638722b */ /* 0x000fe2000000002c */
[----:B------:R-:W-:-:S07]  /*0bd0*/  FSETP.GEU.FTZ.AND P0, PT, |R29|, 4.1917929649353027344, PT ;  /* 0x4086232b1d00780b */ /* 0x000fce0003f1e200 */
[----:B------:R-:W-:-:S08]  /*0be0*/  DFMA R56, R54, R56, 1 ;  /* 0x3ff000003638742b */ /* 0x000fd00000000038 */
[----:B------:R-:W-:Y:S01]  /*0bf0*/  DFMA R56, R54, R56, 1 ;  /* 0x3ff000003638742b */ /* 0x000fe20000000038 */
[----:B------:R-:W-:-:S09]  /*0c00*/  IMAD R55, R59, UR16, RZ ;  /* 0x000000103b377c24 */ /* 0x000fd2000f8e02ff */
[----:B------:R-:W-:Y:S01]  /*0c10*/  IMAD R53, R30, 0x100000, R57 ;  /* 0x001000001e357824 */ /* 0x000fe200078e0239 */
[----:B------:R-:W-:Y:S01]  /*0c20*/  MOV R52, R56 ;  /* 0x0000003800347202 */ /* 0x000fe20000000f00 */
[----:B------:R-:W-:Y:S06]  /*0c30*/  @!P0 BRA `(.L_x_139) ;  /* 0x0000000000308947 */ /* 0x000fec0003800000 */
[----:B------:R-:W-:Y:S01]  /*0c40*/  FSETP.GEU.FTZ.AND P0, PT, |R29|, 4.2275390625, PT ;  /* 0x408748001d00780b */ /* 0x000fe20003f1e200 */
[C---:B------:R-:W-:Y:S02]  /*0c50*/  DADD R50, R28.reuse, +INF ;  /* 0x7ff000001c327429 */ /* 0x040fe40000000000 */
[----:B------:R-:W-:-:S08]  /*0c60*/  DSETP.GEU.AND P1, PT, R28, RZ, PT ;  /* 0x000000ff1c00722a */ /* 0x000fd00003f2e000 */
[----:B------:R-:W-:Y:S02]  /*0c70*/  FSEL R52, R50, RZ, P1 ;  /* 0x000000ff32347208 */ /* 0x000fe40000800000 */
[----:B------:R-:W-:Y:S02]  /*0c80*/  @!P0 LEA.HI R8, R30, R30, RZ, 0x1 ;  /* 0x0000001e1e088211 */ /* 0x000fe400078f08ff */
[----:B------:R-:W-:Y:S02]  /*0c90*/  FSEL R53, R51, RZ, P1 ;  /* 0x000000ff33357208 */ /* 0x000fe40000800000 */
[----:B------:R-:W-:-:S05]  /*0ca0*/  @!P0 SHF.R.S32.HI R29, RZ, 0x1, R8 ;  /* 0x00000001ff1d8819 */ /* 0x000fca0000011408 */
[----:B------:R-:W-:Y:S02]  /*0cb0*/  @!P0 IMAD.IADD R28, R30, 0x1, -R29 ;  /* 0x000000011e1c8824 */ /* 0x000fe400078e0a1d */
[----:B------:R-:W-:-:S03]  /*0cc0*/  @!P0 IMAD R57, R29, 0x100000, R57 ;  /* 0x001000001d398824 */ /* 0x000fc600078e0239 */
[----:B------:R-:W-:Y:S02]  /*0cd0*/  @!P0 LEA R29, R28, 0x3ff00000, 0x14 ;  /* 0x3ff000001c1d8811 */ /* 0x000fe400078ea0ff */
[----:B------:R-:W-:-:S06]  /*0ce0*/  @!P0 MOV R28, RZ ;  /* 0x000000ff001c8202 */ /* 0x000fcc0000000f00 */
[----:B------:R-:W-:-:S11]  /*0cf0*/  @!P0 DMUL R52, R56, R28 ;  /* 0x0000001c38348228 */ /* 0x000fd60000000000 */
.L_x_139:
[----:B------:R-:W-:Y:S05]  /*0d00*/  BSYNC B1 ;  /* 0x0000000000017941 */ /* 0x000fea0003800000 */
.L_x_138:
[----:B------:R-:W-:Y:S01]  /*0d10*/  IMAD.MOV.U32 R28, RZ, RZ, R20 ;  /* 0x000000ffff1c7224 */ /* 0x000fe200078e0014 */
[----:B------:R-:W2:Y:S01]  /*0d20*/  LDG.E.64.CONSTANT R46, desc[UR6][R46.64] ;  /* 0x000000062e2e7981 */ /* 0x000ea2000c1e9b00 */
[----:B------:R-:W-:Y:S01]  /*0d30*/  IMAD.MOV.U32 R29, RZ, RZ, R3 ;  /* 0x000000ffff1d7224 */ /* 0x000fe200078e0003 */
[----:B-----5:R-:W-:Y:S01]  /*0d40*/  DMUL R52, R12, R52 ;  /* 0x000000340c347228 */ /* 0x020fe20000000000 */
[C---:B------:R-:W-:Y:S01]  /*0d50*/  IMAD R55, R4.reuse, UR17, R55 ;  /* 0x0000001104377c24 */ /* 0x040fe2000f8e0237 */
[----:B------:R-:W2:Y:S01]  /*0d60*/  LDG.E.64.CONSTANT R48, desc[UR6][R48.64] ;  /* 0x0000000630307981 */ /* 0x000ea2000c1e9b00 */
[----:B------:R-:W-:Y:S01]  /*0d70*/  IMAD.WIDE.U32 R28, R4, UR16, R28 ;  /* 0x00000010041c7c25 */ /* 0x000fe2000f8e001c */
[----:B------:R-:W-:-:S04]  /*0d80*/  LEA R26, P1, R24, R26, 0x3 ;  /* 0x0000001a181a7211 */ /* 0x000fc800078218ff */
[----:B------:R-:W-:Y:S02]  /*0d90*/  IADD3 R29, R29, R55, RZ ;  /* 0x000000371d1d7210 */ /* 0x000fe40007ffe0ff */
[----:B------:R-:W-:Y:S01]  /*0da0*/  LEA R30, P0, R28, UR14, 0x3 ;  /* 0x0000000e1c1e7c11 */ /* 0x000fe2000f8018ff */
[----:B------:R-:W-:Y:S01]  /*0db0*/  DADD R52, -RZ, -R52 ;  /* 0x00000000ff347229 */ /* 0x000fe20000000934 */
[----:B------:R-:W-:Y:S02]  /*0dc0*/  LEA.HI.X R27, R24, R27, R25, 0x3, P1 ;  /* 0x0000001b181b7211 */ /* 0x000fe400008f1c19 */
[----:B------:R-:W-:-:S05]  /*0dd0*/  LEA.HI.X R31, R28, UR15, R29, 0x3, P0 ;  /* 0x0000000f1c1f7c11 */ /* 0x000fca00080f1c1d */
[----:B------:R0:W-:Y:S04]  /*0de0*/  REDG.E.ADD.F64.RN.STRONG.GPU desc[UR6][R30.64], R52 ;  /* 0x000000341e0079a6 */ /* 0x0001e8000c10ff86 */
[----:B------:R-:W3:Y:S01]  /*0df0*/  LDG.E.64 R26, desc[UR6][R26.64] ;  /* 0x000000061a1a7981 */ /* 0x000ee2000c1e1b00 */
[----:B------:R-:W-:Y:S02]  /*0e00*/  IMAD.MOV.U32 R28, RZ, RZ, 0x652b82fe ;  /* 0x652b82feff1c7424 */ /* 0x000fe400078e00ff */
[----:B------:R-:W-:Y:S01]  /*0e10*/  IMAD.MOV.U32 R29, RZ, RZ, 0x3ff71547 ;  /* 0x3ff71547ff1d7424 */ /* 0x000fe200078e00ff */
[----:B------:R-:W-:Y:S01]  /*0e20*/  UMOV UR12, 0xfefa39ef ;  /* 0xfefa39ef000c7882 */ /* 0x000fe20000000000 */
[----:B------:R-:W-:Y:S01]  /*0e30*/  UMOV UR13, 0x3fe62e42 ;  /* 0x3fe62e42000d7882 */ /* 0x000fe20000000000 */
[----:B------:R-:W-:Y:S01]  /*0e40*/  IADD3 R2, P0, R2, -0x2, RZ ;  /* 0xfffffffe02027810 */ /* 0x000fe20007f1e0ff */
[----:B------:R-:W-:Y:S03]  /*0e50*/  BSSY B1, `(.L_x_140) ;  /* 0x000002f000017945 */ /* 0x000fe60003800000 */
[----:B------:R-:W-:-:S02]  /*0e60*/  IADD3.X R0, R0, -0x1, RZ, P0, !PT ;  /* 0xffffffff00007810 */ /* 0x000fc400007fe4ff */
[----:B------:R-:W-:-:S04]  /*0e70*/  ISETP.NE.U32.AND P0, PT, R2, RZ, PT ;  /* 0x000000ff0200720c */ /* 0x000fc80003f05070 */
[----:B------:R-:W-:Y:S01]  /*0e80*/  ISETP.NE.AND.EX P0, PT, R0, RZ, PT, P0 ;  /* 0x000000ff0000720c */ /* 0x000fe20003f05300 */
[----:B--2---:R-:W-:-:S08]  /*0e90*/  DADD R46, R48, R46 ;  /* 0x00000000302e7229 */ /* 0x004fd0000000002e */
[----:B------:R-:W-:-:S08]  /*0ea0*/  DADD R24, R10, R46 ;  /* 0x000000000a187229 */ /* 0x000fd0000000002e */
[----:B---3--:R-:W-:-:S08]  /*0eb0*/  DADD R24, R24, -R26 ;  /* 0x0000000018187229 */ /* 0x008fd0000000081a */
[----:B------:R-:W-:-:S08]  /*0ec0*/  DFMA R28, R24, R28, 6.75539944105574400000e+15 ;  /* 0x43380000181c742b */ /* 0x000fd0000000001c */
[----:B------:R-:W-:-:S08]  /*0ed0*/  DADD R46, R28, -6.75539944105574400000e+15 ;  /* 0xc33800001c2e7429 */ /* 0x000fd00000000000 */
[----:B------:R-:W-:Y:S01]  /*0ee0*/  DFMA R48, R46, -UR12, R24 ;  /* 0x8000000c2e307c2b */ /* 0x000fe20008000018 */
[----:B------:R-:W-:Y:S01]  /*0ef0*/  UMOV UR12, 0x3b39803f ;  /* 0x3b39803f000c7882 */ /* 0x000fe20000000000 */
[----:B------:R-:W-:Y:S01]  /*0f00*/  UMOV UR13, 0x3c7abc9e ;  /* 0x3c7abc9e000d7882 */ /* 0x000fe20000000000 */
[----:B------:R-:W-:Y:S01]  /*0f10*/  MOV R26, 0xfca213ea ;  /* 0xfca213ea001a7802 */ /* 0x000fe20000000f00 */
[----:B------:R-:W-:-:S04]  /*0f20*/  IMAD.MOV.U32 R27, RZ, RZ, 0x3e928af3 ;  /* 0x3e928af3ff1b7424 */ /* 0x000fc800078e00ff */
[----:B------:R-:W-:Y:S01]  /*0f30*/  DFMA R46, R46, -UR12, R48 ;  /* 0x8000000c2e2e7c2b */ /* 0x000fe20008000030 */
[----:B------:R-:W-:Y:S01]  /*0f40*/  UMOV UR12, 0x69ce2bdf ;  /* 0x69ce2bdf000c7882 */ /* 0x000fe20000000000 */
[----:B------:R-:W-:-:S06]  /*0f50*/  UMOV UR13, 0x3e5ade15 ;  /* 0x3e5ade15000d7882 */ /* 0x000fcc0000000000 */
[----:B------:R-:W-:Y:S01]  /*0f60*/  DFMA R26, R46, UR12, R26 ;  /* 0x0000000c2e1a7c2b */ /* 0x000fe2000800001a */
[----:B------:R-:W-:Y:S01]  /*0f70*/  UMOV UR12, 0x62401315 ;  /* 0x62401315000c7882 */ /* 0x000fe20000000000 */
[----:B------:R-:W-:-:S06]  /*0f80*/  UMOV UR13, 0x3ec71dee ;  /* 0x3ec71dee000d7882 */ /* 0x000fcc0000000000 */
[----:B------:R-:W-:-:S08]  /*0f90*/  DFMA R26, R46, R26, UR12 ;  /* 0x0000000c2e1a7e2b */ /* 0x000fd0000800001a */
[----:B------:R-:W-:-:S08]  /*0fa0*/  DFMA R26, R46, R26, R32 ;  /* 0x0000001a2e1a722b */ /* 0x000fd00000000020 */
[----:B------:R-:W-:-:S08]  /*0fb0*/  DFMA R26, R46, R26, R34 ;  /* 0x0000001a2e1a722b */ /* 0x000fd00000000022 */
[----:B------:R-:W-:-:S08]  /*0fc0*/  DFMA R26, R46, R26, R36 ;  /* 0x0000001a2e1a722b */ /* 0x000fd00000000024 */
[----:B------:R-:W-:-:S08]  /*0fd0*/  DFMA R26, R46, R26, R38 ;  /* 0x0000001a2e1a722b */ /* 0x000fd00000000026 */
[----:B------:R-:W-:-:S08]  /*0fe0*/  DFMA R26, R46, R26, R40 ;  /* 0x0000001a2e1a722b */ /* 0x000fd00000000028 */
[----:B------:R-:W-:-:S08]  /*0ff0*/  DFMA R26, R46, R26, R42 ;  /* 0x0000001a2e1a722b */ /* 0x000fd0000000002a */
[----:B------:R-:W-:Y:S01]  /*1000*/  DFMA R26, R46, R26, R44 ;  /* 0x0000001a2e1a722b */ /* 0x000fe2000000002c */
[----:B------:R-:W-:-:S07]  /*1010*/  FSETP.GEU.FTZ.AND P1, PT, |R25|, 4.1917929649353027344, PT ;  /* 0x4086232b1900780b */ /* 0x000fce0003f3e200 */
[----:B------:R-:W-:-:S08]  /*1020*/  DFMA R26, R46, R26, 1 ;  /* 0x3ff000002e1a742b */ /* 0x000fd0000000001a */
[----:B------:R-:W-:-:S10]  /*1030*/  DFMA R46, R46, R26, 1 ;  /* 0x3ff000002e2e742b */ /* 0x000fd4000000001a */
[----:B------:R-:W-:Y:S01]  /*1040*/  IMAD R27, R28, 0x100000, R47 ;  /* 0x001000001c1b7824 */ /* 0x000fe200078e022f */
[----:B------:R-:W-:Y:S01]  /*1050*/  MOV R26, R46 ;  /* 0x0000002e001a7202 */ /* 0x000fe20000000f00 */
[----:B0-----:R-:W-:Y:S06]  /*1060*/  @!P1 BRA `(.L_x_141) ;  /* 0x0000000000349947 */ /* 0x001fec0003800000 */
        /* <DEDUP_REMOVED lines=13> */
.L_x_141:
[----:B------:R-:W-:Y:S05]  /*1140*/  BSYNC B1 ;  /* 0x0000000000017941 */ /* 0x000fea0003800000 */
.L_x_140:
[----:B------:R-:W-:Y:S01]  /*1150*/  DMUL R26, R12, R26 ;  /* 0x0000001a0c1a7228 */ /* 0x000fe20000000000 */
[----:B------:R-:W-:-:S05]  /*1160*/  LEA R24, P1, R22, R30, 0x3 ;  /* 0x0000001e16187211 */ /* 0x000fca00078218ff */
[----:B------:R-:W-:Y:S02]  /*1170*/  IMAD.X R25, R23, 0x1, R31, P1 ;  /* 0x0000000117197824 */ /* 0x000fe400008e061f */
[----:B------:R-:W-:Y:S01]  /*1180*/  DADD R26, -RZ, -R26 ;  /* 0x00000000ff1a7229 */ /* 0x000fe2000000091a */
[----:B------:R-:W-:-:S06]  /*1190*/  IADD3 R4, P1, R4, 0x2, RZ ;  /* 0x0000000204047810 */ /* 0x000fcc0007f3e0ff */
[----:B------:R0:W-:Y:S01]  /*11a0*/  REDG.E.ADD.F64.RN.STRONG.GPU desc[UR6][R24.64], R26 ;  /* 0x0000001a180079a6 */ /* 0x0001e2000c10ff86 */
[----:B------:R-:W-:Y:S01]  /*11b0*/  IADD3.X R59, RZ, R59, RZ, P1, !PT ;  /* 0x0000003bff3b7210 */ /* 0x000fe20000ffe4ff */
[----:B------:R-:W-:Y:S06]  /*11c0*/  @P0 BRA `(.L_x_142) ;  /* 0xfffffff400500947 */ /* 0x000fec000383ffff */
.L_x_137:
[----:B------:R-:W-:Y:S05]  /*11d0*/  BSYNC B0 ;  /* 0x0000000000007941 */ /* 0x000fea0003800000 */
.L_x_136:
[----:B------:R-:W-:-:S04]  /*11e0*/  ISETP.NE.U32.AND P0, PT, R6, RZ, PT ;  /* 0x000000ff0600720c */ /* 0x000fc80003f05070 */
[----:B------:R-:W-:-:S13]  /*11f0*/  ISETP.NE.AND.EX P0, PT, RZ, RZ, PT, P0 ;  /* 0x000000ffff00720c */ /* 0x000fda0003f05300 */
[----:B------:R-:W-:Y:S05]  /*1200*/  @!P0 EXIT ;  /* 0x000000000000894d */ /* 0x000fea0003800000 */
[----:B------:R-:W-:Y:S01]  /*1210*/  ULDC.64 UR8, c[0x0][0x2b0] ;  /* 0x0000ac0000087ab9 */ /* 0x000fe20000000a00 */
[----:B------:R-:W-:Y:S01]  /*1220*/  ULDC.64 UR4, c[0x0][0x298] ;  /* 0x0000a60000047ab9 */ /* 0x000fe20000000a00 */
[----:B------:R-:W-:Y:S02]  /*1230*/  IMAD.MOV.U32 R6, RZ, RZ, R16 ;  /* 0x000000ffff067224 */ /* 0x000fe400078e0010 */
[----:B------:R-:W-:Y:S02]  /*1240*/  IMAD.MOV.U32 R15, RZ, RZ, R9 ;  /* 0x000000ffff0f7224 */ /* 0x000fe400078e0009 */
[C---:B------:R-:W-:Y:S02]  /*1250*/  IMAD R19, R59.reuse, UR8, RZ ;  /* 0x000000083b137c24 */ /* 0x040fe4000f8e02ff */
[----:B------:R-:W-:Y:S02]  /*1260*/  IMAD R17, R59, UR4, RZ ;  /* 0x000000043b117c24 */ /* 0x000fe4000f8e02ff */
[----:B------:R-:W-:-:S04]  /*1270*/  IMAD.WIDE.U32 R8, R4, UR8, R6 ;  /* 0x0000000804087c25 */ /* 0x000fc8000f8e0006 */
[C---:B------:R-:W-:Y:S01]  /*1280*/  IMAD R19, R4.reuse, UR9, R19 ;  /* 0x0000000904137c24 */ /* 0x040fe2000f8e0213 */
[----:B------:R-:W-:Y:S01]  /*1290*/  ULDC.64 UR8, c[0x0][0x228] ;  /* 0x00008a0000087ab9 */ /* 0x000fe20000000a00 */
[C---:B------:R-:W-:Y:S01]  /*12a0*/  IMAD.WIDE.U32 R6, R4.reuse, UR4, R14 ;  /* 0x0000000404067c25 */ /* 0x040fe2000f8e000e */
[----:B------:R-:W-:Y:S02]  /*12b0*/  MOV R15, R5 ;  /* 0x00000005000f7202 */ /* 0x000fe40000000f00 */
[----:B------:R-:W-:Y:S01]  /*12c0*/  IADD3 R9, R9, R19, RZ ;  /* 0x0000001309097210 */ /* 0x000fe20007ffe0ff */
[----:B------:R-:W-:Y:S01]  /*12d0*/  IMAD R17, R4, UR5, R17 ;  /* 0x0000000504117c24 */ /* 0x000fe2000f8e0211 */
[----:B------:R-:W-:Y:S01]  /*12e0*/  ULDC.64 UR4, c[0x0][0x230] ;  /* 0x00008c0000047ab9 */ /* 0x000fe20000000a00 */
[----:B------:R-:W-:Y:S01]  /*12f0*/  LEA R22, P0, R6, UR8, 0x3 ;  /* 0x0000000806167c11 */ /* 0x000fe2000f8018ff */
[----:B------:R-:W-:Y:S01]  /*1300*/  IMAD.MOV.U32 R14, RZ, RZ, R18 ;  /* 0x000000ffff0e7224 */ /* 0x000fe200078e0012 */
[----:B------:R-:W-:Y:S01]  /*1310*/  LEA R16, P1, R8, UR4, 0x3 ;  /* 0x0000000408107c11 */ /* 0x000fe2000f8218ff */
[----:B------:R-:W-:-:S03]  /*1320*/  IMAD.IADD R7, R7, 0x1, R17 ;  /* 0x0000000107077824 */ /* 0x000fc600078e0211 */
[----:B------:R-:W-:Y:S01]  /*1330*/  LEA.HI.X R17, R8, UR5, R9, 0x3, P1 ;  /* 0x0000000508117c11 */ /* 0x000fe200088f1c09 */
[----:B------:R-:W-:Y:S01]  /*1340*/  ULDC.64 UR4, c[0x0][0x278] ;  /* 0x00009e0000047ab9 */ /* 0x000fe20000000a00 */
[----:B------:R-:W-:Y:S01]  /*1350*/  LEA.HI.X R23, R6, UR9, R7, 0x3, P0 ;  /* 0x0000000906177c11 */ /* 0x000fe200080f1c07 */
[----:B------:R-:W-:Y:S02]  /*1360*/  IMAD R5, R59, UR4, RZ ;  /* 0x000000043b057c24 */ /* 0x000fe4000f8e02ff */
[----:B------:R-:W2:Y:S01]  /*1370*/  LDG.E.64.CONSTANT R6, desc[UR6][R16.64] ;  /* 0x0000000610067981 */ /* 0x000ea2000c1e9b00 */
[----:B------:R-:W-:-:S03]  /*1380*/  IMAD.WIDE.U32 R14, R4, UR4, R14 ;  /* 0x00000004040e7c25 */ /* 0x000fc6000f8e000e */
[----:B------:R-:W2:Y:S01]  /*1390*/  LDG.E.64.CONSTANT R8, desc[UR6][R22.64] ;  /* 0x0000000616087981 */ /* 0x000ea2000c1e9b00 */
[----:B------:R-:W-:Y:S01]  /*13a0*/  IMAD R5, R4, UR5, R5 ;  /* 0x0000000504057c24 */ /* 0x000fe2000f8e0205 */
[----:B------:R-:W-:Y:S02]  /*13b0*/  ULDC.64 UR4, c[0x0][0x238] ;  /* 0x00008e0000047ab9 */ /* 0x000fe40000000a00 */
[----:B------:R-:W-:Y:S01]  /*13c0*/  LEA R18, P0, R14, UR4, 0x3 ;  /* 0x000000040e127c11 */ /* 0x000fe2000f8018ff */
[----:B------:R-:W-:-:S05]  /*13d0*/  IMAD.IADD R5, R15, 0x1, R5 ;  /* 0x000000010f057824 */ /* 0x000fca00078e0205 */
[----:B------:R-:W-:-:S05]  /*13e0*/  LEA.HI.X R19, R14, UR5, R5, 0x3, P0 ;  /* 0x000000050e137c11 */ /* 0x000fca00080f1c05 */
[----:B------:R-:W3:Y:S01]  /*13f0*/  LDG.E.64 R14, desc[UR6][R18.64] ;  /* 0x00000006120e7981 */ /* 0x000ee2000c1e1b00 */
[----:B------:R-:W-:Y:S01]  /*1400*/  UMOV UR4, 0xfefa39ef ;  /* 0xfefa39ef00047882 */ /* 0x000fe20000000000 */
[----:B------:R-:W-:Y:S01]  /*1410*/  UMOV UR5, 0x3fe62e42 ;  /* 0x3fe62e4200057882 */ /* 0x000fe20000000000 */
[----:B------:R-:W-:Y:S01]  /*1420*/  MOV R2, R20 ;  /* 0x0000001400027202 */ /* 0x000fe20000000f00 */
[----:B------:R-:W-:Y:S01]  /*1430*/  BSSY B0, `(.L_x_143) ;  /* 0x0000044000007945 */ /* 0x000fe20003800000 */
        /* <DEDUP_REMOVED lines=40> */
[----:B------:R-:W-:Y:S01]  /*16c0*/  ULDC.64 UR4, c[0x0][0x260] ;  /* 0x0000980000047ab9 */ /* 0x000fe20000000a00 */
[----:B------:R-:W-:Y:S01]  /*16d0*/  FSETP.GEU.FTZ.AND P0, PT, |R7|, 4.1917929649353027344, PT ;  /* 0x4086232b0700780b */ /* 0x000fe20003f1e200 */
[----:B------:R-:W-:-:S05]  /*16e0*/  IMAD R59, R59, UR4, RZ ;  /* 0x000000043b3b7c24 */ /* 0x000fca000f8e02ff */
[----:B------:R-:W-:Y:S01]  /*16f0*/  DFMA R10, R14, R10, 1 ;  /* 0x3ff000000e0a742b */ /* 0x000fe2000000000a */
[----:B------:R-:W-:-:S04]  /*1700*/  IMAD.WIDE.U32 R2, R4, UR4, R2 ;  /* 0x0000000404027c25 */ /* 0x000fc8000f8e0002 */
[----:B------:R-:W-:Y:S01]  /*1710*/  IMAD R5, R4, UR5, R59 ;  /* 0x0000000504057c24 */ /* 0x000fe2000f8e023b */
[----:B------:R-:W-:Y:S02]  /*1720*/  ULDC.64 UR4, c[0x0][0x210] ;  /* 0x0000840000047ab9 */ /* 0x000fe40000000a00 */
[----:B------:R-:W-:Y:S01]  /*1730*/  DFMA R14, R14, R10, 1 ;  /* 0x3ff000000e0e742b */ /* 0x000fe2000000000a */
[----:B------:R-:W-:Y:S01]  /*1740*/  IMAD.IADD R5, R3, 0x1, R5 ;  /* 0x0000000103057824 */ /* 0x000fe200078e0205 */
[----:B------:R-:W-:-:S04]  /*1750*/  LEA R10, P1, R2, UR4, 0x3 ;  /* 0x00000004020a7c11 */ /* 0x000fc8000f8218ff */
[----:B------:R-:W-:-:S04]  /*1760*/  LEA.HI.X R11, R2, UR5, R5, 0x3, P1 ;  /* 0x00000005020b7c11 */ /* 0x000fc800088f1c05 */
        /* <DEDUP_REMOVED lines=16> */
.L_x_144:
[----:B------:R-:W-:Y:S05]  /*1870*/  BSYNC B0 ;  /* 0x0000000000007941 */ /* 0x000fea0003800000 */
.L_x_143:
[----:B-----5:R-:W-:-:S08]  /*1880*/  DMUL R2, R12, R2 ;  /* 0x000000020c027228 */ /* 0x020fd00000000000 */
[----:B------:R-:W-:-:S07]  /*1890*/  DADD R2, -RZ, -R2 ;  /* 0x00000000ff027229 */ /* 0x000fce0000000902 */
[----:B------:R-:W-:Y:S01]  /*18a0*/  REDG.E.ADD.F64.RN.STRONG.GPU desc[UR6][R10.64], R2 ;  /* 0x000000020a0079a6 */ /* 0x000fe2000c10ff86 */
[----:B------:R-:W-:Y:S05]  /*18b0*/  EXIT ;  /* 0x000000000000794d */ /* 0x000fea0003800000 */
.L_x_145:
        /* <DEDUP_REMOVED lines=12> */
.L_x_478:


//--------------------- .text._ZN2at6native43_GLOBAL__N__c95f0927_10_LossCTC_cu_88d8892b37ctc_loss_backward_log_beta_gpu_kernelIdiEEvPT_PKS3_PKllPKT0_S8_lllllllS8_lll --------------------------
	.section	.text._ZN2at6native43_GLOBAL__N__c95f0927_10_LossCTC_cu_88d8892b37ctc_loss_backward_log_beta_gpu_kernelIdiEEvPT_PKS3_PKllPKT0_S8_lllllllS8_lll,"ax",@progbits
	.align	128
.text._ZN2at6native43_GLOBAL__N__c95f0927_10_LossCTC_cu_88d8892b37ctc_loss_backward_log_beta_gpu_kernelIdiEEvPT_PKS3_PKllPKT0_S8_lllllllS8_lll:
        .type           _ZN2at6native43_GLOBAL__N__c95f0927_10_LossCTC_cu_88d8892b37ctc_loss_backward_log_beta_gpu_kernelIdiEEvPT_PKS3_PKllPKT0_S8_lllllllS8_lll,@function
        .size           _ZN2at6native43_GLOBAL__N__c95f0927_10_LossCTC_cu_88d8892b37ctc_loss_backward_log_beta_gpu_kernelIdiEEvPT_PKS3_PKllPKT0_S8_lllllllS8_lll,(.L_x_479 - _ZN2at6native43_GLOBAL__N__c95f0927_10_LossCTC_cu_88d8892b37ctc_loss_backward_log_beta_gpu_kernelIdiEEvPT_PKS3_PKllPKT0_S8_lllllllS8_lll)
        .other          _ZN2at6native43_GLOBAL__N__c95f0927_10_LossCTC_cu_88d8892b37ctc_loss_backward_log_beta_gpu_kernelIdiEEvPT_PKS3_PKllPKT0_S8_lllllllS8_lll,@"STO_CUDA_ENTRY STV_DEFAULT"
_ZN2at6native43_GLOBAL__N__c95f0927_10_LossCTC_cu_88d8892b37ctc_loss_backward_log_beta_gpu_kernelIdiEEvPT_PKS3_PKllPKT0_S8_lllllllS8_lll:
        /* <DEDUP_REMOVED lines=30> */
[----:B------:R-:W-:-:S04]  /*01e0*/  USHF.L.U32 UR5, UR6, 0x1, URZ ;  /* 0x0000000106057899 */ /* 0x000fc8000800063f */
[----:B------:R-:W-:-:S13]  /*01f0*/  ISETP.NE.U32.AND P0, PT, RZ, UR4, PT ;  /* 0x00000004ff007c0c */ /* 0x000fda000bf05070 */
[----:B------:R-:W-:Y:S05]  /*0200*/  @!P0 BRA `(.L_x_146) ;  /* 0x0000000000148947 */ /* 0x000fea0003800000 */
[----:B------:R-:W-:-:S07]  /*0210*/  MOV R4, 0x230 ;  /* 0x0000023000047802 */ /* 0x000fce0000000f00 */
[----:B0----5:R-:W-:Y:S05]  /*0220*/  CALL.REL.NOINC `($__internal_2_$__cuda_sm20_rem_s64) ;  /* 0x0000002000cc7944 */ /* 0x021fea0003c00000 */
[----:B------:R-:W-:Y:S02]  /*0230*/  IMAD.MOV.U32 R4, RZ, RZ, R3 ;  /* 0x000000ffff047224 */ /* 0x000fe400078e0003 */
[----:B------:R-:W-:Y:S01]  /*0240*/  IMAD.MOV.U32 R5, RZ, RZ, R6 ;  /* 0x000000ffff057224 */ /* 0x000fe200078e0006 */
[----:B------:R-:W-:Y:S06]  /*0250*/  BRA `(.L_x_147) ;  /* 0x00000000004c7947 */ /* 0x000fec0003800000 */
.L_x_146:
        /* <DEDUP_REMOVED lines=10> */
[----:B------:R-:W-:-:S04]  /*0300*/  IMAD.MOV R5, RZ, RZ, -R5 ;  /* 0x000000ffff057224 */ /* 0x000fc800078e0a05 */
[----:B------:R-:W-:Y:S02]  /*0310*/  IMAD R7, R2, R5, UR5 ;  /* 0x0000000502077e24 */ /* 0x000fe4000f8e0205 */
[----:B------:R-:W-:-:S03]  /*0320*/  IMAD.MOV.U32 R5, RZ, RZ, RZ ;  /* 0x000000ffff057224 */ /* 0x000fc600078e00ff */
[----:B------:R-:W-:-:S13]  /*0330*/  ISETP.GE.U32.AND P0, PT, R7, R2, PT ;  /* 0x000000020700720c */ /* 0x000fda0003f06070 */
[----:B------:R-:W-:-:S05]  /*0340*/  @P0 IMAD.IADD R7, R7, 0x1, -R2 ;  /* 0x0000000107070824 */ /* 0x000fca00078e0a02 */
[----:B------:R-:W-:-:S13]  /*0350*/  ISETP.GE.U32.AND P0, PT, R7, R2, PT ;  /* 0x000000020700720c */ /* 0x000fda0003f06070 */
[----:B------:R-:W-:Y:S01]  /*0360*/  @P0 IMAD.IADD R7, R7, 0x1, -R2 ;  /* 0x0000000107070824 */ /* 0x000fe200078e0a02 */
[----:B------:R-:W-:-:S04]  /*0370*/  @!P1 LOP3.LUT R7, RZ, R2, RZ, 0x33, !PT ;  /* 0x00000002ff079212 */ /* 0x000fc800078e33ff */
[----:B------:R-:W-:-:S07]  /*0380*/  MOV R4, R7 ;  /* 0x0000000700047202 */ /* 0x000fce0000000f00 */
.L_x_147:
        /* <DEDUP_REMOVED lines=8> */
[----:B------:R-:W-:Y:S01]  /*0410*/  ULDC.64 UR20, c[0x0][0x268] ;  /* 0x00009a0000147ab9 */ /* 0x000fe20000000a00 */
        /* <DEDUP_REMOVED lines=9> */
[----:B------:R-:W-:-:S04]  /*04b0*/  ULDC.64 UR24, c[0x0][0x210] ;  /* 0x0000840000187ab9 */ /* 0x000fc80000000a00 */
[----:B------:R-:W-:-:S05]  /*04c0*/  IMAD.X R8, RZ, RZ, R18, P0 ;  /* 0x000000ffff087224 */ /* 0x000fca00000e0612 */
[--C-:B------:R-:W-:Y:S02]  /*04d0*/  SHF.R.U32.HI R6, RZ, 0x1, R8.reuse ;  /* 0x00000001ff067819 */ /* 0x100fe40000011608 */
[----:B------:R-:W-:Y:S02]  /*04e0*/  SHF.R.U64 R5, R5, 0x1, R8 ;  /* 0x0000000105057819 */ /* 0x000fe40000001208 */
[----:B------:R-:W1:Y:S01]  /*04f0*/  LDC.64 R8, c[0x0][0x258] ;  /* 0x00009600ff087b82 */ /* 0x000e620000000a00 */
[----:B------:R-:W-:Y:S02]  /*0500*/  IMAD R6, R6, UR6, RZ ;  /* 0x0000000606067c24 */ /* 0x000fe4000f8e02ff */
[----:B------:R-:W-:-:S04]  /*0510*/  IMAD.WIDE.U32 R20, R5, UR6, R10 ;  /* 0x0000000605147c25 */ /* 0x000fc8000f8e000a */
[----:B------:R-:W-:Y:S01]  /*0520*/  IMAD R5, R5, UR7, R6 ;  /* 0x0000000705057c24 */ /* 0x000fe2000f8e0206 */
[----:B------:R-:W-:Y:S01]  /*0530*/  ULDC.64 UR6, c[0x0][0x230] ;  /* 0x00008c0000067ab9 */ /* 0x000fe20000000a00 */
[----:B------:R-:W-:Y:S01]  /*0540*/  IMAD.MOV.U32 R6, RZ, RZ, R23 ;  /* 0x000000ffff067224 */ /* 0x000fe200078e0017 */
[----:B------:R-:W-:Y:S01]  /*0550*/  LEA R16, P0, R20, UR6, 0x2 ;  /* 0x0000000614107c11 */ /* 0x000fe2000f8010ff */
[----:B------:R-:W-:-:S05]  /*0560*/  IMAD.IADD R5, R21, 0x1, R5 ;  /* 0x0000000115057824 */ /* 0x000fca00078e0205 */
[----:B------:R-:W-:Y:S01]  /*0570*/  LEA.HI.X R17, R20, UR7, R5, 0x2, P0 ;  /* 0x0000000714117c11 */ /* 0x000fe200080f1405 */
[----:B------:R-:W-:Y:S01]  /*0580*/  IMAD.MOV.U32 R5, RZ, RZ, R22 ;  /* 0x000000ffff057224 */ /* 0x000fe200078e0016 */
[----:B------:R-:W-:Y:S01]  /*0590*/  IADD3 R20, P0, R14, -0x1, RZ ;  /* 0xffffffff0e147810 */ /* 0x000fe20007f1e0ff */
[----:B------:R-:W-:Y:S01]  /*05a0*/  IMAD.MOV.U32 R22, RZ, RZ, R6 ;  /* 0x000000ffff167224 */ /* 0x000fe200078e0006 */
[----:B------:R-:W-:Y:S01]  /*05b0*/  ULDC.64 UR6, c[0x0][0x250] ;  /* 0x0000940000067ab9 */ /* 0x000fe20000000a00 */
[----:B------:R-:W-:Y:S01]  /*05c0*/  IMAD.MOV.U32 R21, RZ, RZ, R5 ;  /* 0x000000ffff157224 */ /* 0x000fe200078e0005 */
[----:B0-----:R-:W-:-:S09]  /*05d0*/  IADD3.X R30, R15, -0x1, RZ, P0, !PT ;  /* 0xffffffff0f1e7810 */ /* 0x001fd200007fe4ff */
.L_x_153:
        /* <DEDUP_REMOVED lines=11> */
[----:B------:R-:W-:Y:S01]  /*0690*/  HFMA2.MMA R26, -RZ, RZ, 0, 0 ;  /* 0x00000000ff1a7435 */ /* 0x000fe200000001ff */
[----:B------:R-:W-:Y:S02]  /*06a0*/  IMAD.MOV.U32 R27, RZ, RZ, -0x100000 ;  /* 0xfff00000ff1b7424 */ /* 0x000fe400078e00ff */
[----:B------:R-:W-:-:S13]  /*06b0*/  ISETP.NE.AND.EX P1, PT, R23, R18, PT, P1 ;  /* 0x000000121700720c */ /* 0x000fda0003f25310 */
[----:B------:R-:W-:Y:S05]  /*06c0*/  @P1 BRA `(.L_x_150) ;  /* 0x0000000000741947 */ /* 0x000fea0003800000 */
[----:B------:R-:W2:Y:S01]  /*06d0*/  LDG.E.CONSTANT R25, desc[UR8][R16.64] ;  /* 0x0000000810197981 */ /* 0x000ea2000c1e9900 */
[----:B------:R-:W-:-:S04]  /*06e0*/  IMAD.WIDE.U32 R26, R0, UR6, RZ ;  /* 0x00000006001a7c25 */ /* 0x000fc8000f8e00ff */
[----:B------:R-:W-:Y:S02]  /*06f0*/  IMAD R29, R30, UR10, RZ ;  /* 0x0000000a1e1d7c24 */ /* 0x000fe4000f8e02ff */
[----:B------:R-:W-:Y:S02]  /*0700*/  IMAD R27, R0, UR7, R27 ;  /* 0x00000007001b7c24 */ /* 0x000fe4000f8e021b */
        /* <DEDUP_REMOVED lines=9> */
[----:B------:R-:W-:-:S05]  /*07a0*/  LEA.HI.X R29, R26, UR15, R25, 0x3, P1 ;  /* 0x0000000f1a1d7c11 */ /* 0x000fca00088f1c19 */
[----:B------:R0:W5:Y:S01]  /*07b0*/  LDG.E.64.CONSTANT R26, desc[UR8][R28.64] ;  /* 0x000000081c1a7981 */ /* 0x000162000c1e9b00 */
[----:B------:R-:W-:Y:S05]  /*07c0*/  BRA `(.L_x_150) ;  /* 0x0000000000347947 */ /* 0x000fea0003800000 */
.L_x_149:
[----:B------:R-:W-:-:S04]  /*07d0*/  IMAD.WIDE.U32 R26, R0, UR6, RZ ;  /* 0x00000006001a7c25 */ /* 0x000fc8000f8e00ff */
[----:B-1----:R-:W-:Y:S02]  /*07e0*/  IMAD R28, R8, UR17, RZ ;  /* 0x00000011081c7c24 */ /* 0x002fe4000f8e02ff */
[----:B------:R-:W-:Y:S02]  /*07f0*/  IMAD R27, R0, UR7, R27 ;  /* 0x00000007001b7c24 */ /* 0x000fe4000f8e021b */
        /* <DEDUP_REMOVED lines=9> */
[----:B------:R2:W5:Y:S04]  /*0890*/  LDG.E.64.CONSTANT R26, desc[UR8][R28.64] ;  /* 0x000000081c1a7981 */ /* 0x000568000c1e9b00 */
.L_x_150:
[----:B------:R-:W-:Y:S05]  /*08a0*/  BSYNC B0 ;  /* 0x0000000000007941 */ /* 0x000fea0003800000 */
.L_x_148:
[----:B------:R-:W-:Y:S01]  /*08b0*/  ISETP.GT.U32.AND P1, PT, R24, UR5, PT ;  /* 0x0000000518007c0c */ /* 0x000fe2000bf24070 */
[----:B------:R-:W-:Y:S03]  /*08c0*/  BSSY B0, `(.L_x_151) ;  /* 0x0000010000007945 */ /* 0x000fe60003800000 */
[----:B------:R-:W-:-:S13]  /*08d0*/  ISETP.GT.AND.EX P1, PT, R23, UR4, PT, P1 ;  /* 0x0000000417007c0c */ /* 0x000fda000bf24310 */
[----:B------:R-:W-:Y:S05]  /*08e0*/  @P1 BRA `(.L_x_152) ;  /* 0x0000000000341947 */ /* 0x000fea0003800000 */
[----:B0-2---:R-:W-:-:S04]  /*08f0*/  IMAD.WIDE.U32 R28, R0, UR18, RZ ;  /* 0x00000012001c7c25 */ /* 0x005fc8000f8e00ff */
[----:B------:R-:W-:Y:S02]  /*0900*/  IMAD R25, R30, UR20, RZ ;  /* 0x000000141e197c24 */ /* 0x000fe4000f8e02ff */
        /* <DEDUP_REMOVED lines=10> */
[----:B-----5:R3:W-:Y:S04]  /*09b0*/  STG.E.64 desc[UR8][R28.64], R26 ;  /* 0x0000001a1c007986 */ /* 0x0207e8000c101b08 */
.L_x_152:
[----:B------:R-:W-:Y:S05]  /*09c0*/  BSYNC B0 ;  /* 0x0000000000007941 */ /* 0x000fea0003800000 */
.L_x_151:
[----:B------:R-:W-:Y:S05]  /*09d0*/  @P0 BRA `(.L_x_153) ;  /* 0xfffffffc00000947 */ /* 0x000fea000383ffff */
.L_x_173:
[----:B-1----:R-:W1:Y:S01]  /*09e0*/  S2R R8, SR_TID.X ;  /* 0x0000000000087919 */ /* 0x002e620000002100 */
[----:B------:R-:W-:Y:S01]  /*09f0*/  ULDC.64 UR6, c[0x0][0x290] ;  /* 0x0000a40000067ab9 */ /* 0x000fe20000000a00 */
[----:B------:R-:W-:Y:S01]  /*0a00*/  BSSY B0, `(.L_x_154) ;  /* 0x0000046000007945 */ /* 0x000fe20003800000 */
[----:B------:R-:W-:Y:S01]  /*0a10*/  PRMT R9, RZ, 0x7610, R9 ;  /* 0x00007610ff097816 */ /* 0x000fe20000000009 */
[----:B------:R-:W-:Y:S01]  /*0a20*/  IMAD.U32 R65, RZ, RZ, UR6 ;  /* 0x00000006ff417e24 */ /* 0x000fe2000f8e00ff */
[----:B------:R-:W-:Y:S02]  /*0a30*/  MOV R23, UR7 ;  /* 0x0000000700177c02 */ /* 0x000fe40008000f00 */
[-C--:B-1----:R-:W-:Y:S02]  /*0a40*/  IADD3 R8, P1, R8, R5.reuse, RZ ;  /* 0x0000000508087210 */ /* 0x082fe40007f3e0ff */
[----:B------:R-:W-:Y:S02]  /*0a50*/  IADD3 R5, P2, -R2, R5, RZ ;  /* 0x0000000502057210 */ /* 0x000fe40007f5e1ff */
[----:B------:R-:W-:Y:S01]  /*0a60*/  ISETP.GT.U32.AND P0, PT, R8, R3, PT ;  /* 0x000000030800720c */ /* 0x000fe20003f04070 */
[----:B------:R-:W-:Y:S01]  /*0a70*/  IMAD.X R7, RZ, RZ, R6, P1 ;  /* 0x000000ffff077224 */ /* 0x000fe200008e0606 */
[----:B------:R-:W-:-:S02]  /*0a80*/  ISETP.LT.U32.AND P1, PT, R12, 0x1, PT ;  /* 0x000000010c00780c */ /* 0x000fc40003f21070 */
[----:B------:R-:W-:Y:S02]  /*0a90*/  IADD3.X R6, R6, -0x1, RZ, P2, !PT ;  /* 0xffffffff06067810 */ /* 0x000fe400017fe4ff */
[----:B------:R-:W-:Y:S02]  /*0aa0*/  ISETP.GT.AND.EX P0, PT, R7, R4, PT, P0 ;  /* 0x000000040700720c */ /* 0x000fe40003f04300 */
[----:B------:R-:W-:Y:S02]  /*0ab0*/  ISETP.GT.U32.AND P2, PT, R5, -0x1, PT ;  /* 0xffffffff0500780c */ /* 0x000fe40003f44070 */
[----:B------:R-:W-:Y:S02]  /*0ac0*/  ISETP.LT.OR.EX P1, PT, R13, RZ, P0, P1 ;  /* 0x000000ff0d00720c */ /* 0x000fe40000721710 */
[----:B------:R-:W-:-:S11]  /*0ad0*/  ISETP.GT.AND.EX P0, PT, R6, -0x1, PT, P2 ;  /* 0xffffffff0600780c */ /* 0x000fd60003f04320 */
[----:B0---4-:R-:W-:Y:S05]  /*0ae0*/  @P1 BRA `(.L_x_155) ;  /* 0x0000000000dc1947 */ /* 0x011fea0003800000 */
[----:B------:R-:W-:Y:S01]  /*0af0*/  LOP3.LUT R9, R8, 0x1, RZ, 0xc0, !PT ;  /* 0x0000000108097812 */ /* 0x000fe200078ec0ff */
[----:B------:R-:W-:-:S03]  /*0b00*/  IMAD.U32 R65, RZ, RZ, UR6 ;  /* 0x00000006ff417e24 */ /* 0x000fc6000f8e00ff */
[----:B------:R-:W-:-:S04]  /*0b10*/  ISETP.NE.U32.AND P1, PT, R9, 0x1, PT ;  /* 0x000000010900780c */ /* 0x000fc80003f25070 */
[----:B------:R-:W-:-:S13]  /*0b20*/  ISETP.NE.U32.AND.EX P1, PT, RZ, RZ, PT, P1 ;  /* 0x000000ffff00720c */ /* 0x000fda0003f25110 */
[----:B------:R-:W1:Y:S01]  /*0b30*/  @!P1 LDC.64 R20, c[0x0][0x280] ;  /* 0x0000a000ff149b82 */ /* 0x000e620000000a00 */
[----:B------:R-:W-:-:S05]  /*0b40*/  @!P1 LEA.HI R9, P2, R7, R8, RZ, 0x1 ;  /* 0x0000000807099211 */ /* 0x000fca00078508ff */
[----:B------:R-:W-:Y:S02]  /*0b50*/  @!P1 IMAD.X R16, RZ, RZ, R7, P2 ;  /* 0x000000ffff109224 */ /* 0x000fe400010e0607 */
[----:B------:R-:W4:Y:S03]  /*0b60*/  @!P1 LDC.64 R22, c[0x0][0x230] ;  /* 0x00008c00ff169b82 */ /* 0x000f260000000a00 */
[--C-:B------:R-:W-:Y:S02]  /*0b70*/  @!P1 SHF.R.U32.HI R17, RZ, 0x1, R16.reuse ;  /* 0x00000001ff119819 */ /* 0x100fe40000011610 */
[----:B------:R-:W-:-:S03]  /*0b80*/  @!P1 SHF.R.U64 R9, R9, 0x1, R16 ;  /* 0x0000000109099819 */ /* 0x000fc60000001210 */
[-C--:B-1----:R-:W-:Y:S02]  /*0b90*/  @!P1 IMAD R18, R17, R20.reuse, RZ ;  /* 0x0000001411129224 */ /* 0x082fe400078e02ff */
[----:B------:R-:W-:-:S04]  /*0ba0*/  @!P1 IMAD.WIDE.U32 R16, R9, R20, R10 ;  /* 0x0000001409109225 */ /* 0x000fc800078e000a */
[----:B------:R-:W-:Y:S01]  /*0bb0*/  @!P1 IMAD R9, R9, R21, R18 ;  /* 0x0000001509099224 */ /* 0x000fe200078e0212 */
[----:B----4-:R-:W-:-:S03]  /*0bc0*/  @!P1 LEA R18, P2, R16, R22, 0x2 ;  /* 0x0000001610129211 */ /* 0x010fc600078410ff */
[----:B------:R-:W-:-:S05]  /*0bd0*/  @!P1 IMAD.IADD R9, R17, 0x1, R9 ;  /* 0x0000000111099824 */ /* 0x000fca00078e0209 */
[----:B------:R-:W-:-:S05]  /*0be0*/  @!P1 LEA.HI.X R19, R16, R23, R9, 0x2, P2 ;  /* 0x0000001710139211 */ /* 0x000fca00010f1409 */
[----:B------:R-:W4:Y:S01]  /*0bf0*/  @!P1 LDG.E.CONSTANT R65, desc[UR8][R18.64] ;  /* 0x0000000812419981 */ /* 0x000f22000c1e9900 */
[----:B------:R-:W-:Y:S01]  /*0c00*/  IADD3 R9, P2, R3, -0x1, RZ ;  /* 0xffffffff03097810 */ /* 0x000fe20007f5e0ff */
[----:B------:R-:W-:Y:S01]  /*0c10*/  BSSY B1, `(.L_x_156) ;  /* 0x0000023000017945 */ /* 0x000fe20003800000 */
[----:B------:R-:W-:Y:S02]  /*0c20*/  IMAD.U32 R23, RZ, RZ, UR7 ;  /* 0x00000007ff177e24 */ /* 0x000fe4000f8e00ff */
[----:B------:R-:W-:Y:S02]  /*0c30*/  ISETP.GE.U32.AND P3, PT, R8, R9, PT ;  /* 0x000000090800720c */ /* 0x000fe40003f66070 */
[----:B------:R-:W-:Y:S02]  /*0c40*/  IADD3.X R16, R4, -0x1, RZ, P2, !PT ;  /* 0xffffffff04107810 */ /* 0x000fe400017fe4ff */
[----:B------:R-:W-:Y:S02]  /*0c50*/  PLOP3.LUT P2, PT, PT, PT, PT, 0x8, 0x0 ;  /* 0x000000000000781c */ /* 0x000fe40003f4e170 */
[----:B------:R-:W-:-:S02]  /*0c60*/  ISETP.GE.AND.EX P3, PT, R7, R16, PT, P3 ;  /* 0x000000100700720c */ /* 0x000fc40003f66330 */
[----:B----4-:R-:W-:-:S11]  /*0c70*/  @!P1 SHF.R.S32.HI R23, RZ, 0x1f, R65 ;  /* 0x0000001fff179819 */ /* 0x010fd60000011441 */
        /* <DEDUP_REMOVED lines=23> */
[----:B------:R-:W4:Y:S02]  /*0df0*/  LDG.E.CONSTANT R16, desc[UR8][R18.64] ;  /* 0x0000000812107981 */ /* 0x000f24000c1e9900 */
[----:B----4-:R-:W-:-:S07]  /*0e00*/  SHF.R.S32.HI R17, RZ, 0x1f, R16 ;  /* 0x0000001fff117819 */ /* 0x010fce0000011410 */
.L_x_159:
[----:B------:R-:W-:Y:S05]  /*0e10*/  BSYNC B2 ;  /* 0x0000000000027941 */ /* 0x000fea0003800000 */
.L_x_158:
[----:B------:R-:W-:-:S04]  /*0e20*/  ISETP.NE.U32.AND P2, PT, R16, R65, PT ;  /* 0x000000411000720c */ /* 0x000fc80003f45070 */
[----:B------:R-:W-:-:S13]  /*0e30*/  ISETP.NE.AND.EX P2, PT, R17, R23, PT, P2 ;  /* 0x000000171100720c */ /* 0x000fda0003f45320 */
.L_x_157:
[----:B------:R-:W-:Y:S05]  /*0e40*/  BSYNC B1 ;  /* 0x0000000000017941 */ /* 0x000fea0003800000 */
.L_x_156:
[----:B------:R-:W-:-:S07]  /*0e50*/  SEL R9, RZ, 0x1, !P2 ;  /* 0x00000001ff097807 */ /* 0x000fce0005000000 */
.L_x_155:
[----:B------:R-:W-:Y:S05]  /*0e60*/  BSYNC B0 ;  /* 0x0000000000007941 */ /* 0x000fea0003800000 */
.L_x_154:
[----:B------:R-:W1:Y:S02]  /*0e70*/  LDC.64 R20, c[0x0][0x228] ;  /* 0x00008a00ff147b82 */ /* 0x000e640000000a00 */
[----:B-1----:R-:W-:-:S04]  /*0e80*/  ISETP.GE.U32.AND P1, PT, R20, 0x2, PT ;  /* 0x000000021400780c */ /* 0x002fc80003f26070 */
[----:B------:R-:W-:-:S13]  /*0e90*/  ISETP.GE.AND.EX P1, PT, R21, RZ, PT, P1 ;  /* 0x000000ff1500720c */ /* 0x000fda0003f26310 */
[----:B------:R-:W-:Y:S05]  /*0ea0*/  @!P1 BRA `(.L_x_160) ;  /* 0x0000001400a49947 */ /* 0x000fea0003800000 */
[----:B------:R-:W1:Y:S01]  /*0eb0*/  LDC.64 R62, c[0x0][0x248] ;  /* 0x00009200ff3e7b82 */ /* 0x000e620000000a00 */
[----:B------:R-:W-:Y:S01]  /*0ec0*/  IADD3 R19, P1, R20, -0x2, RZ ;  /* 0xfffffffe14137810 */ /* 0x000fe20007f3e0ff */
[----:B------:R-:W-:Y:S01]  /*0ed0*/  ULDC.64 UR6, c[0x0][0x250] ;  /* 0x0000940000067ab9 */ /* 0x000fe20000000a00 */
[----:B------:R-:W-:Y:S01]  /*0ee0*/  PRMT R22, R9, 0x9910, RZ ;  /* 0x0000991009167816 */ /* 0x000fe200000000ff */
[----:B------:R-:W-:Y:S01]  /*0ef0*/  IMAD.WIDE.U32 R16, R0, UR6, RZ ;  /* 0x0000000600107c25 */ /* 0x000fe2000f8e00ff */
[----:B------:R-:W-:Y:S01]  /*0f00*/  IADD3.X R21, R21, -0x1, RZ, P1, !PT ;  /* 0xffffffff15157810 */ /* 0x000fe20000ffe4ff */
[----:B------:R-:W-:Y:S01]  /*0f10*/  ULDC.64 UR20, c[0x0][0x268] ;  /* 0x00009a0000147ab9 */ /* 0x000fe20000000a00 */
[----:B------:R-:W-:Y:S01]  /*0f20*/  ISETP.GT.U32.AND P1, PT, R8, R3, PT ;  /* 0x000000030800720c */ /* 0x000fe20003f24070 */
[----:B------:R-:W-:Y:S01]  /*0f30*/  IMAD R17, R0, UR7, R17 ;  /* 0x0000000700117c24 */ /* 0x000fe2000f8e0211 */
[----:B------:R-:W-:Y:S01]  /*0f40*/  ULDC.64 UR6, c[0x0][0x258] ;  /* 0x0000960000067ab9 */ /* 0x000fe20000000a00 */
[----:B------:R-:W-:Y:S01]  /*0f50*/  ISETP.NE.AND P4, PT, R22, RZ, PT ;  /* 0x000000ff1600720c */ /* 0x000fe20003f85270 */
[----:B------:R-:W-:Y:S01]  /*0f60*/  ULDC.64 UR14, c[0x0][0x210] ;  /* 0x00008400000e7ab9 */ /* 0x000fe20000000a00 */
[----:B------:R-:W-:Y:S01]  /*0f70*/  ISETP.GT.AND.EX P1, PT, R7, R4, PT, P1 ;  /* 0x000000040700720c */ /* 0x000fe20003f24310 */
[----:B------:R-:W-:Y:S01]  /*0f80*/  ULDC.64 UR12, c[0x0][0x228] ;  /* 0x00008a00000c7ab9 */ /* 0x000fe20000000a00 */
[----:B------:R-:W-:Y:S01]  /*0f90*/  ULDC.64 UR22, c[0x0][0x228] ;  /* 0x00008a0000167ab9 */ /* 0x000fe20000000a00 */
[----:B------:R-:W-:Y:S01]  /*0fa0*/  ULDC.64 UR26, c[0x0][0x260] ;  /* 0x00009800001a7ab9 */ /* 0x000fe20000000a00 */
[----:B------:R-:W-:Y:S01]  /*0fb0*/  ULDC.64 UR24, c[0x0][0x270] ;  /* 0x00009c0000187ab9 */ /* 0x000fe20000000a00 */
[----:B-1----:R-:W-:-:S02]  /*0fc0*/  IMAD R18, R21, R62, RZ ;  /* 0x0000003e15127224 */ /* 0x002fc400078e02ff */
[----:B------:R-:W-:-:S04]  /*0fd0*/  IMAD.WIDE.U32 R16, R19, R62, R16 ;  /* 0x0000003e13107225 */ /* 0x000fc800078e0010 */
[----:B------:R-:W-:Y:S01]  /*0fe0*/  IMAD R21, R19, R63, R18 ;  /* 0x0000003f13157224 */ /* 0x000fe200078e0212 */
[----:B------:R-:W-:Y:S01]  /*0ff0*/  SHF.L.U64.HI R63, R62, 0x3, R63 ;  /* 0x000000033e3f7819 */ /* 0x000fe2000001023f */
[----:B------:R-:W-:-:S03]  /*1000*/  IMAD R18, R23, UR6, RZ ;  /* 0x0000000617127c24 */ /* 0x000fc6000f8e02ff */
[----:B------:R-:W-:Y:S01]  /*1010*/  IADD3 R17, R17, R21, RZ ;  /* 0x0000001511117210 */ /* 0x000fe20007ffe0ff */
[C---:B------:R-:W-:Y:S01]  /*1020*/  IMAD R23, R65.reuse, UR7, R18 ;  /* 0x0000000741177c24 */ /* 0x040fe2000f8e0212 */
[----:B------:R-:W1:Y:S01]  /*1030*/  LDC.64 R20, c[0x0][0x270] ;  /* 0x00009c00ff147b82 */ /* 0x000e620000000a00 */
[----:B------:R-:W-:Y:S01]  /*1040*/  IMAD.WIDE.U32 R64, R65, UR6, R16 ;  /* 0x0000000641407c25 */ /* 0x000fe2000f8e0010 */
[----:B------:R-:W-:-:S03]  /*1050*/  ULDC.64 UR6, c[0x0][0x218] ;  /* 0x0000860000067ab9 */ /* 0x000fc60000000a00 */
[----:B------:R-:W-:-:S03]  /*1060*/  IMAD.IADD R23, R65, 0x1, R23 ;  /* 0x0000000141177824 */ /* 0x000fc600078e0217 */
[----:B------:R-:W4:Y:S01]  /*1070*/  LDC.64 R16, c[0x0][0x268] ;  /* 0x00009a00ff107b82 */ /* 0x000f220000000a00 */
[----:B------:R-:W-:Y:S01]  /*1080*/  LEA R9, P2, R64, UR6, 0x3 ;  /* 0x0000000640097c11 */ /* 0x000fe2000f8418ff */
[----:B------:R-:W-:-:S03]  /*1090*/  USHF.L.U64.HI UR6, UR20, 0x3, UR21 ;  /* 0x0000000314067899 */ /* 0x000fc60008010215 */
[----:B------:R-:W-:Y:S02]  /*10a0*/  LEA.HI.X R64, R64, UR7, R23, 0x3, P2 ;  /* 0x0000000740407c11 */ /* 0x000fe400090f1c17 */
[----:B------:R-:W-:Y:S01]  /*10b0*/  IADD3 R65, P2, R14, -0x1, RZ ;  /* 0xffffffff0e417810 */ /* 0x000fe20007f5e0ff */
[----:B------:R-:W0:Y:S03]  /*10c0*/  LDC.64 R18, c[0x0][0x228] ;  /* 0x00008a00ff127b82 */ /* 0x000e260000000a00 */
[----:B------:R-:W-:-:S09]  /*10d0*/  IADD3.X R66, R15, -0x1, RZ, P2, !PT ;  /* 0xffffffff0f427810 */ /* 0x000fd200017fe4ff */
.L_x_172:
[----:B------:R-:W-:Y:S01]  /*10e0*/  UIADD3 UR7, UP0, UR12, -0x2, URZ ;  /* 0xfffffffe0c077890 */ /* 0x000fe2000ff1e03f */
[----:B------:R-:W-:Y:S03]  /*10f0*/  BAR.SYNC.DEFER_BLOCKING 0x0 ;  /* 0x0000000000007b1d */ /* 0x000fe60000010000 */
[----:B------:R-:W-:Y:S02]  /*1100*/  UIADD3.X UR10, UR13, -0x1, URZ, UP0, !UPT ;  /* 0xffffffff0d0a7890 */ /* 0x000fe400087fe43f */
[----:B------:R-:W-:Y:S01]  /*1110*/  ISETP.GT.U32.AND P2, PT, R65, UR7, PT ;  /* 0x0000000741007c0c */ /* 0x000fe2000bf44070 */
[----:B------:R-:W-:Y:S03]  /*1120*/  BSSY B0, `(.L_x_161) ;  /* 0x0000137000007945 */ /* 0x000fe60003800000 */
[----:B------:R-:W-:-:S05]  /*1130*/  IMAD.U32 R23, RZ, RZ, UR10 ;  /* 0x0000000aff177e24 */ /* 0x000fca000f8e00ff */
[----:B------:R-:W-:-:S13]  /*1140*/  ISETP.LT.AND.EX P2, PT, R23, R66, PT, P2 ;  /* 0x000000421700720c */ /* 0x000fda0003f41320 */
[----:B0-----:R-:W-:Y:S05]  /*1150*/  @!P1 BRA P2, `(.L_x_162) ;  /* 0x0000000000789947 */ /* 0x001fea0001000000 */
[----:B------:R-:W-:Y:S01]  /*1160*/  ISETP.GE.U32.AND P5, PT, R8, 0x1, PT ;  /* 0x000000010800780c */ /* 0x000fe20003fa6070 */
[----:B------:R-:W-:Y:S01]  /*1170*/  IMAD.U32 R23, RZ, RZ, UR10 ;  /* 0x0000000aff177e24 */ /* 0x000fe2000f8e00ff */
[----:B------:R-:W-:Y:S02]  /*1180*/  ISETP.NE.U32.AND P3, PT, R12, RZ, PT ;  /* 0x000000ff0c00720c */ /* 0x000fe40003f65070 */
[----:B------:R-:W-:Y:S02]  /*1190*/  ISETP.GE.AND.EX P5, PT, R7, RZ, PT, P5 ;  /* 0x000000ff0700720c */ /* 0x000fe40003fa6350 */
[----:B------:R-:W-:Y:S02]  /*11a0*/  ISETP.LE.U32.AND P2, PT, R8, R3, PT ;  /* 0x000000030800720c */ /* 0x000fe40003f43070 */
[----:B------:R-:W-:Y:S02]  /*11b0*/  ISETP.NE.OR.EX P5, PT, R13, RZ, !P5, P3 ;  /* 0x000000ff0d00720c */ /* 0x000fe40006fa5730 */
[----:B------:R-:W-:-:S02]  /*11c0*/  ISETP.GT.U32.AND P3, PT, R14, UR7, PT ;  /* 0x000000070e007c0c */ /* 0x000fc4000bf64070 */
[----:B------:R-:W-:Y:S02]  /*11d0*/  ISETP.LE.AND.EX P5, PT, R7, R4, P5, P2 ;  /* 0x000000040700720c */ /* 0x000fe40002fa3320 */
[----:B------:R-:W-:Y:S02]  /*11e0*/  ISETP.GT.U32.AND P2, PT, R8, UR5, PT ;  /* 0x0000000508007c0c */ /* 0x000fe4000bf44070 */
[----:B------:R-:W-:-:S04]  /*11f0*/  ISETP.LT.AND.EX P3, PT, R23, R15, P5, P3 ;  /* 0x0000000f1700720c */ /* 0x000fc80002f61330 */
[----:B------:R-:W-:-:S13]  /*1200*/  ISETP.GT.OR.EX P2, PT, R7, UR4, P3, P2 ;  /* 0x0000000407007c0c */ /* 0x000fda0009f44720 */
[----:B------:R-:W-:Y:S05]  /*1210*/  @P2 BRA `(.L_x_163) ;  /* 0x00000010009c2947 */ /* 0x000fea0003800000 */
[----:B------:R-:W-:Y:S01]  /*1220*/  UIADD3 UR11, UP0, UR22, -0x2, URZ ;  /* 0xfffffffe160b7890 */ /* 0x000fe2000ff1e03f */
[----:B------:R-:W-:-:S03]  /*1230*/  IMAD.WIDE.U32 R22, R0, UR26, RZ ;  /* 0x0000001a00167c25 */ /* 0x000fc6000f8e00ff */
[----:B------:R-:W-:Y:S01]  /*1240*/  UIADD3.X UR16, UR23, -0x1, URZ, UP0, !UPT ;  /* 0xffffffff17107890 */ /* 0x000fe200087fe43f */
[----:B------:R-:W-:Y:S02]  /*1250*/  IMAD R23, R0, UR27, R23 ;  /* 0x0000001b00177c24 */ /* 0x000fe4000f8e0217 */
[----:B---3-5:R-:W-:Y:S02]  /*1260*/  IMAD R27, R7, UR24, RZ ;  /* 0x00000018071b7c24 */ /* 0x028fe4000f8e02ff */
[----:B----4-:R-:W-:-:S04]  /*1270*/  IMAD.WIDE.U32 R22, R16, UR11, R22 ;  /* 0x0000000b10167c25 */ /* 0x010fc8000f8e0016 */
[----:B------:R-:W-:Y:S02]  /*1280*/  IMAD R24, R16, UR16, RZ ;  /* 0x0000001010187c24 */ /* 0x000fe4000f8e02ff */
[----:B------:R-:W-:Y:S02]  /*1290*/  IMAD R27, R8, UR25, R27 ;  /* 0x00000019081b7c24 */ /* 0x000fe4000f8e021b */
[----:B------:R-:W-:-:S04]  /*12a0*/  IMAD R25, R17, UR11, R24 ;  /* 0x0000000b11197c24 */ /* 0x000fc8000f8e0218 */
[----:B------:R-:W-:Y:S02]  /*12b0*/  IMAD.IADD R23, R23, 0x1, R25 ;  /* 0x0000000117177824 */ /* 0x000fe400078e0219 */
[----:B------:R-:W-:-:S04]  /*12c0*/  IMAD.WIDE.U32 R22, R8, UR24, R22 ;  /* 0x0000001808167c25 */ /* 0x000fc8000f8e0016 */
[----:B------:R-:W-:Y:S01]  /*12d0*/  IMAD.IADD R23, R23, 0x1, R27 ;  /* 0x0000000117177824 */ /* 0x000fe200078e021b */
[----:B------:R-:W-:-:S04]  /*12e0*/  LEA R24, P2, R22, UR14, 0x3 ;  /* 0x0000000e16187c11 */ /* 0x000fc8000f8418ff */
[----:B------:R-:W-:Y:S01]  /*12f0*/  LEA.HI.X R25, R22, UR15, R23, 0x3, P2 ;  /* 0x0000000f16197c11 */ /* 0x000fe200090f1c17 */
[----:B------:R-:W-:Y:S02]  /*1300*/  IMAD.MOV.U32 R22, RZ, RZ, 0x0 ;  /* 0x00000000ff167424 */ /* 0x000fe400078e00ff */
[----:B------:R-:W-:-:S05]  /*1310*/  IMAD.MOV.U32 R23, RZ, RZ, -0x100000 ;  /* 0xfff00000ff177424 */ /* 0x000fca00078e00ff */
[----:B------:R3:W-:Y:S01]  /*1320*/  STG.E.64 desc[UR8][R24.64], R22 ;  /* 0x0000001618007986 */ /* 0x0007e2000c101b08 */
[----:B------:R-:W-:Y:S05]  /*1330*/  BRA `(.L_x_163) ;  /* 0x0000001000547947 */ /* 0x000fea0003800000 */
.L_x_162:
[----:B------:R-:W-:Y:S01]  /*1340*/  ISETP.GE.U32.AND P2, PT, R8, R3, PT ;  /* 0x000000030800720c */ /* 0x000fe20003f46070 */
[----:B---3-5:R-:W3:Y:S01]  /*1350*/  @P4 LDC.64 R26, c[0x0][0x270] ;  /* 0x00009c00ff1a4b82 */ /* 0x028ee20000000a00 */
[----:B0-----:R-:W-:Y:S01]  /*1360*/  IADD3 R25, P3, R18, -0x1, RZ ;  /* 0xffffffff12197810 */ /* 0x001fe20007f7e0ff */
[C---:B------:R-:W-:Y:S01]  /*1370*/  IMAD.WIDE.U32 R22, R0.reuse, UR26, RZ ;  /* 0x0000001a00167c25 */ /* 0x040fe2000f8e00ff */
[----:B------:R-:W-:Y:S02]  /*1380*/  ISETP.GE.AND.EX P2, PT, R7, R4, PT, P2 ;  /* 0x000000040700720c */ /* 0x000fe40003f46320 */
[----:B--2---:R-:W-:Y:S01]  /*1390*/  IADD3.X R29, R19, -0x1, RZ, P3, !PT ;  /* 0xffffffff131d7810 */ /* 0x004fe20001ffe4ff */
[----:B------:R-:W-:Y:S02]  /*13a0*/  IMAD R23, R0, UR27, R23 ;  /* 0x0000001b00177c24 */ /* 0x000fe4000f8e0217 */
[----:B-1----:R-:W-:Y:S02]  /*13b0*/  IMAD R67, R7, R20, RZ ;  /* 0x0000001407437224 */ /* 0x002fe400078e02ff */
[----:B----4-:R-:W-:-:S02]  /*13c0*/  IMAD R24, R29, R16, RZ ;  /* 0x000000101d187224 */ /* 0x010fc400078e02ff */
[----:B------:R-:W-:Y:S02]  /*13d0*/  IMAD R67, R8, R21, R67 ;  /* 0x0000001508437224 */ /* 0x000fe400078e0243 */
[C---:B------:R-:W-:Y:S02]  /*13e0*/  IMAD R29, R25.reuse, R17, R24 ;  /* 0x00000011191d7224 */ /* 0x040fe400078e0218 */
[----:B------:R-:W0:Y:S01]  /*13f0*/  @!P2 LDC.64 R30, c[0x0][0x270] ;  /* 0x00009c00ff1eab82 */ /* 0x000e220000000a00 */
[----:B------:R-:W-:-:S04]  /*1400*/  IMAD.WIDE.U32 R24, R25, R16, R22 ;  /* 0x0000001019187225 */ /* 0x000fc800078e0016 */
[----:B------:R-:W-:Y:S02]  /*1410*/  IMAD.IADD R25, R25, 0x1, R29 ;  /* 0x0000000119197824 */ /* 0x000fe400078e021d */
[----:B------:R-:W-:Y:S02]  /*1420*/  IMAD.MOV.U32 R68, RZ, RZ, 0x0 ;  /* 0x00000000ff447424 */ /* 0x000fe400078e00ff */
[----:B------:R-:W-:-:S04]  /*1430*/  IMAD.WIDE.U32 R28, R8, R20, R24 ;  /* 0x00000014081c7225 */ /* 0x000fc800078e0018 */
[----:B---3--:R-:W-:Y:S01]  /*1440*/  @P4 IMAD.WIDE.U32 R26, R8, R20, R26 ;  /* 0x00000014081a4225 */ /* 0x008fe200078e001a */
[----:B------:R-:W-:-:S03]  /*1450*/  IADD3 R29, R67, R29, RZ ;  /* 0x0000001d431d7210 */ /* 0x000fc60007ffe0ff */
[----:B------:R-:W-:Y:S02]  /*1460*/  IMAD.MOV.U32 R69, RZ, RZ, -0x100000 ;  /* 0xfff00000ff457424 */ /* 0x000fe400078e00ff */
[----:B------:R-:W-:Y:S02]  /*1470*/  @P4 IMAD.IADD R27, R67, 0x1, R27 ;  /* 0x00000001431b4824 */ /* 0x000fe400078e021b */
[----:B0-----:R-:W-:-:S03]  /*1480*/  @!P2 IMAD.WIDE.U32 R30, R8, R20, R30 ;  /* 0x00000014081ea225 */ /* 0x001fc600078e001e */
[----:B------:R-:W-:-:S04]  /*1490*/  @!P2 IADD3 R33, P3, R24, R30, RZ ;  /* 0x0000001e1821a210 */ /* 0x000fc80007f7e0ff */
[----:B------:R-:W-:Y:S02]  /*14a0*/  @!P2 IADD3.X R34, R25, R67, R31, P3, !PT ;  /* 0x000000431922a210 */ /* 0x000fe40001ffe41f */
[C---:B------:R-:W-:Y:S02]  /*14b0*/  LEA R30, P3, R28.reuse, UR14, 0x3 ;  /* 0x0000000e1c1e7c11 */ /* 0x040fe4000f8618ff */
[C---:B------:R-:W-:Y:S02]  /*14c0*/  @!P2 LEA R32, P5, R33.reuse, UR14, 0x3 ;  /* 0x0000000e2120ac11 */ /* 0x040fe4000f8a18ff */
[----:B------:R-:W-:Y:S02]  /*14d0*/  LEA.HI.X R31, R28, UR15, R29, 0x3, P3 ;  /* 0x0000000f1c1f7c11 */ /* 0x000fe400098f1c1d */
[----:B------:R-:W-:Y:S02]  /*14e0*/  @!P2 LEA.HI.X R33, R33, UR15, R34, 0x3, P5 ;  /* 0x0000000f2121ac11 */ /* 0x000fe4000a8f1c22 */
[----:B------:R-:W-:-:S02]  /*14f0*/  @P4 IADD3 R24, P3, P5, R24, R20, R26 ;  /* 0x0000001418184210 */ /* 0x000fc40007d7e01a */
[----:B------:R-:W2:Y:S02]  /*1500*/  LDG.E.64 R30, desc[UR8][R30.64] ;  /* 0x000000081e1e7981 */ /* 0x000ea4000c1e1b00 */
[----:B------:R-:W-:Y:S02]  /*1510*/  @P4 IADD3.X R25, R25, R21, R27, P3, P5 ;  /* 0x0000001519194210 */ /* 0x000fe40001fea41b */
[----:B------:R-:W2:Y:S01]  /*1520*/  @!P2 LDG.E.64 R68, desc[UR8][R32.64] ;  /* 0x000000082044a981 */ /* 0x000ea2000c1e1b00 */
[----:B------:R-:W-:-:S04]  /*1530*/  @P4 LEA R28, P3, R24, UR14, 0x3 ;  /* 0x0000000e181c4c11 */ /* 0x000fc8000f8618ff */
[----:B------:R-:W-:Y:S01]  /*1540*/  @P4 LEA.HI.X R29, R24, UR15, R25, 0x3, P3 ;  /* 0x0000000f181d4c11 */ /* 0x000fe200098f1c19 */
[----:B------:R-:W-:Y:S02]  /*1550*/  IMAD.MOV.U32 R24, RZ, RZ, 0x0 ;  /* 0x00000000ff187424 */ /* 0x000fe400078e00ff */
[----:B------:R-:W-:-:S06]  /*1560*/  IMAD.MOV.U32 R25, RZ, RZ, -0x100000 ;  /* 0xfff00000ff197424 */ /* 0x000fcc00078e00ff */
[----:B------:R0:W3:Y:S02]  /*1570*/  @P4 LDG.E.64 R24, desc[UR8][R28.64] ;  /* 0x000000081c184981 */ /* 0x0000e4000c1e1b00 */
[----:B0-----:R-:W-:Y:S02]  /*1580*/  IMAD.MOV.U32 R28, RZ, RZ, 0x652b82fe ;  /* 0x652b82feff1c7424 */ /* 0x001fe400078e00ff */
[----:B------:R-:W-:Y:S01]  /*1590*/  IMAD.MOV.U32 R29, RZ, RZ, 0x3ff71547 ;  /* 0x3ff71547ff1d7424 */ /* 0x000fe200078e00ff */
[----:B------:R-:W-:Y:S01]  /*15a0*/  MOV R36, 0xfca213ea ;  /* 0xfca213ea00247802 */ /* 0x000fe20000000f00 */
[----:B------:R-:W-:Y:S02]  /*15b0*/  IMAD.MOV.U32 R37, RZ, RZ, 0x3e928af3 ;  /* 0x3e928af3ff257424 */ /* 0x000fe400078e00ff */
[----:B------:R-:W-:Y:S02]  /*15c0*/  IMAD.MOV.U32 R38, RZ, RZ, 0x62401315 ;  /* 0x62401315ff267424 */ /* 0x000fe400078e00ff */
[----:B------:R-:W-:-:S02]  /*15d0*/  IMAD.MOV.U32 R39, RZ, RZ, 0x3ec71dee ;  /* 0x3ec71deeff277424 */ /* 0x000fc400078e00ff */
[----:B------:R-:W-:Y:S02]  /*15e0*/  IMAD.MOV.U32 R40, RZ, RZ, 0x7c89eb71 ;  /* 0x7c89eb71ff287424 */ /* 0x000fe400078e00ff */
[----:B------:R-:W-:Y:S02]  /*15f0*/  IMAD.MOV.U32 R41, RZ, RZ, 0x3efa0199 ;  /* 0x3efa0199ff297424 */ /* 0x000fe400078e00ff */
[----:B------:R-:W-:Y:S02]  /*1600*/  IMAD.MOV.U32 R42, RZ, RZ, 0x14761f65 ;  /* 0x14761f65ff2a7424 */ /* 0x000fe400078e00ff */
[----:B------:R-:W-:Y:S01]  /*1610*/  IMAD.MOV.U32 R43, RZ, RZ, 0x3f2a01a0 ;  /* 0x3f2a01a0ff2b7424 */ /* 0x000fe200078e00ff */
[----:B------:R-:W-:Y:S01]  /*1620*/  MOV R45, 0x3f56c16c ;  /* 0x3f56c16c002d7802 */ /* 0x000fe20000000f00 */
[----:B------:R-:W-:Y:S02]  /*1630*/  IMAD.MOV.U32 R44, RZ, RZ, 0x1852b7af ;  /* 0x1852b7afff2c7424 */ /* 0x000fe400078e00ff */
[----:B------:R-:W-:-:S02]  /*1640*/  IMAD.MOV.U32 R46, RZ, RZ, 0x11122322 ;  /* 0x11122322ff2e7424 */ /* 0x000fc400078e00ff */
[----:B------:R-:W-:Y:S02]  /*1650*/  IMAD.MOV.U32 R47, RZ, RZ, 0x3f811111 ;  /* 0x3f811111ff2f7424 */ /* 0x000fe400078e00ff */
[----:B------:R-:W-:Y:S02]  /*1660*/  IMAD.MOV.U32 R48, RZ, RZ, 0x555502a1 ;  /* 0x555502a1ff307424 */ /* 0x000fe400078e00ff */
[----:B------:R-:W-:Y:S02]  /*1670*/  IMAD.MOV.U32 R49, RZ, RZ, 0x3fa55555 ;  /* 0x3fa55555ff317424 */ /* 0x000fe400078e00ff */
[----:B------:R-:W-:Y:S02]  /*1680*/  IMAD.MOV.U32 R50, RZ, RZ, 0x55555511 ;  /* 0x55555511ff327424 */ /* 0x000fe400078e00ff */
[----:B------:R-:W-:Y:S02]  /*1690*/  IMAD.MOV.U32 R51, RZ, RZ, 0x3fc55555 ;  /* 0x3fc55555ff337424 */ /* 0x000fe400078e00ff */
[----:B------:R-:W-:-:S02]  /*16a0*/  IMAD.MOV.U32 R52, RZ, RZ, 0xb ;  /* 0x0000000bff347424 */ /* 0x000fc400078e00ff */
[----:B------:R-:W-:Y:S01]  /*16b0*/  IMAD.MOV.U32 R53, RZ, RZ, 0x3fe00000 ;  /* 0x3fe00000ff357424 */ /* 0x000fe200078e00ff */
[----:B------:R-:W-:Y:S01]  /*16c0*/  BSSY B1, `(.L_x_164) ;  /* 0x0000034000017945 */ /* 0x000fe20003800000 */
[----:B--2---:R-:W-:Y:S01]  /*16d0*/  @!P2 DSETP.GT.AND P3, PT, R68, R30, PT ;  /* 0x0000001e4400a22a */ /* 0x004fe20003f64000 */
[----:B------:R-:W-:Y:S02]  /*16e0*/  IMAD.MOV.U32 R26, RZ, RZ, R30 ;  /* 0x000000ffff1a7224 */ /* 0x000fe400078e001e */
[----:B------:R-:W-:-:S03]  /*16f0*/  IMAD.MOV.U32 R27, RZ, RZ, R31 ;  /* 0x000000ffff1b7224 */ /* 0x000fc600078e001f */
[----:B------:R-:W-:Y:S02]  /*1700*/  @!P2 FSEL R26, R68, R30, P3 ;  /* 0x0000001e441aa208 */ /* 0x000fe40001800000 */
[----:B------:R-:W-:-:S06]  /*1710*/  @!P2 FSEL R27, R69, R31, P3 ;  /* 0x0000001f451ba208 */ /* 0x000fcc0001800000 */
[----:B---3--:R-:W-:-:S06]  /*1720*/  @P4 DSETP.GT.AND P2, PT, R24, R26, PT ;  /* 0x0000001a1800422a */ /* 0x008fcc0003f44000 */
[----:B------:R-:W-:Y:S02]  /*1730*/  @P4 FSEL R32, R24, R26, P2 ;  /* 0x0000001a18204208 */ /* 0x000fe40001000000 */
[----:B------:R-:W-:-:S03]  /*1740*/  @P4 FSEL R33, R25, R27, P2 ;  /* 0x0000001b19214208 */ /* 0x000fc60001000000 */
[----:B------:R-:W-:Y:S01]  /*1750*/  @P4 IMAD.MOV.U32 R26, RZ, RZ, R32 ;  /* 0x000000ffff1a4224 */ /* 0x000fe200078e0020 */
[----:B------:R-:W-:-:S06]  /*1760*/  @P4 MOV R27, R33 ;  /* 0x00000021001b4202 */ /* 0x000fcc0000000f00 */
[----:B------:R-:W-:-:S06]  /*1770*/  DSETP.NEU.AND P2, PT, R26, -INF , PT ;  /* 0xfff000001a00742a */ /* 0x000fcc0003f4d000 */
[----:B------:R-:W-:Y:S02]  /*1780*/  FSEL R26, R26, RZ, P2 ;  /* 0x000000ff1a1a7208 */ /* 0x000fe40001000000 */
[----:B------:R-:W-:-:S06]  /*1790*/  FSEL R27, R27, RZ, P2 ;  /* 0x000000ff1b1b7208 */ /* 0x000fcc0001000000 */
[----:B------:R-:W-:-:S08]  /*17a0*/  DADD R58, R30, -R26 ;  /* 0x000000001e3a7229 */ /* 0x000fd0000000081a */
[----:B------:R-:W-:Y:S01]  /*17b0*/  DFMA R60, R58, R28, 6.75539944105574400000e+15 ;  /* 0x433800003a3c742b */ /* 0x000fe2000000001c */
[----:B------:R-:W-:Y:S02]  /*17c0*/  IMAD.MOV.U32 R30, RZ, RZ, -0x105c611 ;  /* 0xfefa39efff1e7424 */ /* 0x000fe400078e00ff */
[----:B------:R-:W-:-:S05]  /*17d0*/  IMAD.MOV.U32 R31, RZ, RZ, 0x3fe62e42 ;  /* 0x3fe62e42ff1f7424 */ /* 0x000fca00078e00ff */
[----:B------:R-:W-:Y:S01]  /*17e0*/  DADD R54, R60, -6.75539944105574400000e+15 ;  /* 0xc33800003c367429 */ /* 0x000fe20000000000 */
[----:B------:R-:W-:Y:S02]  /*17f0*/  IMAD.MOV.U32 R32, RZ, RZ, 0x3b39803f ;  /* 0x3b39803fff207424 */ /* 0x000fe400078e00ff */
[----:B------:R-:W-:-:S05]  /*1800*/  IMAD.MOV.U32 R33, RZ, RZ, 0x3c7abc9e ;  /* 0x3c7abc9eff217424 */ /* 0x000fca00078e00ff */
[----:B------:R-:W-:-:S08]  /*1810*/  DFMA R34, R54, -R30, R58 ;  /* 0x8000001e3622722b */ /* 0x000fd0000000003a */
[----:B------:R-:W-:Y:S01]  /*1820*/  DFMA R54, R54, -R32, R34 ;  /* 0x800000203636722b */ /* 0x000fe20000000022 */
[----:B------:R-:W-:Y:S02]  /*1830*/  IMAD.MOV.U32 R34, RZ, RZ, 0x69ce2bdf ;  /* 0x69ce2bdfff227424 */ /* 0x000fe400078e00ff */
[----:B------:R-:W-:-:S06]  /*1840*/  IMAD.MOV.U32 R35, RZ, RZ, 0x3e5ade15 ;  /* 0x3e5ade15ff237424 */ /* 0x000fcc00078e00ff */
        /* <DEDUP_REMOVED lines=12> */
[----:B------:R-:W-:Y:S01]  /*1910*/  LEA R55, R60, R57, 0x14 ;  /* 0x000000393c377211 */ /* 0x000fe200078ea0ff */
[----:B------:R-:W-:Y:S01]  /*1920*/  IMAD.MOV.U32 R54, RZ, RZ, R56 ;  /* 0x000000ffff367224 */ /* 0x000fe200078e0038 */
[----:B------:R-:W-:Y:S06]  /*1930*/  @!P2 BRA `(.L_x_165) ;  /* 0x000000000030a947 */ /* 0x000fec0003800000 */
[----:B------:R-:W-:Y:S01]  /*1940*/  FSETP.GEU.FTZ.AND P2, PT, |R59|, 4.2275390625, PT ;  /* 0x408748003b00780b */ /* 0x000fe20003f5e200 */
[C---:B------:R-:W-:Y:S02]  /*1950*/  DSETP.GEU.AND P3, PT, R58.reuse, RZ, PT ;  /* 0x000000ff3a00722a */ /* 0x040fe40003f6e000 */
[----:B------:R-:W-:-:S10]  /*1960*/  DADD R58, R58, +INF ;  /* 0x7ff000003a3a7429 */ /* 0x000fd40000000000 */
[----:B------:R-:W-:Y:S02]  /*1970*/  @!P2 LEA.HI R55, R60, R60, RZ, 0x1 ;  /* 0x0000003c3c37a211 */ /* 0x000fe400078f08ff */
[----:B------:R-:W-:Y:S01]  /*1980*/  FSEL R54, R58, RZ, P3 ;  /* 0x000000ff3a367208 */ /* 0x000fe20001800000 */
[----:B------:R-:W-:Y:S01]  /*1990*/  @!P2 IMAD.MOV.U32 R58, RZ, RZ, RZ ;  /* 0x000000ffff3aa224 */ /* 0x000fe200078e00ff */
[----:B------:R-:W-:-:S05]  /*19a0*/  @!P2 SHF.R.S32.HI R55, RZ, 0x1, R55 ;  /* 0x00000001ff37a819 */ /* 0x000fca0000011437 */
[----:B------:R-:W-:Y:S02]  /*19b0*/  @!P2 IMAD.IADD R60, R60, 0x1, -R55 ;  /* 0x000000013c3ca824 */ /* 0x000fe400078e0a37 */
[----:B------:R-:W-:Y:S01]  /*19c0*/  @!P2 IMAD R57, R55, 0x100000, R57 ;  /* 0x001000003739a824 */ /* 0x000fe200078e0239 */
[----:B------:R-:W-:Y:S02]  /*19d0*/  FSEL R55, R59, RZ, P3 ;  /* 0x000000ff3b377208 */ /* 0x000fe40001800000 */
[----:B------:R-:W-:-:S06]  /*19e0*/  @!P2 LEA R59, R60, 0x3ff00000, 0x14 ;  /* 0x3ff000003c3ba811 */ /* 0x000fcc00078ea0ff */
[----:B------:R-:W-:-:S11]  /*19f0*/  @!P2 DMUL R54, R56, R58 ;  /* 0x0000003a3836a228 */ /* 0x000fd60000000000 */
.L_x_165:
[----:B------:R-:W-:Y:S05]  /*1a00*/  BSYNC B1 ;  /* 0x0000000000017941 */ /* 0x000fea0003800000 */
.L_x_164:
[----:B------:R-:W-:Y:S01]  /*1a10*/  DADD R56, -R26, R68 ;  /* 0x000000001a387229 */ /* 0x000fe20000000144 */
        /* <DEDUP_REMOVED lines=27> */
[----:B------:R-:W-:Y:S01]  /*1bd0*/  @!P2 MOV R56, RZ ;  /* 0x000000ff0038a202 */ /* 0x000fe20000000f00 */
[----:B------:R-:W-:Y:S02]  /*1be0*/  @!P2 IMAD R61, R59, 0x100000, R61 ;  /* 0x001000003b3da824 */ /* 0x000fe400078e023d */
[----:B------:R-:W-:-:S05]  /*1bf0*/  @!P2 IMAD.IADD R59, R58, 0x1, -R59 ;  /* 0x000000013a3ba824 */ /* 0x000fca00078e0a3b */
[----:B------:R-:W-:-:S06]  /*1c00*/  @!P2 LEA R57, R59, 0x3ff00000, 0x14 ;  /* 0x3ff000003b39a811 */ /* 0x000fcc00078ea0ff */
[----:B------:R-:W-:-:S11]  /*1c10*/  @!P2 DMUL R68, R60, R56 ;  /* 0x000000383c44a228 */ /* 0x000fd60000000000 */
.L_x_167:
[----:B------:R-:W-:Y:S05]  /*1c20*/  BSYNC B1 ;  /* 0x0000000000017941 */ /* 0x000fea0003800000 */
.L_x_166:
[----:B------:R-:W-:-:S08]  /*1c30*/  DADD R24, -R26, R24 ;  /* 0x000000001a187229 */ /* 0x000fd00000000118 */
[----:B------:R-:W-:-:S08]  /*1c40*/  DFMA R28, R24, R28, 6.75539944105574400000e+15 ;  /* 0x43380000181c742b */ /* 0x000fd0000000001c */
[----:B------:R-:W-:-:S08]  /*1c50*/  DADD R56, R28, -6.75539944105574400000e+15 ;  /* 0xc33800001c387429 */ /* 0x000fd00000000000 */
[----:B------:R-:W-:-:S08]  /*1c60*/  DFMA R30, R56, -R30, R24 ;  /* 0x8000001e381e722b */ /* 0x000fd00000000018 */
[----:B------:R-:W-:Y:S01]  /*1c70*/  DFMA R32, R56, -R32, R30 ;  /* 0x800000203820722b */ /* 0x000fe2000000001e */
[----:B------:R-:W-:Y:S02]  /*1c80*/  IMAD.MOV.U32 R30, RZ, RZ, R9 ;  /* 0x000000ffff1e7224 */ /* 0x000fe400078e0009 */
[----:B------:R-:W-:-:S06]  /*1c90*/  IMAD.MOV.U32 R31, RZ, RZ, R64 ;  /* 0x000000ffff1f7224 */ /* 0x000fcc00078e0040 */
[----:B------:R-:W5:Y:S01]  /*1ca0*/  LDG.E.64.CONSTANT R30, desc[UR8][R30.64] ;  /* 0x000000081e1e7981 */ /* 0x000f62000c1e9b00 */
[----:B------:R-:W-:Y:S01]  /*1cb0*/  DFMA R34, R32, R34, R36 ;  /* 0x000000222022722b */ /* 0x000fe20000000024 */
[----:B------:R-:W-:Y:S01]  /*1cc0*/  FSETP.GEU.FTZ.AND P2, PT, |R25|, 4.1917929649353027344, PT ;  /* 0x4086232b1900780b */ /* 0x000fe20003f5e200 */
[----:B------:R-:W-:Y:S01]  /*1cd0*/  BSSY B1, `(.L_x_168) ;  /* 0x000001b000017945 */ /* 0x000fe20003800000 */
[----:B------:R-:W-:-:S05]  /*1ce0*/  DADD R54, R68, R54 ;  /* 0x0000000044367229 */ /* 0x000fca0000000036 */
        /* <DEDUP_REMOVED lines=22> */
[----:B------:R-:W-:Y:S01]  /*1e50*/  @!P2 LEA R25, R24, 0x3ff00000, 0x14 ;  /* 0x3ff000001819a811 */ /* 0x000fe200078ea0ff */
[----:B------:R-:W-:-:S06]  /*1e60*/  @!P2 IMAD.MOV.U32 R24, RZ, RZ, RZ ;  /* 0x000000ffff18a224 */ /* 0x000fcc00078e00ff */
[----:B------:R-:W-:-:S11]  /*1e70*/  @!P2 DMUL R36, R32, R24 ;  /* 0x000000182024a228 */ /* 0x000fd60000000000 */
.L_x_169:
[----:B------:R-:W-:Y:S05]  /*1e80*/  BSYNC B1 ;  /* 0x0000000000017941 */ /* 0x000fea0003800000 */
.L_x_168:
[----:B------:R-:W-:Y:S01]  /*1e90*/  DADD R36, R54, R36 ;  /* 0x0000000036247229 */ /* 0x000fe20000000024 */
[----:B------:R-:W-:Y:S01]  /*1ea0*/  IADD3 R33, P5, R18, -0x2, RZ ;  /* 0xfffffffe12217810 */ /* 0x000fe20007fbe0ff */
[----:B------:R-:W-:Y:S03]  /*1eb0*/  BSSY B1, `(.L_x_170) ;  /* 0x0000057000017945 */ /* 0x000fe60003800000 */
[----:B------:R-:W-:Y:S01]  /*1ec0*/  IADD3.X R35, R19, -0x1, RZ, P5, !PT ;  /* 0xffffffff13237810 */ /* 0x000fe20002ffe4ff */
[----:B------:R-:W-:-:S04]  /*1ed0*/  IMAD.WIDE.U32 R22, R33, R16, R22 ;  /* 0x0000001021167225 */ /* 0x000fc800078e0016 */
[----:B------:R-:W-:Y:S01]  /*1ee0*/  ISETP.GT.AND P3, PT, R37, 0xfffff, PT ;  /* 0x000fffff2500780c */ /* 0x000fe20003f64270 */
[----:B------:R-:W-:Y:S01]  /*1ef0*/  IMAD.MOV.U32 R24, RZ, RZ, R36 ;  /* 0x000000ffff187224 */ /* 0x000fe200078e0024 */
[----:B------:R-:W-:Y:S01]  /*1f00*/  MOV R25, R37 ;  /* 0x0000002500197202 */ /* 0x000fe20000000f00 */
[----:B------:R-:W-:-:S04]  /*1f10*/  IMAD R32, R35, R16, RZ ;  /* 0x0000001023207224 */ /* 0x000fc800078e02ff */
[----:B------:R-:W-:Y:S02]  /*1f20*/  IMAD R33, R33, R17, R32 ;  /* 0x0000001121217224 */ /* 0x000fe400078e0220 */
[----:B------:R-:W-:Y:S02]  /*1f30*/  IMAD.MOV.U32 R32, RZ, RZ, R36 ;  /* 0x000000ffff207224 */ /* 0x000fe400078e0024 */
[----:B------:R-:W-:Y:S02]  /*1f40*/  IMAD.IADD R23, R23, 0x1, R33 ;  /* 0x0000000117177824 */ /* 0x000fe400078e0221 */
[----:B------:R-:W-:Y:S01]  /*1f50*/  @!P3 DMUL R24, R24, 1.80143985094819840000e+16 ;  /* 0x435000001818b828 */ /* 0x000fe20000000000 */
[----:B------:R-:W-:Y:S01]  /*1f60*/  IMAD.MOV.U32 R36, RZ, RZ, -0x3ff ;  /* 0xfffffc01ff247424 */ /* 0x000fe200078e00ff */
[----:B------:R-:W-:Y:S01]  /*1f70*/  @!P3 MOV R36, 0xfffffbcb ;  /* 0xfffffbcb0024b802 */ /* 0x000fe20000000f00 */
[----:B------:R-:W-:-:S07]  /*1f80*/  IMAD.WIDE.U32 R22, R8, R20, R22 ;  /* 0x0000001408167225 */ /* 0x000fce00078e0016 */
[----:B------:R-:W-:Y:S02]  /*1f90*/  @!P3 IMAD.MOV.U32 R37, RZ, RZ, R25 ;  /* 0x000000ffff25b224 */ /* 0x000fe400078e0019 */
[----:B------:R-:W-:Y:S02]  /*1fa0*/  @!P3 IMAD.MOV.U32 R32, RZ, RZ, R24 ;  /* 0x000000ffff20b224 */ /* 0x000fe400078e0018 */
[----:B------:R-:W-:-:S05]  /*1fb0*/  VIADD R28, R37, 0xffffffff ;  /* 0xffffffff251c7836 */ /* 0x000fca0000000000 */
[----:B------:R-:W-:-:S13]  /*1fc0*/  ISETP.GE.U32.AND P2, PT, R28, 0x7fefffff, PT ;  /* 0x7fefffff1c00780c */ /* 0x000fda0003f46070 */
[----:B------:R-:W-:Y:S01]  /*1fd0*/  @P2 IMAD.MOV.U32 R28, RZ, RZ, 0x0 ;  /* 0x00000000ff1c2424 */ /* 0x000fe200078e00ff */
[----:B------:R-:W-:Y:S01]  /*1fe0*/  @P2 FSETP.NEU.FTZ.AND P5, PT, R25, RZ, PT ;  /* 0x000000ff1900220b */ /* 0x000fe20003fbd000 */
[----:B------:R-:W-:-:S06]  /*1ff0*/  @P2 IMAD.MOV.U32 R29, RZ, RZ, 0x7ff00000 ;  /* 0x7ff00000ff1d2424 */ /* 0x000fcc00078e00ff */
        /* <DEDUP_REMOVED lines=17> */
[----:B------:R-:W-:Y:S02]  /*2110*/  @P2 VIADD R29, R25, 0xfff00000 ;  /* 0xfff00000191d2836 */ /* 0x000fe40000000000 */
[----:B------:R-:W-:Y:S02]  /*2120*/  @P2 VIADD R42, R42, 0x1 ;  /* 0x000000012a2a2836 */ /* 0x000fe40000000000 */
[----:B------:R-:W-:-:S03]  /*2130*/  @P2 IMAD.MOV.U32 R25, RZ, RZ, R29 ;  /* 0x000000ffff192224 */ /* 0x000fc600078e001d */
[----:B------:R-:W-:-:S03]  /*2140*/  LOP3.LUT R42, R42, 0x80000000, RZ, 0x3c, !PT ;  /* 0x800000002a2a7812 */ /* 0x000fc600078e3cff */
        /* <DEDUP_REMOVED lines=45> */
.L_x_171:
[----:B------:R-:W-:Y:S05]  /*2420*/  BSYNC B1 ;  /* 0x0000000000017941 */ /* 0x000fea0003800000 */
.L_x_170:
[----:B------:R-:W-:Y:S01]  /*2430*/  DADD R38, R26, R38 ;  /* 0x000000001a267229 */ /* 0x000fe20000000026 */
[----:B------:R-:W-:Y:S02]  /*2440*/  IADD3 R67, R23, R67, RZ ;  /* 0x0000004317437210 */ /* 0x000fe40007ffe0ff */
[----:B------:R-:W-:-:S04]  /*2450*/  LEA R24, P2, R22, UR14, 0x3 ;  /* 0x0000000e16187c11 */ /* 0x000fc8000f8418ff */
[----:B------:R-:W-:Y:S01]  /*2460*/  LEA.HI.X R25, R22, UR15, R67, 0x3, P2 ;  /* 0x0000000f16197c11 */ /* 0x000fe200090f1c43 */
[----:B-----5:R-:W-:-:S07]  /*2470*/  DADD R30, R30, R38 ;  /* 0x000000001e1e7229 */ /* 0x020fce0000000026 */
[----:B------:R0:W-:Y:S04]  /*2480*/  STG.E.64 desc[UR8][R24.64], R30 ;  /* 0x0000001e18007986 */ /* 0x0001e8000c101b08 */
.L_x_163:
[----:B------:R-:W-:Y:S05]  /*2490*/  BSYNC B0 ;  /* 0x0000000000007941 */ /* 0x000fea0003800000 */
.L_x_161:
[----:B---3--:R-:W-:Y:S01]  /*24a0*/  IMAD.U32 R22, RZ, RZ, UR10 ;  /* 0x0000000aff167e24 */ /* 0x008fe2000f8e00ff */
[----:B------:R-:W-:Y:S01]  /*24b0*/  ISETP.LT.U32.AND P2, PT, RZ, UR7, PT ;  /* 0x00000007ff007c0c */ /* 0x000fe2000bf41070 */
[----:B------:R-:W-:Y:S01]  /*24c0*/  UIADD3 UR12, UP0, UR12, -0x1, URZ ;  /* 0xffffffff0c0c7890 */ /* 0x000fe2000ff1e03f */
[----:B------:R-:W-:Y:S01]  /*24d0*/  LEA R9, P3, -R62, R9, 0x3 ;  /* 0x000000093e097211 */ /* 0x000fe200078619ff */
[----:B------:R-:W-:Y:S01]  /*24e0*/  ULEA UR14, UP1, -UR20, UR14, 0x3 ;  /* 0x0000000e140e7291 */ /* 0x000fe2000f82193f */
[----:B------:R-:W-:Y:S01]  /*24f0*/  ISETP.GT.AND.EX P2, PT, R22, RZ, PT, P2 ;  /* 0x000000ff1600720c */ /* 0x000fe20003f44320 */
[----:B------:R-:W-:Y:S02]  /*2500*/  UIADD3.X UR13, UR13, -0x1, URZ, UP0, !UPT ;  /* 0xffffffff0d0d7890 */ /* 0x000fe400087fe43f */
[----:B------:R-:W-:Y:S01]  /*2510*/  UIADD3.X UR15, UR15, ~UR6, URZ, UP1, !UPT ;  /* 0x800000060f0f7290 */ /* 0x000fe20008ffe43f */
[----:B------:R-:W-:-:S09]  /*2520*/  IMAD.X R64, R64, 0x1, ~R63, P3 ;  /* 0x0000000140407824 */ /* 0x000fd200018e0e3f */
[----:B------:R-:W-:Y:S05]  /*2530*/  @P2 BRA `(.L_x_172) ;  /* 0xffffffe800e82947 */ /* 0x000fea000383ffff */
.L_x_160:
[----:B------:R-:W-:Y:S05]  /*2540*/  @P0 BRA `(.L_x_173) ;  /* 0xffffffe400240947 */ /* 0x000fea000383ffff */
[----:B------:R-:W-:Y:S05]  /*2550*/  EXIT ;  /* 0x000000000000794d */ /* 0x000fea0003800000 */
        .weak           $__internal_2_$__cuda_sm20_rem_s64
        .type           $__internal_2_$__cuda_sm20_rem_s64,@function
        .size           $__internal_2_$__cuda_sm20_rem_s64,(.L_x_479 - $__internal_2_$__cuda_sm20_rem_s64)
$__internal_2_$__cuda_sm20_rem_s64:
[----:B------:R-:W-:-:S06]  /*2560*/  IMAD.MOV.U32 R3, RZ, RZ, RZ ;  /* 0x000000ffff037224 */ /* 0x000fcc00078e00ff */
[----:B------:R-:W0:Y:S08]  /*2570*/  I2F.U64.RP R3, R2 ;  /* 0x0000000200037312 */ /* 0x000e300000309000 */
[----:B0-----:R-:W0:Y:S02]  /*2580*/  MUFU.RCP R5, R3 ;  /* 0x0000000300057308 */ /* 0x001e240000001000 */
[----:B0-----:R-:W-:-:S06]  /*2590*/  VIADD R5, R5, 0x1ffffffe ;  /* 0x1ffffffe05057836 */ /* 0x001fcc0000000000 */
        /* <DEDUP_REMOVED lines=10> */
[----:B------:R-:W-:-:S04]  /*2640*/  IMAD.HI.U32 R8, P1, R7, R17, R8 ;  /* 0x0000001107087227 */ /* 0x000fc80007820008 */
[----:B------:R-:W-:Y:S01]  /*2650*/  IMAD.X R3, R3, 0x1, R7, P0 ;  /* 0x0000000103037824 */ /* 0x000fe200000e0607 */
[----:B------:R-:W-:-:S04]  /*2660*/  IADD3 R9, P2, R21, R8, RZ ;  /* 0x0000000815097210 */ /* 0x000fc80007f5e0ff */
[----:B------:R-:W-:Y:S01]  /*2670*/  IADD3.X R3, RZ, RZ, R3, P2, P1 ;  /* 0x000000ffff037210 */ /* 0x000fe200017e2403 */
[----:B------:R-:W-:Y:S01]  /*2680*/  IMAD.WIDE.U32 R6, R9, R2, RZ ;  /* 0x0000000209067225 */ /* 0x000fe200078e00ff */
[----:B------:R-:W-:Y:S02]  /*2690*/  ISETP.LE.AND P1, PT, RZ, UR4, PT ;  /* 0x00000004ff007c0c */ /* 0x000fe4000bf23270 */
[----:B------:R-:W-:Y:S01]  /*26a0*/  IADD3 R5, P0, RZ, -R6, RZ ;  /* 0x80000006ff057210 */ /* 0x000fe20007f1e0ff */
[----:B------:R-:W-:Y:S02]  /*26b0*/  IMAD R6, R3, R2, R7 ;  /* 0x0000000203067224 */ /* 0x000fe400078e0207 */
[----:B------:R-:W-:Y:S02]  /*26c0*/  IMAD.MOV.U32 R7, RZ, RZ, RZ ;  /* 0x000000ffff077224 */ /* 0x000fe400078e00ff */
[----:B------:R-:W-:-:S04]  /*26d0*/  IMAD.HI.U32 R8, R9, R5, RZ ;  /* 0x0000000509087227 */ /* 0x000fc800078e00ff */
[----:B------:R-:W-:Y:S01]  /*26e0*/  IMAD.X R16, RZ, RZ, ~R6, P0 ;  /* 0x000000ffff107224 */ /* 0x000fe200000e0e06 */
[----:B------:R-:W-:-:S03]  /*26f0*/  IADD3 R6, P4, RZ, -UR5, RZ ;  /* 0x80000005ff067c10 */ /* 0x000fc6000ff9e0ff */
[----:B------:R-:W-:-:S04]  /*2700*/  IMAD.WIDE.U32 R8, P0, R9, R16, R8 ;  /* 0x0000001009087225 */ /* 0x000fc80007800008 */
[----:B------:R-:W-:Y:S01]  /*2710*/  IMAD.HI.U32 R5, P2, R3, R5, R8 ;  /* 0x0000000503057227 */ /* 0x000fe20007840008 */
[----:B------:R-:W-:-:S03]  /*2720*/  SEL R9, R6, UR5, !P1 ;  /* 0x0000000506097c07 */ /* 0x000fc6000c800000 */
[CC--:B------:R-:W-:Y:S02]  /*2730*/  IMAD R8, R3.reuse, R16.reuse, RZ ;  /* 0x0000001003087224 */ /* 0x0c0fe400078e02ff */
[----:B------:R-:W-:-:S03]  /*2740*/  IMAD.HI.U32 R16, R3, R16, RZ ;  /* 0x0000001003107227 */ /* 0x000fc600078e00ff */
[----:B------:R-:W-:Y:S01]  /*2750*/  IADD3 R5, P3, R8, R5, RZ ;  /* 0x0000000508057210 */ /* 0x000fe20007f7e0ff */
[----:B------:R-:W-:Y:S01]  /*2760*/  IMAD.X R3, R16, 0x1, R3, P0 ;  /* 0x0000000110037824 */ /* 0x000fe200000e0603 */
[----:B------:R-:W-:-:S03]  /*2770*/  IADD3.X R8, RZ, ~UR4, RZ, P4, !PT ;  /* 0x80000004ff087c10 */ /* 0x000fc6000a7fe4ff */
[----:B------:R-:W-:Y:S01]  /*2780*/  IMAD.HI.U32 R6, R5, R9, RZ ;  /* 0x0000000905067227 */ /* 0x000fe200078e00ff */
[----:B------:R-:W-:Y:S02]  /*2790*/  SEL R8, R8, UR4, !P1 ;  /* 0x0000000408087c07 */ /* 0x000fe4000c800000 */
[----:B------:R-:W-:-:S03]  /*27a0*/  IADD3.X R3, RZ, RZ, R3, P3, P2 ;  /* 0x000000ffff037210 */ /* 0x000fc60001fe4403 */
[----:B------:R-:W-:-:S04]  /*27b0*/  IMAD.WIDE.U32 R6, R5, R8, R6 ;  /* 0x0000000805067225 */ /* 0x000fc800078e0006 */
[C---:B------:R-:W-:Y:S02]  /*27c0*/  IMAD R16, R3.reuse, R8, RZ ;  /* 0x0000000803107224 */ /* 0x040fe400078e02ff */
[----:B------:R-:W-:-:S04]  /*27d0*/  IMAD.HI.U32 R7, P0, R3, R9, R6 ;  /* 0x0000000903077227 */ /* 0x000fc80007800006 */
[----:B------:R-:W-:Y:S01]  /*27e0*/  IMAD.HI.U32 R3, R3, R8, RZ ;  /* 0x0000000803037227 */ /* 0x000fe200078e00ff */
[----:B------:R-:W-:-:S03]  /*27f0*/  IADD3 R7, P2, R16, R7, RZ ;  /* 0x0000000710077210 */ /* 0x000fc60007f5e0ff */
[----:B------:R-:W-:Y:S02]  /*2800*/  IMAD.X R3, RZ, RZ, R3, P0 ;  /* 0x000000ffff037224 */ /* 0x000fe400000e0603 */
[----:B------:R-:W-:-:S04]  /*2810*/  IMAD.WIDE.U32 R6, R7, R2, RZ ;  /* 0x0000000207067225 */ /* 0x000fc800078e00ff */
[----:B------:R-:W-:Y:S01]  /*2820*/  IMAD.X R3, RZ, RZ, R3, P2 ;  /* 0x000000ffff037224 */ /* 0x000fe200010e0603 */
[----:B------:R-:W-:-:S03]  /*2830*/  IADD3 R9, P0, -R6, R9, RZ ;  /* 0x0000000906097210 */ /* 0x000fc60007f1e1ff */
[----:B------:R-:W-:Y:S01]  /*2840*/  IMAD R3, R3, R2, R7 ;  /* 0x0000000203037224 */ /* 0x000fe200078e0207 */
[----:B------:R-:W-:-:S03]  /*2850*/  IADD3 R5, P2, -R2, R9, RZ ;  /* 0x0000000902057210 */ /* 0x000fc60007f5e1ff */
        /* <DEDUP_REMOVED lines=16> */
[----:B------:R-:W-:-:S04]  /*2960*/  ISETP.NE.AND.EX P0, PT, RZ, RZ, PT, P0 ;  /* 0x000000ffff00720c */ /* 0x000fc80003f05300 */
[----:B------:R-:W-:Y:S01]  /*2970*/  SEL R6, R5, R6, !P1 ;  /* 0x0000000605067207 */ /* 0x000fe20004800000 */
[----:B------:R-:W-:Y:S01]  /*2980*/  IMAD.MOV.U32 R5, RZ, RZ, 0x0 ;  /* 0x00000000ff057424 */ /* 0x000fe200078e00ff */
[----:B------:R-:W-:Y:S02]  /*2990*/  SEL R3, R3, 0xffffffff, P0 ;  /* 0xffffffff03037807 */ /* 0x000fe40000000000 */
[----:B------:R-:W-:Y:S01]  /*29a0*/  SEL R6, R6, 0xffffffff, P0 ;  /* 0xffffffff06067807 */ /* 0x000fe20000000000 */
[----:B------:R-:W-:Y:S06]  /*29b0*/  RET.REL.NODEC R4 `(_ZN2at6native43_GLOBAL__N__c95f0927_10_LossCTC_cu_88d8892b37ctc_loss_backward_log_beta_gpu_kernelIdiEEvPT_PKS3_PKllPKT0_S8_lllllllS8_lll) ;  /* 0xffffffd404907950 */ /* 0x000fec0003c3ffff */
.L_x_174:
        /* <DEDUP_REMOVED lines=12> */
.L_x_479:


//--------------------- .text._ZN2at6native43_GLOBAL__N__c95f0927_10_LossCTC_cu_88d8892b30ctc_loss_zero_padded_gradientsIdEEvPT_PKlllllll --------------------------
	.section	.text._ZN2at6native43_GLOBAL__N__c95f0927_10_LossCTC_cu_88d8892b30ctc_loss_zero_padded_gradientsIdEEvPT_PKlllllll,"ax",@progbits
	.align	128
.text._ZN2at6native43_GLOBAL__N__c95f0927_10_LossCTC_cu_88d8892b30ctc_loss_zero_padded_gradientsIdEEvPT_PKlllllll:
        .type           _ZN2at6native43_GLOBAL__N__c95f0927_10_LossCTC_cu_88d8892b30ctc_loss_zero_padded_gradientsIdEEvPT_PKlllllll,@function
        .size           _ZN2at6native43_GLOBAL__N__c95f0927_10_LossCTC_cu_88d8892b30ctc_loss_zero_padded_gradientsIdEEvPT_PKlllllll,(.L_x_481 - _ZN2at6native43_GLOBAL__N__c95f0927_10_LossCTC_cu_88d8892b30ctc_loss_zero_padded_gradientsIdEEvPT_PKlllllll)
        .other          _ZN2at6native43_GLOBAL__N__c95f0927_10_LossCTC_cu_88d8892b30ctc_loss_zero_padded_gradientsIdEEvPT_PKlllllll,@"STO_CUDA_ENTRY STV_DEFAULT"
_ZN2at6native43_GLOBAL__N__c95f0927_10_LossCTC_cu_88d8892b30ctc_loss_zero_padded_gradientsIdEEvPT_PKlllllll:
        /* <DEDUP_REMOVED lines=21> */
[----:B------:R-:W-:-:S05]  /*0150*/  LEA.HI.X R11, R21, UR5, RZ, 0x3, P0 ;  /* 0x00000005150b7c11 */ /* 0x000fca00080f1cff */
[----:B------:R-:W2:Y:S01]  /*0160*/  LDG.E.64.CONSTANT R6, desc[UR8][R10.64] ;  /* 0x000000080a067981 */ /* 0x000ea2000c1e9b00 */
[----:B------:R-:W-:Y:S01]  /*0170*/  I2F.F64.S64 R8, R2 ;  /* 0x0000000200087312 */ /* 0x000fe20000301c00 */
[----:B0-----:R-:W-:-:S04]  /*0180*/  ISETP.GE.U32.AND P0, PT, R4, 0x1, PT ;  /* 0x000000010400780c */ /* 0x001fc80003f06070 */
[----:B------:R-:W-:-:S03]  /*0190*/  ISETP.GE.AND.EX P0, PT, R5, RZ, PT, P0 ;  /* 0x000000ff0500720c */ /* 0x000fc60003f06300 */
[----:B--2---:R-:W0:Y:S10]  /*01a0*/  I2F.F64.S64 R6, R6 ;  /* 0x0000000600067312 */ /* 0x004e340000301c00 */
[----:B0-----:R-:W-:-:S14]  /*01b0*/  DSETP.LTU.OR P0, PT, R8, R6, !P0 ;  /* 0x000000060800722a */ /* 0x001fdc0004709400 */
        /* <DEDUP_REMOVED lines=34> */
.L_x_178:
[----:B------:R-:W-:Y:S01]  /*03e0*/  IADD3 R24, P1, R6, UR5, RZ ;  /* 0x0000000506187c10 */ /* 0x000fe2000ff3e0ff */
[----:B------:R0:W-:Y:S01]  /*03f0*/  STG.E.64 desc[UR8][R6.64], RZ ;  /* 0x000000ff06007986 */ /* 0x0001e2000c101b08 */
[----:B------:R-:W-:Y:S02]  /*0400*/  UIADD3 UR4, UR4, 0x10, URZ ;  /* 0x0000001004047890 */ /* 0x000fe4000fffe03f */
[----:B------:R-:W-:Y:S02]  /*0410*/  IADD3.X R25, R7, UR6, RZ, P1, !PT ;  /* 0x0000000607197c10 */ /* 0x000fe40008ffe4ff */
[----:B------:R-:W-:-:S03]  /*0420*/  IADD3 R16, P1, R24, UR5, RZ ;  /* 0x0000000518107c10 */ /* 0x000fc6000ff3e0ff */
[----:B------:R1:W-:Y:S01]  /*0430*/  STG.E.64 desc[UR8][R24.64], RZ ;  /* 0x000000ff18007986 */ /* 0x0003e2000c101b08 */
[----:B------:R-:W-:Y:S02]  /*0440*/  IADD3.X R17, R25, UR6, RZ, P1, !PT ;  /* 0x0000000619117c10 */ /* 0x000fe40008ffe4ff */
[----:B------:R-:W-:-:S03]  /*0450*/  IADD3 R18, P1, R16, UR5, RZ ;  /* 0x0000000510127c10 */ /* 0x000fc6000ff3e0ff */
[----:B------:R2:W-:Y:S01]  /*0460*/  STG.E.64 desc[UR8][R16.64], RZ ;  /* 0x000000ff10007986 */ /* 0x0005e2000c101b08 */
[----:B------:R-:W-:Y:S02]  /*0470*/  IADD3.X R19, R17, UR6, RZ, P1, !PT ;  /* 0x0000000611137c10 */ /* 0x000fe40008ffe4ff */
[----:B------:R-:W-:-:S03]  /*0480*/  IADD3 R12, P1, R18, UR5, RZ ;  /* 0x00000005120c7c10 */ /* 0x000fc6000ff3e0ff */
[----:B------:R-:W-:Y:S01]  /*0490*/  STG.E.64 desc[UR8][R18.64], RZ ;  /* 0x000000ff12007986 */ /* 0x000fe2000c101b08 */
        /* <DEDUP_REMOVED lines=10> */
[----:B0-----:R-:W-:-:S03]  /*0540*/  IADD3 R6, P1, R8, UR5, RZ ;  /* 0x0000000508067c10 */ /* 0x001fc6000ff3e0ff */
        /* <DEDUP_REMOVED lines=9> */
[----:B------:R0:W-:Y:S01]  /*05e0*/  STG.E.64 desc[UR8][R26.64], RZ ;  /* 0x000000ff1a007986 */ /* 0x0001e2000c101b08 */
[----:B------:R-:W-:Y:S02]  /*05f0*/  IADD3.X R29, R27, UR6, RZ, P1, !PT ;  /* 0x000000061b1d7c10 */ /* 0x000fe40008ffe4ff */
[----:B-1----:R-:W-:-:S03]  /*0600*/  IADD3 R24, P1, R28, UR5, RZ ;  /* 0x000000051c187c10 */ /* 0x002fc6000ff3e0ff */
[----:B------:R1:W-:Y:S01]  /*0610*/  STG.E.64 desc[UR8][R28.64], RZ ;  /* 0x000000ff1c007986 */ /* 0x0003e2000c101b08 */
[----:B------:R-:W-:Y:S02]  /*0620*/  IADD3.X R25, R29, UR6, RZ, P1, !PT ;  /* 0x000000061d197c10 */ /* 0x000fe40008ffe4ff */
[----:B--2---:R-:W-:-:S03]  /*0630*/  IADD3 R16, P1, R24, UR5, RZ ;  /* 0x0000000518107c10 */ /* 0x004fc6000ff3e0ff */
[----:B------:R1:W-:Y:S01]  /*0640*/  STG.E.64 desc[UR8][R24.64], RZ ;  /* 0x000000ff18007986 */ /* 0x0003e2000c101b08 */
[----:B------:R-:W-:Y:S02]  /*0650*/  IADD3.X R17, R25, UR6, RZ, P1, !PT ;  /* 0x0000000619117c10 */ /* 0x000fe40008ffe4ff */
[----:B---3--:R-:W-:-:S03]  /*0660*/  IADD3 R12, P1, R16, UR5, RZ ;  /* 0x00000005100c7c10 */ /* 0x008fc6000ff3e0ff */
[----:B------:R1:W-:Y:S01]  /*0670*/  STG.E.64 desc[UR8][R16.64], RZ ;  /* 0x000000ff10007986 */ /* 0x0003e2000c101b08 */
[----:B------:R-:W-:Y:S02]  /*0680*/  IADD3.X R13, R17, UR6, RZ, P1, !PT ;  /* 0x00000006110d7c10 */ /* 0x000fe40008ffe4ff */
[----:B----4-:R-:W-:-:S03]  /*0690*/  IADD3 R4, P1, R12, UR5, RZ ;  /* 0x000000050c047c10 */ /* 0x010fc6000ff3e0ff */
[----:B------:R1:W-:Y:S01]  /*06a0*/  STG.E.64 desc[UR8][R12.64], RZ ;  /* 0x000000ff0c007986 */ /* 0x0003e2000c101b08 */
[----:B------:R-:W-:Y:S02]  /*06b0*/  IADD3.X R5, R13, UR6, RZ, P1, !PT ;  /* 0x000000060d057c10 */ /* 0x000fe40008ffe4ff */
[----:B------:R-:W-:Y:S02]  /*06c0*/  IADD3 R20, P1, R20, 0x10, RZ ;  /* 0x0000001014147810 */ /* 0x000fe40007f3e0ff */
[----:B0-----:R-:W-:Y:S01]  /*06d0*/  IADD3 R6, P2, R4, UR5, RZ ;  /* 0x0000000504067c10 */ /* 0x001fe2000ff5e0ff */
[----:B------:R1:W-:Y:S02]  /*06e0*/  STG.E.64 desc[UR8][R4.64], RZ ;  /* 0x000000ff04007986 */ /* 0x0003e4000c101b08 */
[----:B------:R-:W-:Y:S01]  /*06f0*/  IMAD.X R0, RZ, RZ, R0, P1 ;  /* 0x000000ffff007224 */ /* 0x000fe200008e0600 */
[----:B------:R-:W-:Y:S02]  /*0700*/  ISETP.GE.U32.AND P1, PT, R20, -0xc, PT ;  /* 0xfffffff41400780c */ /* 0x000fe40003f26070 */
[----:B------:R-:W-:-:S02]  /*0710*/  IADD3.X R7, R5, UR6, RZ, P2, !PT ;  /* 0x0000000605077c10 */ /* 0x000fc400097fe4ff */
[----:B------:R-:W-:-:S13]  /*0720*/  ISETP.GE.AND.EX P1, PT, R0, -0x1, PT, P1 ;  /* 0xffffffff0000780c */ /* 0x000fda0003f26310 */
[----:B-1----:R-:W-:Y:S05]  /*0730*/  @!P1 BRA `(.L_x_178) ;  /* 0xfffffffc00289947 */ /* 0x002fea000383ffff */
.L_x_177:
[----:B------:R-:W-:-:S04]  /*0740*/  IADD3 R4, P2, RZ, -R20, RZ ;  /* 0x80000014ff047210 */ /* 0x000fc80007f5e0ff */
[----:B------:R-:W-:Y:S01]  /*0750*/  ISETP.GT.U32.AND P1, PT, R4, 0x4, PT ;  /* 0x000000040400780c */ /* 0x000fe20003f24070 */
[----:B------:R-:W-:-:S05]  /*0760*/  IMAD.X R4, RZ, RZ, ~R0, P2 ;  /* 0x000000ffff047224 */ /* 0x000fca00010e0e00 */
[----:B------:R-:W-:-:S13]  /*0770*/  ISETP.GT.AND.EX P1, PT, R4, RZ, PT, P1 ;  /* 0x000000ff0400720c */ /* 0x000fda0003f24310 */
[----:B------:R-:W-:Y:S05]  /*0780*/  @!P1 BRA `(.L_x_179) ;  /* 0x0000000000709947 */ /* 0x000fea0003800000 */
[----:B------:R-:W-:Y:S01]  /*0790*/  IADD3 R10, P0, R6, UR5, RZ ;  /* 0x00000005060a7c10 */ /* 0x000fe2000ff1e0ff */
[----:B------:R0:W-:Y:S01]  /*07a0*/  STG.E.64 desc[UR8][R6.64], RZ ;  /* 0x000000ff06007986 */ /* 0x0001e2000c101b08 */
[----:B------:R-:W-:Y:S01]  /*07b0*/  IADD3 R20, P2, R20, 0x8, RZ ;  /* 0x0000000814147810 */ /* 0x000fe20007f5e0ff */
[----:B------:R-:W-:Y:S01]  /*07c0*/  UIADD3 UR4, UR4, 0x8, URZ ;  /* 0x0000000804047890 */ /* 0x000fe2000fffe03f */
[----:B------:R-:W-:Y:S02]  /*07d0*/  IADD3.X R11, R7, UR6, RZ, P0, !PT ;  /* 0x00000006070b7c10 */ /* 0x000fe400087fe4ff */
[----:B------:R-:W-:Y:S01]  /*07e0*/  IADD3 R12, P0, R10, UR5, RZ ;  /* 0x000000050a0c7c10 */ /* 0x000fe2000ff1e0ff */
[----:B------:R-:W-:Y:S02]  /*07f0*/  IMAD.X R0, RZ, RZ, R0, P2 ;  /* 0x000000ffff007224 */ /* 0x000fe400010e0600 */
[----:B------:R1:W-:Y:S01]  /*0800*/  STG.E.64 desc[UR8][R10.64], RZ ;  /* 0x000000ff0a007986 */ /* 0x0003e2000c101b08 */
[----:B------:R-:W-:-:S02]  /*0810*/  IADD3.X R13, R11, UR6, RZ, P0, !PT ;  /* 0x000000060b0d7c10 */ /* 0x000fc400087fe4ff */
        /* <DEDUP_REMOVED lines=15> */
[----:B0-----:R-:W-:Y:S02]  /*0910*/  IADD3 R6, P1, R18, UR5, RZ ;  /* 0x0000000512067c10 */ /* 0x001fe4000ff3e0ff */
[----:B------:R-:W-:Y:S01]  /*0920*/  PLOP3.LUT P0, PT, PT, PT, PT, 0x8, 0x0 ;  /* 0x000000000000781c */ /* 0x000fe20003f0e170 */
[----:B------:R1:W-:Y:S01]  /*0930*/  STG.E.64 desc[UR8][R18.64], RZ ;  /* 0x000000ff12007986 */ /* 0x0003e2000c101b08 */
[----:B------:R-:W-:-:S11]  /*0940*/  IADD3.X R7, R19, UR6, RZ, P1, !PT ;  /* 0x0000000613077c10 */ /* 0x000fd60008ffe4ff */
.L_x_179:
[----:B------:R-:W-:-:S04]  /*0950*/  ISETP.NE.U32.AND P1, PT, R20, RZ, PT ;  /* 0x000000ff1400720c */ /* 0x000fc80003f25070 */
[----:B------:R-:W-:-:S13]  /*0960*/  ISETP.NE.OR.EX P0, PT, R0, RZ, P0, P1 ;  /* 0x000000ff0000720c */ /* 0x000fda0000705710 */
[----:B------:R-:W-:Y:S05]  /*0970*/  @!P0 BRA `(.L_x_175) ;  /* 0x0000000000488947 */ /* 0x000fea0003800000 */
.L_x_176:
[----:B-1----:R-:W-:Y:S01]  /*0980*/  IADD3 R4, P0, R6, UR5, RZ ;  /* 0x0000000506047c10 */ /* 0x002fe2000ff1e0ff */
        /* <DEDUP_REMOVED lines=9> */
[----:B------:R-:W-:Y:S02]  /*0a20*/  IADD3 R20, P0, R20, 0x4, RZ ;  /* 0x0000000414147810 */ /* 0x000fe40007f1e0ff */
[----:B0-----:R-:W-:Y:S01]  /*0a30*/  IADD3 R6, P1, R10, UR5, RZ ;  /* 0x000000050a067c10 */ /* 0x001fe2000ff3e0ff */
[----:B------:R2:W-:Y:S02]  /*0a40*/  STG.E.64 desc[UR8][R10.64], RZ ;  /* 0x000000ff0a007986 */ /* 0x0005e4000c101b08 */
[----:B------:R-:W-:Y:S01]  /*0a50*/  IMAD.X R0, RZ, RZ, R0, P0 ;  /* 0x000000ffff007224 */ /* 0x000fe200000e0600 */
[----:B------:R-:W-:Y:S02]  /*0a60*/  ISETP.NE.U32.AND P0, PT, R20, RZ, PT ;  /* 0x000000ff1400720c */ /* 0x000fe40003f05070 */
[----:B------:R-:W-:-:S02]  /*0a70*/  IADD3.X R7, R11, UR6, RZ, P1, !PT ;  /* 0x000000060b077c10 */ /* 0x000fc40008ffe4ff */
[----:B------:R-:W-:-:S13]  /*0a80*/  ISETP.NE.AND.EX P0, PT, R0, RZ, PT, P0 ;  /* 0x000000ff0000720c */ /* 0x000fda0003f05300 */
[----:B--2---:R-:W-:Y:S05]  /*0a90*/  @P0 BRA `(.L_x_176) ;  /* 0xfffffffc00b80947 */ /* 0x004fea000383ffff */
.L_x_175:
        /* <DEDUP_REMOVED lines=8> */
.L_x_180:
        /* <DEDUP_REMOVED lines=10> */
[----:B------:R1:W-:Y:S02]  /*0bc0*/  STG.E.64 desc[UR8][R6.64], RZ ;  /* 0x000000ff06007986 */ /* 0x0003e4000c101b08 */
[----:B------:R-:W-:Y:S01]  /*0bd0*/  IMAD.X R0, RZ, RZ, R0, P0 ;  /* 0x000000ffff007224 */ /* 0x000fe200000e0600 */
[----:B------:R-:W-:-:S04]  /*0be0*/  ISETP.NE.U32.AND P0, PT, R23, RZ, PT ;  /* 0x000000ff1700720c */ /* 0x000fc80003f05070 */
[----:B------:R-:W-:-:S13]  /*0bf0*/  ISETP.NE.AND.EX P0, PT, R0, RZ, PT, P0 ;  /* 0x000000ff0000720c */ /* 0x000fda0003f05300 */
[----:B-1----:R-:W-:Y:S05]  /*0c00*/  @P0 BRA `(.L_x_180) ;  /* 0xfffffffc00c40947 */ /* 0x002fea000383ffff */
[----:B------:R-:W-:Y:S05]  /*0c10*/  EXIT ;  /* 0x000000000000794d */ /* 0x000fea0003800000 */
.L_x_181:
        /* <DEDUP_REMOVED lines=14> */
.L_x_481:


//--------------------- .text._ZN2at6native43_GLOBAL__N__c95f0927_10_LossCTC_cu_88d8892b36ctc_loss_backward_collect_gpu_kernelIdlEEvPT_PKS3_lS6_S6_S6_PKllPKT0_S8_lS6_llllllllllllS8_llllb --------------------------
	.section	.text._ZN2at6native43_GLOBAL__N__c95f0927_10_LossCTC_cu_88d8892b36ctc_loss_backward_collect_gpu_kernelIdlEEvPT_PKS3_lS6_S6_S6_PKllPKT0_S8_lS6_llllllllllllS8_llllb,"ax",@progbits
	.align	128
.text._ZN2at6native43_GLOBAL__N__c95f0927_10_LossCTC_cu_88d8892b36ctc_loss_backward_collect_gpu_kernelIdlEEvPT_PKS3_lS6_S6_S6_PKllPKT0_S8_lS6_llllllllllllS8_llllb:
        .type           _ZN2at6native43_GLOBAL__N__c95f0927_10_LossCTC_cu_88d8892b36ctc_loss_backward_collect_gpu_kernelIdlEEvPT_PKS3_lS6_S6_S6_PKllPKT0_S8_lS6_llllllllllllS8_llllb,@function
        .size           _ZN2at6native43_GLOBAL__N__c95f0927_10_LossCTC_cu_88d8892b36ctc_loss_backward_collect_gpu_kernelIdlEEvPT_PKS3_lS6_S6_S6_PKllPKT0_S8_lS6_llllllllllllS8_llllb,(.L_x_482 - _ZN2at6native43_GLOBAL__N__c95f0927_10_LossCTC_cu_88d8892b36ctc_loss_backward_collect_gpu_kernelIdlEEvPT_PKS3_lS6_S6_S6_PKllPKT0_S8_lS6_llllllllllllS8_llllb)
        .other          _ZN2at6native43_GLOBAL__N__c95f0927_10_LossCTC_cu_88d8892b36ctc_loss_backward_collect_gpu_kernelIdlEEvPT_PKS3_lS6_S6_S6_PKllPKT0_S8_lS6_llllllllllllS8_llllb,@"STO_CUDA_ENTRY STV_DEFAULT"
_ZN2at6native43_GLOBAL__N__c95f0927_10_LossCTC_cu_88d8892b36ctc_loss_backward_collect_gpu_kernelIdlEEvPT_PKS3_lS6_S6_S6_PKllPKT0_S8_lS6_llllllllllllS8_llllb:
        /* <DEDUP_REMOVED lines=79> */
.L_x_192:
[----:B------:R-:W-:Y:S01]  /*04f0*/  ISETP.GE.U32.AND P0, PT, R59, UR4, PT ;  /* 0x000000043b007c0c */ /* 0x000fe2000bf06070 */
[----:B------:R-:W-:Y:S03]  /*0500*/  BSSY B0, `(.L_x_183) ;  /* 0x00000dc000007945 */ /* 0x000fe60003800000 */
[----:B------:R-:W-:-:S13]  /*0510*/  ISETP.GE.AND.EX P0, PT, R58, UR5, PT, P0 ;  /* 0x000000053a007c0c */ /* 0x000fda000bf06300 */
[----:B------:R-:W-:Y:S05]  /*0520*/  @!P0 BRA `(.L_x_184) ;  /* 0x0000000c00648947 */ /* 0x000fea0003800000 */
[----:B------:R-:W-:Y:S01]  /*0530*/  ULOP3.LUT UR6, UR4, 0x1, URZ, 0xc0, !UPT ;  /* 0x0000000104067892 */ /* 0x000fe2000f8ec03f */
[----:B------:R-:W-:-:S03]  /*0540*/  ULDC.64 UR24, c[0x0][0x2f0] ;  /* 0x0000bc0000187ab9 */ /* 0x000fc60000000a00 */
        /* <DEDUP_REMOVED lines=13> */
[----:B------:R-:W-:Y:S01]  /*0620*/  @!P1 LEA.HI.X R21, R18, UR23, R19, 0x3, P0 ;  /* 0x0000001712159c11 */ /* 0x000fe200080f1c13 */
[----:B------:R-:W-:Y:S02]  /*0630*/  IMAD.U32 R18, RZ, RZ, UR24 ;  /* 0x00000018ff127e24 */ /* 0x000fe4000f8e00ff */
[----:B------:R-:W-:-:S06]  /*0640*/  IMAD.U32 R19, RZ, RZ, UR25 ;  /* 0x00000019ff137e24 */ /* 0x000fcc000f8e00ff */
[----:B------:R-:W2:Y:S01]  /*0650*/  @!P1 LDG.E.64.CONSTANT R18, desc[UR12][R20.64] ;  /* 0x0000000c14129981 */ /* 0x000ea2000c1e9b00 */
[----:B------:R-:W-:-:S03]  /*0660*/  MOV R60, R16 ;  /* 0x00000010003c7202 */ /* 0x000fc60000000f00 */
[----:B------:R-:W3:Y:S01]  /*0670*/  LDG.E.64.CONSTANT R20, desc[UR12][R2.64] ;  /* 0x0000000c02147981 */ /* 0x000ee2000c1e9b00 */
[----:B--2---:R-:W-:Y:S02]  /*0680*/  IMAD R19, R19, UR18, RZ ;  /* 0x0000001213137c24 */ /* 0x004fe4000f8e02ff */
[----:B------:R-:W-:-:S04]  /*0690*/  IMAD.WIDE.U32 R22, R18, UR18, R60 ;  /* 0x0000001212167c25 */ /* 0x000fc8000f8e003c */
[----:B------:R-:W-:Y:S01]  /*06a0*/  IMAD R19, R18, UR19, R19 ;  /* 0x0000001312137c24 */ /* 0x000fe2000f8e0213 */
[----:B------:R-:W-:-:S03]  /*06b0*/  LEA R18, P0, R22, UR20, 0x3 ;  /* 0x0000001416127c11 */ /* 0x000fc6000f8018ff */
[----:B------:R-:W-:-:S05]  /*06c0*/  IMAD.IADD R19, R23, 0x1, R19 ;  /* 0x0000000117137824 */ /* 0x000fca00078e0213 */
[----:B------:R-:W-:Y:S02]  /*06d0*/  LEA.HI.X R19, R22, UR21, R19, 0x3, P0 ;  /* 0x0000001516137c11 */ /* 0x000fe400080f1c13 */
[----:B------:R-:W3:Y:S04]  /*06e0*/  LDG.E.64.CONSTANT R22, desc[UR12][R4.64] ;  /* 0x0000000c04167981 */ /* 0x000ee8000c1e9b00 */
[----:B------:R-:W2:Y:S02]  /*06f0*/  LDG.E.64 R24, desc[UR12][R18.64] ;  /* 0x0000000c12187981 */ /* 0x000ea4000c1e1b00 */
[----:B--2---:R-:W-:Y:S02]  /*0700*/  DSETP.NEU.AND P0, PT, R24, -INF , PT ;  /* 0xfff000001800742a */ /* 0x004fe40003f0d000 */
[----:B---3--:R-:W-:-:S12]  /*0710*/  DADD R20, R20, R22 ;  /* 0x0000000014147229 */ /* 0x008fd80000000016 */
[----:B------:R-:W-:Y:S05]  /*0720*/  @!P0 BRA `(.L_x_185) ;  /* 0x0000000800e08947 */ /* 0x000fea0003800000 */
[C---:B------:R-:W-:Y:S01]  /*0730*/  DSETP.GT.AND P0, PT, R24.reuse, R20, PT ;  /* 0x000000141800722a */ /* 0x040fe20003f04000 */
[----:B------:R-:W-:Y:S01]  /*0740*/  IMAD.MOV.U32 R26, RZ, RZ, 0x652b82fe ;  /* 0x652b82feff1a7424 */ /* 0x000fe200078e00ff */
[----:B------:R-:W-:Y:S01]  /*0750*/  MOV R30, 0xfefa39ef ;  /* 0xfefa39ef001e7802 */ /* 0x000fe20000000f00 */
[----:B------:R-:W-:Y:S01]  /*0760*/  IMAD.MOV.U32 R27, RZ, RZ, 0x3ff71547 ;  /* 0x3ff71547ff1b7424 */ /* 0x000fe200078e00ff */
[----:B------:R-:W-:Y:S01]  /*0770*/  MOV R38, 0x62401315 ;  /* 0x6240131500267802 */ /* 0x000fe20000000f00 */
[----:B------:R-:W-:Y:S01]  /*0780*/  IMAD.MOV.U32 R31, RZ, RZ, 0x3fe62e42 ;  /* 0x3fe62e42ff1f7424 */ /* 0x000fe200078e00ff */
[----:B------:R-:W-:Y:S01]  /*0790*/  FSEL R22, R24, R20, P0 ;  /* 0x0000001418167208 */ /* 0x000fe20000000000 */
[----:B------:R-:W-:Y:S01]  /*07a0*/  IMAD.MOV.U32 R32, RZ, RZ, 0x3b39803f ;  /* 0x3b39803fff207424 */ /* 0x000fe200078e00ff */
[----:B------:R-:W-:Y:S01]  /*07b0*/  FSEL R23, R25, R21, P0 ;  /* 0x0000001519177208 */ /* 0x000fe20000000000 */
[----:B------:R-:W-:Y:S01]  /*07c0*/  IMAD.MOV.U32 R33, RZ, RZ, 0x3c7abc9e ;  /* 0x3c7abc9eff217424 */ /* 0x000fe200078e00ff */
[----:B------:R-:W-:Y:S01]  /*07d0*/  MOV R46, 0x11122322 ;  /* 0x11122322002e7802 */ /* 0x000fe20000000f00 */
[----:B------:R-:W-:Y:S01]  /*07e0*/  IMAD.MOV.U32 R36, RZ, RZ, -0x35dec16 ;  /* 0xfca213eaff247424 */ /* 0x000fe200078e00ff */
[----:B------:R-:W-:Y:S01]  /*07f0*/  MOV R50, 0x55555511 ;  /* 0x5555551100327802 */ /* 0x000fe20000000f00 */
[----:B------:R-:W-:Y:S01]  /*0800*/  IMAD.MOV.U32 R37, RZ, RZ, 0x3e928af3 ;  /* 0x3e928af3ff257424 */ /* 0x000fe200078e00ff */
[----:B------:R-:W-:Y:S01]  /*0810*/  DADD R24, R24, -R22 ;  /* 0x0000000018187229 */ /* 0x000fe20000000816 */
[----:B------:R-:W-:Y:S01]  /*0820*/  IMAD.MOV.U32 R39, RZ, RZ, 0x3ec71dee ;  /* 0x3ec71deeff277424 */ /* 0x000fe200078e00ff */
[----:B------:R-:W-:Y:S01]  /*0830*/  BSSY B1, `(.L_x_186) ;  /* 0x000002e000017945 */ /* 0x000fe20003800000 */
[----:B------:R-:W-:-:S02]  /*0840*/  IMAD.MOV.U32 R47, RZ, RZ, 0x3f811111 ;  /* 0x3f811111ff2f7424 */ /* 0x000fc400078e00ff */
[----:B------:R-:W-:Y:S02]  /*0850*/  IMAD.MOV.U32 R48, RZ, RZ, 0x555502a1 ;  /* 0x555502a1ff307424 */ /* 0x000fe400078e00ff */
[----:B------:R-:W-:Y:S01]  /*0860*/  IMAD.MOV.U32 R49, RZ, RZ, 0x3fa55555 ;  /* 0x3fa55555ff317424 */ /* 0x000fe200078e00ff */
[----:B------:R-:W-:Y:S01]  /*0870*/  DFMA R28, R24, R26, 6.75539944105574400000e+15 ;  /* 0x43380000181c742b */ /* 0x000fe2000000001a */
[----:B------:R-:W-:Y:S01]  /*0880*/  IMAD.MOV.U32 R51, RZ, RZ, 0x3fc55555 ;  /* 0x3fc55555ff337424 */ /* 0x000fe200078e00ff */
[----:B------:R-:W-:Y:S01]  /*0890*/  FSETP.GEU.FTZ.AND P0, PT, |R25|, 4.1917929649353027344, PT ;  /* 0x4086232b1900780b */ /* 0x000fe20003f1e200 */
[----:B------:R-:W-:Y:S02]  /*08a0*/  IMAD.MOV.U32 R52, RZ, RZ, 0xb ;  /* 0x0000000bff347424 */ /* 0x000fe400078e00ff */
[----:B------:R-:W-:-:S03]  /*08b0*/  IMAD.MOV.U32 R53, RZ, RZ, 0x3fe00000 ;  /* 0x3fe00000ff357424 */ /* 0x000fc600078e00ff */
[----:B------:R-:W-:-:S08]  /*08c0*/  DADD R56, R28, -6.75539944105574400000e+15 ;  /* 0xc33800001c387429 */ /* 0x000fd00000000000 */
[----:B------:R-:W-:-:S08]  /*08d0*/  DFMA R34, R56, -R30, R24 ;  /* 0x8000001e3822722b */ /* 0x000fd00000000018 */
[----:B------:R-:W-:Y:S01]  /*08e0*/  DFMA R56, R56, -R32, R34 ;  /* 0x800000203838722b */ /* 0x000fe20000000022 */
[----:B------:R-:W-:Y:S01]  /*08f0*/  MOV R34, 0x69ce2bdf ;  /* 0x69ce2bdf00227802 */ /* 0x000fe20000000f00 */
[----:B------:R-:W-:-:S06]  /*0900*/  IMAD.MOV.U32 R35, RZ, RZ, 0x3e5ade15 ;  /* 0x3e5ade15ff237424 */ /* 0x000fcc00078e00ff */
[----:B------:R-:W-:-:S08]  /*0910*/  DFMA R40, R56, R34, R36 ;  /* 0x000000223828722b */ /* 0x000fd00000000024 */
[----:B------:R-:W-:Y:S01]  /*0920*/  DFMA R42, R56, R40, R38 ;  /* 0x00000028382a722b */ /* 0x000fe20000000026 */
[----:B------:R-:W-:Y:S02]  /*0930*/  IMAD.MOV.U32 R40, RZ, RZ, 0x7c89eb71 ;  /* 0x7c89eb71ff287424 */ /* 0x000fe400078e00ff */
[----:B------:R-:W-:-:S06]  /*0940*/  IMAD.MOV.U32 R41, RZ, RZ, 0x3efa0199 ;  /* 0x3efa0199ff297424 */ /* 0x000fcc00078e00ff */
[----:B------:R-:W-:Y:S01]  /*0950*/  DFMA R44, R56, R42, R40 ;  /* 0x0000002a382c722b */ /* 0x000fe20000000028 */
[----:B------:R-:W-:Y:S01]  /*0960*/  MOV R42, 0x14761f65 ;  /* 0x14761f65002a7802 */ /* 0x000fe20000000f00 */
[----:B------:R-:W-:-:S06]  /*0970*/  IMAD.MOV.U32 R43, RZ, RZ, 0x3f2a01a0 ;  /* 0x3f2a01a0ff2b7424 */ /* 0x000fcc00078e00ff */
[----:B------:R-:W-:Y:S01]  /*0980*/  DFMA R54, R56, R44, R42 ;  /* 0x0000002c3836722b */ /* 0x000fe2000000002a */
[----:B------:R-:W-:Y:S02]  /*0990*/  IMAD.MOV.U32 R44, RZ, RZ, 0x1852b7af ;  /* 0x1852b7afff2c7424 */ /* 0x000fe400078e00ff */
[----:B------:R-:W-:-:S06]  /*09a0*/  IMAD.MOV.U32 R45, RZ, RZ, 0x3f56c16c ;  /* 0x3f56c16cff2d7424 */ /* 0x000fcc00078e00ff */
[----:B------:R-:W-:-:S08]  /*09b0*/  DFMA R54, R56, R54, R44 ;  /* 0x000000363836722b */ /* 0x000fd0000000002c */
[----:B------:R-:W-:-:S08]  /*09c0*/  DFMA R54, R56, R54, R46 ;  /* 0x000000363836722b */ /* 0x000fd0000000002e */
[----:B------:R-:W-:-:S08]  /*09d0*/  DFMA R54, R56, R54, R48 ;  /* 0x000000363836722b */ /* 0x000fd00000000030 */
[----:B------:R-:W-:-:S08]  /*09e0*/  DFMA R54, R56, R54, R50 ;  /* 0x000000363836722b */ /* 0x000fd00000000032 */
[----:B------:R-:W-:-:S08]  /*09f0*/  DFMA R54, R56, R54, R52 ;  /* 0x000000363836722b */ /* 0x000fd00000000034 */
        /* <DEDUP_REMOVED lines=11> */
[----:B------:R-:W-:-:S03]  /*0ab0*/  FSEL R57, R25, RZ, P1 ;  /* 0x000000ff19397208 */ /* 0x000fc60000800000 */
[----:B------:R-:W-:Y:S02]  /*0ac0*/  @!P0 IMAD.IADD R28, R28, 0x1, -R29 ;  /* 0x000000011c1c8824 */ /* 0x000fe400078e0a1d */
[----:B------:R-:W-:-:S03]  /*0ad0*/  @!P0 IMAD R55, R29, 0x100000, R55 ;  /* 0x001000001d378824 */ /* 0x000fc600078e0237 */
[----:B------:R-:W-:Y:S02]  /*0ae0*/  @!P0 LEA R29, R28, 0x3ff00000, 0x14 ;  /* 0x3ff000001c1d8811 */ /* 0x000fe400078ea0ff */
[----:B------:R-:W-:-:S06]  /*0af0*/  @!P0 MOV R28, RZ ;  /* 0x000000ff001c8202 */ /* 0x000fcc0000000f00 */
[----:B------:R-:W-:-:S11]  /*0b00*/  @!P0 DMUL R56, R54, R28 ;  /* 0x0000001c36388228 */ /* 0x000fd60000000000 */
.L_x_187:
[----:B------:R-:W-:Y:S05]  /*0b10*/  BSYNC B1 ;  /* 0x0000000000017941 */ /* 0x000fea0003800000 */
.L_x_186:
        /* <DEDUP_REMOVED lines=28> */
[----:B------:R-:W-:-:S03]  /*0ce0*/  FSEL R24, R28, RZ, P1 ;  /* 0x000000ff1c187208 */ /* 0x000fc60000800000 */
[----:B------:R-:W-:Y:S01]  /*0cf0*/  @!P0 IMAD.IADD R26, R26, 0x1, -R21 ;  /* 0x000000011a1a8824 */ /* 0x000fe200078e0a15 */
[----:B------:R-:W-:-:S04]  /*0d00*/  @!P0 LEA R21, R21, R35, 0x14 ;  /* 0x0000002315158211 */ /* 0x000fc800078ea0ff */
[----:B------:R-:W-:Y:S01]  /*0d10*/  @!P0 LEA R27, R26, 0x3ff00000, 0x14 ;  /* 0x3ff000001a1b8811 */ /* 0x000fe200078ea0ff */
[----:B------:R-:W-:-:S06]  /*0d20*/  @!P0 IMAD.MOV.U32 R26, RZ, RZ, RZ ;  /* 0x000000ffff1a8224 */ /* 0x000fcc00078e00ff */
[----:B------:R-:W-:-:S11]  /*0d30*/  @!P0 DMUL R24, R20, R26 ;  /* 0x0000001a14188228 */ /* 0x000fd60000000000 */
.L_x_189:
[----:B------:R-:W-:Y:S05]  /*0d40*/  BSYNC B1 ;  /* 0x0000000000017941 */ /* 0x000fea0003800000 */
.L_x_188:
[----:B------:R-:W-:Y:S01]  /*0d50*/  DADD R30, R24, R56 ;  /* 0x00000000181e7229 */ /* 0x000fe20000000038 */
[----:B------:R-:W-:Y:S09]  /*0d60*/  BSSY B1, `(.L_x_190) ;  /* 0x0000051000017945 */ /* 0x000ff20003800000 */
[----:B------:R-:W-:Y:S01]  /*0d70*/  ISETP.GT.AND P0, PT, R31, 0xfffff, PT ;  /* 0x000fffff1f00780c */ /* 0x000fe20003f04270 */
[--C-:B------:R-:W-:Y:S01]  /*0d80*/  IMAD.MOV.U32 R20, RZ, RZ, R30.reuse ;  /* 0x000000ffff147224 */ /* 0x100fe200078e001e */
[----:B------:R-:W-:Y:S01]  /*0d90*/  MOV R21, R31 ;  /* 0x0000001f00157202 */ /* 0x000fe20000000f00 */
[----:B------:R-:W-:-:S02]  /*0da0*/  IMAD.MOV.U32 R26, RZ, RZ, R30 ;  /* 0x000000ffff1a7224 */ /* 0x000fc400078e001e */
[----:B------:R-:W-:-:S08]  /*0db0*/  IMAD.MOV.U32 R30, RZ, RZ, -0x3ff ;  /* 0xfffffc01ff1e7424 */ /* 0x000fd000078e00ff */
[----:B------:R-:W-:Y:S01]  /*0dc0*/  @!P0 DMUL R20, R20, 1.80143985094819840000e+16 ;  /* 0x4350000014148828 */ /* 0x000fe20000000000 */
[----:B------:R-:W-:-:S09]  /*0dd0*/  @!P0 MOV R30, 0xfffffbcb ;  /* 0xfffffbcb001e8802 */ /* 0x000fd20000000f00 */
[----:B------:R-:W-:Y:S02]  /*0de0*/  @!P0 IMAD.MOV.U32 R31, RZ, RZ, R21 ;  /* 0x000000ffff1f8224 */ /* 0x000fe400078e0015 */
[----:B------:R-:W-:Y:S02]  /*0df0*/  @!P0 IMAD.MOV.U32 R26, RZ, RZ, R20 ;  /* 0x000000ffff1a8224 */ /* 0x000fe400078e0014 */
[----:B------:R-:W-:-:S05]  /*0e00*/  VIADD R24, R31, 0xffffffff ;  /* 0xffffffff1f187836 */ /* 0x000fca0000000000 */
[----:B------:R-:W-:-:S13]  /*0e10*/  ISETP.GE.U32.AND P1, PT, R24, 0x7fefffff, PT ;  /* 0x7fefffff1800780c */ /* 0x000fda0003f26070 */
[----:B------:R-:W-:Y:S01]  /*0e20*/  @P1 IMAD.MOV.U32 R24, RZ, RZ, 0x0 ;  /* 0x00000000ff181424 */ /* 0x000fe200078e00ff */
[----:B------:R-:W-:Y:S02]  /*0e30*/  @P1 MOV R25, 0x7ff00000 ;  /* 0x7ff0000000191802 */ /* 0x000fe40000000f00 */
[----:B------:R-:W-:-:S04]  /*0e40*/  @P1 FSETP.NEU.FTZ.AND P2, PT, R21, RZ, PT ;  /* 0x000000ff1500120b */ /* 0x000fc80003f5d000 */
[----:B------:R-:W-:-:S10]  /*0e50*/  @P1 DFMA R24, R20, R24, +INF ;  /* 0x7ff000001418142b */ /* 0x000fd40000000018 */
[----:B------:R-:W-:Y:S02]  /*0e60*/  @P1 FSEL R32, R24, RZ, P2 ;  /* 0x000000ff18201208 */ /* 0x000fe40001000000 */
[----:B------:R-:W-:Y:S01]  /*0e70*/  @P1 FSEL R33, R25, -QNAN , P2 ;  /* 0xfff0000019211808 */ /* 0x000fe20001000000 */
[----:B------:R-:W-:Y:S06]  /*0e80*/  @P1 BRA `(.L_x_191) ;  /* 0x0000000000f81947 */ /* 0x000fec0003800000 */
[----:B------:R-:W-:Y:S01]  /*0e90*/  LOP3.LUT R20, R31, 0x800fffff, RZ, 0xc0, !PT ;  /* 0x800fffff1f147812 */ /* 0x000fe200078ec0ff */
[----:B------:R-:W-:Y:S01]  /*0ea0*/  IMAD.MOV.U32 R34, RZ, RZ, -0x748574fc ;  /* 0x8b7a8b04ff227424 */ /* 0x000fe200078e00ff */
[----:B------:R-:W-:Y:S01]  /*0eb0*/  MOV R24, RZ ;  /* 0x000000ff00187202 */ /* 0x000fe20000000f00 */
[----:B------:R-:W-:Y:S01]  /*0ec0*/  IMAD.MOV.U32 R35, RZ, RZ, 0x3ed0ee25 ;  /* 0x3ed0ee25ff237424 */ /* 0x000fe200078e00ff */
[----:B------:R-:W-:Y:S01]  /*0ed0*/  LOP3.LUT R21, R20, 0x3ff00000, RZ, 0xfc, !PT ;  /* 0x3ff0000014157812 */ /* 0x000fe200078efcff */
[----:B------:R-:W-:Y:S01]  /*0ee0*/  IMAD.MOV.U32 R20, RZ, RZ, R26 ;  /* 0x000000ffff147224 */ /* 0x000fe200078e001a */
[----:B------:R-:W-:Y:S01]  /*0ef0*/  UMOV UR22, 0x3ae80f1e ;  /* 0x3ae80f1e00167882 */ /* 0x000fe20000000000 */
[----:B------:R-:W-:Y:S01]  /*0f00*/  UMOV UR23, 0x3eb1380b ;  /* 0x3eb1380b00177882 */ /* 0x000fe20000000000 */
[----:B------:R-:W-:Y:S01]  /*0f10*/  ISETP.GE.AND P0, PT, R21, 0x3ff6a09f, PT ;  /* 0x3ff6a09f1500780c */ /* 0x000fe20003f06270 */
[----:B------:R-:W-:Y:S01]  /*0f20*/  UMOV UR24, 0x80000000 ;  /* 0x8000000000187882 */ /* 0x000fe20000000000 */
[----:B------:R-:W-:Y:S01]  /*0f30*/  LEA.HI R36, R31, R30, RZ, 0xc ;  /* 0x0000001e1f247211 */ /* 0x000fe200078f60ff */
[----:B------:R-:W-:Y:S01]  /*0f40*/  UMOV UR25, 0x43300000 ;  /* 0x4330000000197882 */ /* 0x000fe20000000000 */
[----:B------:R-:W-:-:S09]  /*0f50*/  MOV R37, 0x43300000 ;  /* 0x4330000000257802 */ /* 0x000fd20000000f00 */
        /* <DEDUP_REMOVED lines=49> */
.L_x_191:
[----:B------:R-:W-:Y:S05]  /*1270*/  BSYNC B1 ;  /* 0x0000000000017941 */ /* 0x000fea0003800000 */
.L_x_190:
[----:B------:R-:W-:-:S07]  /*1280*/  DADD R32, R22, R32 ;  /* 0x0000000016207229 */ /* 0x000fce0000000020 */
[----:B------:R1:W-:Y:S01]  /*1290*/  STG.E.64 desc[UR12][R18.64], R32 ;  /* 0x0000002012007986 */ /* 0x0003e2000c101b0c */
[----:B------:R-:W-:Y:S05]  /*12a0*/  BRA `(.L_x_184) ;  /* 0x0000000000047947 */ /* 0x000fea0003800000 */
.L_x_185:
[----:B------:R0:W-:Y:S02]  /*12b0*/  STG.E.64 desc[UR12][R18.64], R20 ;  /* 0x0000001412007986 */ /* 0x0001e4000c101b0c */
.L_x_184:
[----:B------:R-:W-:Y:S05]  /*12c0*/  BSYNC B0 ;  /* 0x0000000000007941 */ /* 0x000fea0003800000 */
.L_x_183:
        /* <DEDUP_REMOVED lines=12> */
.L_x_182:
[----:B------:R-:W0:Y:S01]  /*1390*/  LDC.64 R4, c[0x0][0x2e8] ;  /* 0x0000ba00ff047b82 */ /* 0x000e220000000a00 */
[----:B------:R-:W-:Y:S01]  /*13a0*/  IMAD.SHL.U32 R2, R0, 0x8, RZ ;  /* 0x0000000800027824 */ /* 0x000fe200078e00ff */
[----:B------:R-:W-:Y:S01]  /*13b0*/  ULDC.64 UR22, c[0x0][0x268] ;  /* 0x00009a0000167ab9 */ /* 0x000fe20000000a00 */
[----:B------:R-:W-:-:S03]  /*13c0*/  SHF.R.U32.HI R3, RZ, 0x1d, R0 ;  /* 0x0000001dff037819 */ /* 0x000fc60000011600 */
        /* <DEDUP_REMOVED lines=24> */
[C---:B------:R-:W-:Y:S01]  /*1550*/  IMAD R19, R14.reuse, UR7, R19 ;  /* 0x000000070e137c24 */ /* 0x040fe2000f8e0213 */
[----:B0-----:R-:W-:Y:S01]  /*1560*/  MOV R16, R10 ;  /* 0x0000000a00107202 */ /* 0x001fe20000000f00 */
[----:B------:R-:W-:Y:S02]  /*1570*/  IMAD.MOV.U32 R17, RZ, RZ, R9 ;  /* 0x000000ffff117224 */ /* 0x000fe400078e0009 */
[----:B------:R-:W-:Y:S01]  /*1580*/  IMAD.MOV.U32 R10, RZ, RZ, R6 ;  /* 0x000000ffff0a7224 */ /* 0x000fe200078e0006 */
[----:B------:R-:W0:Y:S01]  /*1590*/  LDC.64 R8, c[0x0][0x280] ;  /* 0x0000a000ff087b82 */ /* 0x000e220000000a00 */
[----:B------:R-:W-:-:S04]  /*15a0*/  IMAD.WIDE.U32 R16, R14, UR8, R16 ;  /* 0x000000080e107c25 */ /* 0x000fc8000f8e0010 */
[----:B------:R-:W-:Y:S01]  /*15b0*/  IMAD.WIDE.U32 R10, R14, UR6, R10 ;  /* 0x000000060e0a7c25 */ /* 0x000fe2000f8e000a */
[----:B------:R-:W-:Y:S02]  /*15c0*/  ULDC.64 UR6, c[0x0][0x210] ;  /* 0x0000840000067ab9 */ /* 0x000fe40000000a00 */
[----:B------:R-:W1:Y:S01]  /*15d0*/  LDC.64 R6, c[0x0][0x298] ;  /* 0x0000a600ff067b82 */ /* 0x000e620000000a00 */
[----:B------:R-:W-:Y:S01]  /*15e0*/  IMAD.IADD R21, R17, 0x1, R21 ;  /* 0x0000000111157824 */ /* 0x000fe200078e0215 */
[----:B0-----:R-:W-:Y:S02]  /*15f0*/  SHF.L.U64.HI R9, R8, 0x3, R9 ;  /* 0x0000000308097819 */ /* 0x001fe40000010209 */
[----:B-1----:R-:W-:Y:S01]  /*1600*/  SHF.L.U64.HI R12, R6, 0x3, R7 ;  /* 0x00000003060c7819 */ /* 0x002fe20000010207 */
[----:B--2---:R-:W-:-:S06]  /*1610*/  DSETP.NEU.AND P0, PT, R2, +INF , PT ;  /* 0x7ff000000200742a */ /* 0x004fcc0003f0d000 */
[----:B------:R-:W-:Y:S01]  /*1620*/  ISETP.EQ.OR P0, PT, RZ, UR4, P0 ;  /* 0x00000004ff007c0c */ /* 0x000fe20008702670 */
[----:B------:R-:W-:Y:S02]  /*1630*/  ULDC.64 UR4, c[0x0][0x238] ;  /* 0x00008e0000047ab9 */ /* 0x000fe40000000a00 */
[----:B------:R-:W-:Y:S01]  /*1640*/  LEA R0, P2, R10, UR4, 0x3 ;  /* 0x000000040a007c11 */ /* 0x000fe2000f8418ff */
[----:B------:R-:W-:Y:S01]  /*1650*/  UMOV UR4, URZ ;  /* 0x0000003f00047c82 */ /* 0x000fe20008000000 */
[----:B------:R-:W-:Y:S02]  /*1660*/  ISETP.LT.AND.EX P0, PT, R15, R13, P0, P1 ;  /* 0x0000000d0f00720c */ /* 0x000fe40000701310 */
[C---:B------:R-:W-:Y:S02]  /*1670*/  LEA R18, P1, R16.reuse, UR6, 0x3 ;  /* 0x0000000610127c11 */ /* 0x040fe4000f8218ff */
[----:B------:R-:W-:Y:S02]  /*1680*/  IADD3 R13, R11, R19, RZ ;  /* 0x000000130b0d7210 */ /* 0x000fe40007ffe0ff */
[----:B------:R-:W-:-:S02]  /*1690*/  LEA.HI.X R19, R16, UR7, R21, 0x3, P1 ;  /* 0x0000000710137c11 */ /* 0x000fc400088f1c15 */
[----:B------:R-:W-:Y:S01]  /*16a0*/  LEA.HI.X R13, R10, UR5, R13, 0x3, P2 ;  /* 0x000000050a0d7c11 */ /* 0x000fe200090f1c0d */
[----:B------:R-:W-:-:S06]  /*16b0*/  UMOV UR5, URZ ;  /* 0x0000003f00057c82 */ /* 0x000fcc0008000000 */
.L_x_199:
        /* <DEDUP_REMOVED lines=8> */
[----:B------:R-:W-:Y:S02]  /*1740*/  IMAD.MOV.U32 R10, RZ, RZ, R18 ;  /* 0x000000ffff0a7224 */ /* 0x000fe400078e0012 */
[----:B------:R-:W-:Y:S01]  /*1750*/  IMAD.MOV.U32 R11, RZ, RZ, R19 ;  /* 0x000000ffff0b7224 */ /* 0x000fe200078e0013 */
[----:B------:R-:W-:Y:S09]  /*1760*/  @!P0 BRA `(.L_x_194) ;  /* 0x0000000400988947 */ /* 0x000ff20003800000 */
[----:B------:R-:W2:Y:S01]  /*1770*/  LDG.E.64 R16, desc[UR12][R10.64] ;  /* 0x0000000c0a107981 */ /* 0x000ea2000c1e1b00 */
[----:B------:R-:W-:Y:S01]  /*1780*/  MOV R14, R0 ;  /* 0x00000000000e7202 */ /* 0x000fe20000000f00 */
[----:B------:R-:W-:-:S06]  /*1790*/  IMAD.MOV.U32 R15, RZ, RZ, R13 ;  /* 0x000000ffff0f7224 */ /* 0x000fcc00078e000d */
[----:B------:R-:W3:Y:S01]  /*17a0*/  LDG.E.64.CONSTANT R14, desc[UR12][R14.64] ;  /* 0x0000000c0e0e7981 */ /* 0x000ee2000c1e9b00 */
[----:B------:R-:W-:Y:S01]  /*17b0*/  IMAD.MOV.U32 R18, RZ, RZ, 0x652b82fe ;  /* 0x652b82feff127424 */ /* 0x000fe200078e00ff */
[----:B------:R-:W-:Y:S01]  /*17c0*/  MOV R28, 0xfefa39ef ;  /* 0xfefa39ef001c7802 */ /* 0x000fe20000000f00 */
[----:B------:R-:W-:Y:S01]  /*17d0*/  IMAD.MOV.U32 R19, RZ, RZ, 0x3ff71547 ;  /* 0x3ff71547ff137424 */ /* 0x000fe200078e00ff */
        /* <DEDUP_REMOVED lines=21> */
[----:B------:R-:W-:-:S04]  /*1930*/  IMAD.MOV.U32 R31, RZ, RZ, 0x3ec71dee ;  /* 0x3ec71deeff1f7424 */ /* 0x000fc800078e00ff */
[-CC-:B------:R-:W-:Y:S02]  /*1940*/  DFMA R26, R22, R32.reuse, R28.reuse ;  /* 0x00000020161a722b */ /* 0x180fe4000000001c */
[----:B------:R-:W-:-:S06]  /*1950*/  DFMA R28, R24, R32, R28 ;  /* 0x00000020181c722b */ /* 0x000fcc000000001c */
        /* <DEDUP_REMOVED lines=52> */
.L_x_196:
[----:B------:R-:W-:Y:S05]  /*1ca0*/  BSYNC B1 ;  /* 0x0000000000017941 */ /* 0x000fea0003800000 */
.L_x_195:
        /* <DEDUP_REMOVED lines=15> */
.L_x_198:
[----:B------:R-:W-:Y:S05]  /*1da0*/  BSYNC B1 ;  /* 0x0000000000017941 */ /* 0x000fea0003800000 */
.L_x_197:
[----:B------:R-:W-:-:S08]  /*1db0*/  DADD R14, -R24, R22 ;  /* 0x00000000180e7229 */ /* 0x000fd00000000116 */
[----:B-----5:R-:W-:-:S11]  /*1dc0*/  DMUL R14, R4, R14 ;  /* 0x0000000e040e7228 */ /* 0x020fd60000000000 */
.L_x_194:
[----:B------:R-:W-:Y:S05]  /*1dd0*/  BSYNC B0 ;  /* 0x0000000000007941 */ /* 0x000fea0003800000 */
.L_x_193:
[----:B------:R0:W-:Y:S01]  /*1de0*/  STG.E.64 desc[UR12][R10.64], R14 ;  /* 0x0000000e0a007986 */ /* 0x0001e2000c101b0c */
[----:B------:R-:W-:Y:S02]  /*1df0*/  LEA R0, P3, R6, R0, 0x3 ;  /* 0x0000000006007211 */ /* 0x000fe400078618ff */
[----:B------:R-:W-:-:S03]  /*1e00*/  LEA R18, P2, R8, R10, 0x3 ;  /* 0x0000000a08127211 */ /* 0x000fc600078418ff */
[----:B------:R-:W-:Y:S01]  /*1e10*/  IMAD.X R13, R13, 0x1, R12, P3 ;  /* 0x000000010d0d7824 */ /* 0x000fe200018e060c */
[----:B------:R-:W-:Y:S01]  /*1e20*/  IADD3.X R19, R11, R9, RZ, P2, !PT ;  /* 0x000000090b137210 */ /* 0x000fe200017fe4ff */
[----:B------:R-:W-:Y:S08]  /*1e30*/  @!P1 BRA `(.L_x_199) ;  /* 0xfffffff800209947 */ /* 0x000ff0000383ffff */
[----:B------:R-:W-:Y:S05]  /*1e40*/  EXIT ;  /* 0x000000000000794d */ /* 0x000fea0003800000 */
.L_x_200:
        /* <DEDUP_REMOVED lines=11> */
.L_x_482:


//--------------------- .text._ZN2at6native43_GLOBAL__N__c95f0927_10_LossCTC_cu_88d8892b45ctc_loss_backward_collect_nonblank_gpu_kernelIdlEEvPT_PKS3_lS6_S6_S6_PKlPKT0_S8_S6_llllllllllllS8_llb --------------------------
	.section	.text._ZN2at6native43_GLOBAL__N__c95f0927_10_LossCTC_cu_88d8892b45ctc_loss_backward_collect_nonblank_gpu_kernelIdlEEvPT_PKS3_lS6_S6_S6_PKlPKT0_S8_S6_llllllllllllS8_llb,"ax",@progbits
	.align	128
.text._ZN2at6native43_GLOBAL__N__c95f0927_10_LossCTC_cu_88d8892b45ctc_loss_backward_collect_nonblank_gpu_kernelIdlEEvPT_PKS3_lS6_S6_S6_PKlPKT0_S8_S6_llllllllllllS8_llb:
        .type           _ZN2at6native43_GLOBAL__N__c95f0927_10_LossCTC_cu_88d8892b45ctc_loss_backward_collect_nonblank_gpu_kernelIdlEEvPT_PKS3_lS6_S6_S6_PKlPKT0_S8_S6_llllllllllllS8_llb,@function
        .size           _ZN2at6native43_GLOBAL__N__c95f0927_10_LossCTC_cu_88d8892b45ctc_loss_backward_collect_nonblank_gpu_kernelIdlEEvPT_PKS3_lS6_S6_S6_PKlPKT0_S8_S6_llllllllllllS8_llb,(.L_x_483 - _ZN2at6native43_GLOBAL__N__c95f0927_10_LossCTC_cu_88d8892b45ctc_loss_backward_collect_nonblank_gpu_kernelIdlEEvPT_PKS3_lS6_S6_S6_PKlPKT0_S8_S6_llllllllllllS8_llb)
        .other          _ZN2at6native43_GLOBAL__N__c95f0927_10_LossCTC_cu_88d8892b45ctc_loss_backward_collect_nonblank_gpu_kernelIdlEEvPT_PKS3_lS6_S6_S6_PKlPKT0_S8_S6_llllllllllllS8_llb,@"STO_CUDA_ENTRY STV_DEFAULT"
_ZN2at6native43_GLOBAL__N__c95f0927_10_LossCTC_cu_88d8892b45ctc_loss_backward_collect_nonblank_gpu_kernelIdlEEvPT_PKS3_lS6_S6_S6_PKlPKT0_S8_S6_llllllllllllS8_llb:
        /* <DEDUP_REMOVED lines=53> */
[----:B------:R-:W-:-:S03]  /*0350*/  ULDC.64 UR14, c[0x0][0x210] ;  /* 0x00008400000e7ab9 */ /* 0x000fc60000000a00 */
        /* <DEDUP_REMOVED lines=8> */
[----:B------:R-:W-:-:S04]  /*03e0*/  ULDC.64 UR4, c[0x0][0x280] ;  /* 0x0000a00000047ab9 */ /* 0x000fc80000000a00 */
[----:B------:R0:W2:Y:S01]  /*03f0*/  LDG.E.64.CONSTANT R4, desc[UR6][R8.64] ;  /* 0x0000000608047981 */ /* 0x0000a2000c1e9b00 */
[----:B------:R-:W-:Y:S01]  /*0400*/  IMAD.WIDE.U32 R6, R19, UR4, RZ ;  /* 0x0000000413067c25 */ /* 0x000fe2000f8e00ff */
[----:B------:R-:W-:-:S03]  /*0410*/  SHF.L.U64.HI R0, R2, 0x1, R3 ;  /* 0x0000000102007819 */ /* 0x000fc60000010203 */
[C---:B------:R-:W-:Y:S01]  /*0420*/  IMAD R7, R19.reuse, UR5, R7 ;  /* 0x0000000513077c24 */ /* 0x040fe2000f8e0207 */
[----:B------:R-:W-:Y:S01]  /*0430*/  ULDC.64 UR4, c[0x0][0x2a8] ;  /* 0x0000aa0000047ab9 */ /* 0x000fe20000000a00 */
[----:B0-----:R-:W-:Y:S01]  /*0440*/  SHF.L.U32 R9, R2, 0x1, RZ ;  /* 0x0000000102097819 */ /* 0x001fe200000006ff */
[----:B------:R-:W-:Y:S01]  /*0450*/  IMAD.WIDE.U32 R2, R19, UR4, RZ ;  /* 0x0000000413027c25 */ /* 0x000fe2000f8e00ff */
[----:B------:R-:W-:-:S03]  /*0460*/  ISETP.NE.U32.AND P0, PT, R24, 0x1, PT ;  /* 0x000000011800780c */ /* 0x000fc60003f05070 */
[----:B------:R-:W-:Y:S01]  /*0470*/  IMAD.WIDE.U32 R16, R19, UR10, RZ ;  /* 0x0000000a13107c25 */ /* 0x000fe2000f8e00ff */
[----:B------:R-:W-:-:S03]  /*0480*/  LOP3.LUT R9, R9, 0x1, RZ, 0xfc, !PT ;  /* 0x0000000109097812 */ /* 0x000fc600078efcff */
[C---:B------:R-:W-:Y:S01]  /*0490*/  IMAD R3, R19.reuse, UR5, R3 ;  /* 0x0000000513037c24 */ /* 0x040fe2000f8e0203 */
[----:B------:R-:W-:Y:S01]  /*04a0*/  ULDC.64 UR4, c[0x0][0x2a0] ;  /* 0x0000a80000047ab9 */ /* 0x000fe20000000a00 */
[----:B------:R-:W-:Y:S01]  /*04b0*/  IMAD.WIDE.U32 R14, R19, UR8, RZ ;  /* 0x00000008130e7c25 */ /* 0x000fe2000f8e00ff */
[----:B------:R-:W-:-:S03]  /*04c0*/  ISETP.NE.AND.EX P0, PT, R25, RZ, PT, P0 ;  /* 0x000000ff1900720c */ /* 0x000fc60003f05300 */
[C---:B------:R-:W-:Y:S01]  /*04d0*/  IMAD R17, R19.reuse, UR11, R17 ;  /* 0x0000000b13117c24 */ /* 0x040fe2000f8e0211 */
[----:B------:R-:W-:Y:S01]  /*04e0*/  ULDC.64 UR10, c[0x0][0x2b8] ;  /* 0x0000ae00000a7ab9 */ /* 0x000fe20000000a00 */
[----:B------:R-:W-:Y:S02]  /*04f0*/  IMAD R8, R0, UR4, RZ ;  /* 0x0000000400087c24 */ /* 0x000fe4000f8e02ff */
[----:B------:R-:W-:Y:S01]  /*0500*/  IMAD R21, R19, UR9, R15 ;  /* 0x0000000913157c24 */ /* 0x000fe2000f8e020f */
[----:B------:R-:W-:Y:S01]  /*0510*/  ULDC.64 UR8, c[0x0][0x270] ;  /* 0x00009c0000087ab9 */ /* 0x000fe20000000a00 */
[----:B------:R-:W-:Y:S02]  /*0520*/  IMAD.MOV.U32 R20, RZ, RZ, R14 ;  /* 0x000000ffff147224 */ /* 0x000fe400078e000e */
[C---:B------:R-:W-:Y:S02]  /*0530*/  IMAD R27, R9.reuse, UR5, R8 ;  /* 0x00000005091b7c24 */ /* 0x040fe4000f8e0208 */
[----:B------:R-:W-:Y:S01]  /*0540*/  IMAD.WIDE.U32 R14, R9, UR4, R16 ;  /* 0x00000004090e7c25 */ /* 0x000fe2000f8e0010 */
[----:B------:R-:W-:-:S03]  /*0550*/  ULDC.64 UR4, c[0x0][0x288] ;  /* 0x0000a20000047ab9 */ /* 0x000fc60000000a00 */
[----:B------:R-:W-:-:S04]  /*0560*/  IMAD.WIDE.U32 R16, R9, UR10, R2 ;  /* 0x0000000a09107c25 */ /* 0x000fc8000f8e0002 */
[----:B------:R-:W-:Y:S01]  /*0570*/  IMAD R0, R0, UR10, RZ ;  /* 0x0000000a00007c24 */ /* 0x000fe2000f8e02ff */
[----:B------:R-:W-:Y:S03]  /*0580*/  BSSY B0, `(.L_x_201) ;  /* 0x00000c5000007945 */ /* 0x000fe60003800000 */
[----:B------:R-:W-:Y:S01]  /*0590*/  IMAD R29, R9, UR11, R0 ;  /* 0x0000000b091d7c24 */ /* 0x000fe2000f8e0200 */
[----:B------:R-:W-:Y:S01]  /*05a0*/  ULDC.64 UR10, c[0x0][0x230] ;  /* 0x00008c00000a7ab9 */ /* 0x000fe20000000a00 */
[----:B------:R-:W-:Y:S01]  /*05b0*/  MOV R59, RZ ;  /* 0x000000ff003b7202 */ /* 0x000fe20000000f00 */
[----:B------:R-:W-:Y:S02]  /*05c0*/  IMAD.IADD R9, R15, 0x1, R27 ;  /* 0x000000010f097824 */ /* 0x000fe400078e021b */
[C---:B--2---:R-:W-:Y:S02]  /*05d0*/  IMAD R23, R5.reuse, UR4, RZ ;  /* 0x0000000405177c24 */ /* 0x044fe4000f8e02ff */
[----:B------:R-:W-:-:S02]  /*05e0*/  IMAD R3, R5, UR8, RZ ;  /* 0x0000000805037c24 */ /* 0x000fc4000f8e02ff */
[----:B------:R-:W-:-:S04]  /*05f0*/  IMAD.WIDE.U32 R18, R4, UR4, R6 ;  /* 0x0000000404127c25 */ /* 0x000fc8000f8e0006 */
[C---:B------:R-:W-:Y:S01]  /*0600*/  IMAD R5, R4.reuse, UR5, R23 ;  /* 0x0000000504057c24 */ /* 0x040fe2000f8e0217 */
[----:B------:R-:W-:Y:S01]  /*0610*/  ULDC.64 UR4, c[0x0][0x238] ;  /* 0x00008e0000047ab9 */ /* 0x000fe20000000a00 */
[----:B------:R-:W-:-:S04]  /*0620*/  IMAD.WIDE.U32 R20, R4, UR8, R20 ;  /* 0x0000000804147c25 */ /* 0x000fc8000f8e0014 */
[----:B------:R-:W-:Y:S01]  /*0630*/  IMAD R3, R4, UR9, R3 ;  /* 0x0000000904037c24 */ /* 0x000fe2000f8e0203 */
[----:B------:R-:W-:Y:S01]  /*0640*/  ULDC.64 UR8, c[0x0][0x228] ;  /* 0x00008a0000087ab9 */ /* 0x000fe20000000a00 */
[----:B------:R-:W-:Y:S01]  /*0650*/  LOP3.LUT R6, R24, 0x1, RZ, 0xc0, !PT ;  /* 0x0000000118067812 */ /* 0x000fe200078ec0ff */
[----:B------:R-:W-:Y:S01]  /*0660*/  IMAD.MOV.U32 R4, RZ, RZ, RZ ;  /* 0x000000ffff047224 */ /* 0x000fe200078e00ff */
[----:B------:R-:W-:Y:S01]  /*0670*/  IADD3 R5, R19, R5, RZ ;  /* 0x0000000513057210 */ /* 0x000fe20007ffe0ff */
[----:B------:R-:W-:Y:S02]  /*0680*/  IMAD.IADD R7, R17, 0x1, R29 ;  /* 0x0000000111077824 */ /* 0x000fe400078e021d */
[----:B------:R-:W-:Y:S01]  /*0690*/  IMAD.IADD R3, R21, 0x1, R3 ;  /* 0x0000000115037824 */ /* 0x000fe200078e0203 */
[----:B------:R-:W-:Y:S06]  /*06a0*/  @!P0 BRA `(.L_x_202) ;  /* 0x0000000800c88947 */ /* 0x000fec0003800000 */
[----:B------:R-:W0:Y:S01]  /*06b0*/  LDC.64 R22, c[0x0][0x260] ;  /* 0x00009800ff167b82 */ /* 0x000e220000000a00 */
[----:B------:R-:W-:Y:S01]  /*06c0*/  IADD3 R2, P0, R24, -R6, RZ ;  /* 0x8000000618027210 */ /* 0x000fe20007f1e0ff */
[----:B------:R-:W-:Y:S01]  /*06d0*/  IMAD.MOV.U32 R4, RZ, RZ, RZ ;  /* 0x000000ffff047224 */ /* 0x000fe200078e00ff */
[----:B------:R-:W-:Y:S02]  /*06e0*/  MOV R59, RZ ;  /* 0x000000ff003b7202 */ /* 0x000fe40000000f00 */
[----:B------:R-:W-:Y:S02]  /*06f0*/  IADD3.X R0, R25, -0x1, RZ, P0, !PT ;  /* 0xffffffff19007810 */ /* 0x000fe400007fe4ff */
[----:B0-----:R-:W-:-:S07]  /*0700*/  SHF.L.U64.HI R23, R22, 0x3, R23 ;  /* 0x0000000316177819 */ /* 0x001fce0000010217 */
.L_x_207:
[----:B0-----:R-:W0:Y:S01]  /*0710*/  LDC.64 R52, c[0x0][0x298] ;  /* 0x0000a600ff347b82 */ /* 0x001e220000000a00 */
[----:B------:R-:W-:Y:S01]  /*0720*/  IMAD.MOV.U32 R8, RZ, RZ, R14 ;  /* 0x000000ffff087224 */ /* 0x000fe200078e000e */
[----:B------:R-:W-:Y:S01]  /*0730*/  MOV R29, R7 ;  /* 0x00000007001d7202 */ /* 0x000fe20000000f00 */
[----:B------:R-:W-:-:S05]  /*0740*/  IMAD.MOV.U32 R28, RZ, RZ, R16 ;  /* 0x000000ffff1c7224 */ /* 0x000fca00078e0010 */
[----:B------:R-:W1:Y:S08]  /*0750*/  LDC.64 R50, c[0x0][0x2b0] ;  /* 0x0000ac00ff327b82 */ /* 0x000e700000000a00 */
[----:B------:R-:W2:Y:S01]  /*0760*/  LDC.64 R24, c[0x0][0x278] ;  /* 0x00009e00ff187b82 */ /* 0x000ea20000000a00 */
[-C--:B0-----:R-:W-:Y:S02]  /*0770*/  IMAD R30, R59, R52.reuse, RZ ;  /* 0x000000343b1e7224 */ /* 0x081fe400078e02ff */
[----:B------:R-:W-:-:S04]  /*0780*/  IMAD.WIDE.U32 R26, R4, R52, R8 ;  /* 0x00000034041a7225 */ /* 0x000fc800078e0008 */
[----:B------:R-:W-:Y:S01]  /*0790*/  IMAD R31, R4, R53, R30 ;  /* 0x00000035041f7224 */ /* 0x000fe200078e021e */
[----:B------:R-:W-:Y:S01]  /*07a0*/  LEA R46, P0, R26, UR8, 0x3 ;  /* 0x000000081a2e7c11 */ /* 0x000fe2000f8018ff */
[-C--:B-1----:R-:W-:Y:S02]  /*07b0*/  IMAD R32, R59, R50.reuse, RZ ;  /* 0x000000323b207224 */ /* 0x082fe400078e02ff */
[----:B------:R-:W-:-:S04]  /*07c0*/  IMAD.WIDE.U32 R28, R4, R50, R28 ;  /* 0x00000032041c7225 */ /* 0x000fc800078e001c */
[----:B------:R-:W-:Y:S01]  /*07d0*/  IMAD R33, R4, R51, R32 ;  /* 0x0000003304217224 */ /* 0x000fe200078e0220 */
[----:B------:R-:W-:Y:S01]  /*07e0*/  LEA R48, P1, R28, UR10, 0x3 ;  /* 0x0000000a1c307c11 */ /* 0x000fe2000f8218ff */
[----:B------:R-:W-:Y:S02]  /*07f0*/  IMAD.IADD R31, R27, 0x1, R31 ;  /* 0x000000011b1f7824 */ /* 0x000fe400078e021f */
[----:B------:R-:W-:Y:S02]  /*0800*/  IMAD.IADD R27, R29, 0x1, R33 ;  /* 0x000000011d1b7824 */ /* 0x000fe400078e0221 */
[----:B--2---:R-:W-:Y:S01]  /*0810*/  IMAD R8, R59, R24, RZ ;  /* 0x000000183b087224 */ /* 0x004fe200078e02ff */
[----:B------:R-:W-:Y:S02]  /*0820*/  LEA.HI.X R47, R26, UR9, R31, 0x3, P0 ;  /* 0x000000091a2f7c11 */ /* 0x000fe400080f1c1f */
[----:B------:R-:W-:Y:S01]  /*0830*/  LEA.HI.X R49, R28, UR11, R27, 0x3, P1 ;  /* 0x0000000b1c317c11 */ /* 0x000fe200088f1c1b */
[----:B------:R-:W-:Y:S01]  /*0840*/  IMAD.MOV.U32 R27, RZ, RZ, R5 ;  /* 0x000000ffff1b7224 */ /* 0x000fe200078e0005 */
[----:B------:R-:W-:Y:S01]  /*0850*/  MOV R26, R18 ;  /* 0x00000012001a7202 */ /* 0x000fe20000000f00 */
[----:B------:R0:W2:Y:S04]  /*0860*/  LDG.E.64.CONSTANT R30, desc[UR6][R46.64] ;  /* 0x000000062e1e7981 */ /* 0x0000a8000c1e9b00 */
        /* <DEDUP_REMOVED lines=9> */
[----:B------:R-:W-:Y:S02]  /*0900*/  IMAD.MOV.U32 R38, RZ, RZ, 0x11122322 ;  /* 0x11122322ff267424 */ /* 0x000fe400078e00ff */
[----:B------:R-:W-:Y:S01]  /*0910*/  IMAD.MOV.U32 R39, RZ, RZ, 0x3f811111 ;  /* 0x3f811111ff277424 */ /* 0x000fe200078e00ff */
[----:B------:R-:W-:Y:S01]  /*0920*/  MOV R40, 0x555502a1 ;  /* 0x555502a100287802 */ /* 0x000fe20000000f00 */
[----:B------:R-:W-:Y:S01]  /*0930*/  IMAD.MOV.U32 R41, RZ, RZ, 0x3fa55555 ;  /* 0x3fa55555ff297424 */ /* 0x000fe200078e00ff */
[----:B------:R-:W-:Y:S01]  /*0940*/  MOV R43, 0x3fc55555 ;  /* 0x3fc55555002b7802 */ /* 0x000fe20000000f00 */
[----:B------:R-:W-:Y:S02]  /*0950*/  IMAD.MOV.U32 R42, RZ, RZ, 0x55555511 ;  /* 0x55555511ff2a7424 */ /* 0x000fe400078e00ff */
[----:B------:R-:W-:-:S02]  /*0960*/  IMAD.MOV.U32 R44, RZ, RZ, 0xb ;  /* 0x0000000bff2c7424 */ /* 0x000fc400078e00ff */
        /* <DEDUP_REMOVED lines=8> */
[----:B------:R-:W-:Y:S01]  /*09f0*/  MOV R30, 0x652b82fe ;  /* 0x652b82fe001e7802 */ /* 0x000fe20000000f00 */
[----:B------:R-:W-:-:S06]  /*0a00*/  IMAD.MOV.U32 R31, RZ, RZ, 0x3ff71547 ;  /* 0x3ff71547ff1f7424 */ /* 0x000fcc00078e00ff */
[----:B---3--:R-:W-:-:S08]  /*0a10*/  DADD R28, R28, -R32 ;  /* 0x000000001c1c7229 */ /* 0x008fd00000000820 */
[----:B------:R-:W-:-:S08]  /*0a20*/  DFMA R30, R28, R30, 6.75539944105574400000e+15 ;  /* 0x433800001c1e742b */ /* 0x000fd0000000001e */
[----:B------:R-:W-:-:S08]  /*0a30*/  DADD R54, R30, -6.75539944105574400000e+15 ;  /* 0xc33800001e367429 */ /* 0x000fd00000000000 */
[----:B------:R-:W-:Y:S01]  /*0a40*/  DFMA R32, R54, -UR12, R28 ;  /* 0x8000000c36207c2b */ /* 0x000fe2000800001c */
[----:B------:R-:W-:Y:S01]  /*0a50*/  UMOV UR12, 0x3b39803f ;  /* 0x3b39803f000c7882 */ /* 0x000fe20000000000 */
[----:B------:R-:W-:-:S06]  /*0a60*/  UMOV UR13, 0x3c7abc9e ;  /* 0x3c7abc9e000d7882 */ /* 0x000fcc0000000000 */
[----:B------:R-:W-:Y:S01]  /*0a70*/  DFMA R54, R54, -UR12, R32 ;  /* 0x8000000c36367c2b */ /* 0x000fe20008000020 */
[----:B------:R-:W-:Y:S01]  /*0a80*/  IMAD.MOV.U32 R32, RZ, RZ, -0x35dec16 ;  /* 0xfca213eaff207424 */ /* 0x000fe200078e00ff */
[----:B------:R-:W-:Y:S01]  /*0a90*/  MOV R33, 0x3e928af3 ;  /* 0x3e928af300217802 */ /* 0x000fe20000000f00 */
[----:B------:R-:W-:Y:S01]  /*0aa0*/  UMOV UR12, 0x69ce2bdf ;  /* 0x69ce2bdf000c7882 */ /* 0x000fe20000000000 */
[----:B------:R-:W-:-:S04]  /*0ab0*/  UMOV UR13, 0x3e5ade15 ;  /* 0x3e5ade15000d7882 */ /* 0x000fc80000000000 */
[----:B------:R-:W-:Y:S01]  /*0ac0*/  DFMA R32, R54, UR12, R32 ;  /* 0x0000000c36207c2b */ /* 0x000fe20008000020 */
[----:B------:R-:W-:Y:S01]  /*0ad0*/  UMOV UR12, 0x62401315 ;  /* 0x62401315000c7882 */ /* 0x000fe20000000000 */
[----:B------:R-:W-:-:S06]  /*0ae0*/  UMOV UR13, 0x3ec71dee ;  /* 0x3ec71dee000d7882 */ /* 0x000fcc0000000000 */
[----:B------:R-:W-:Y:S01]  /*0af0*/  DFMA R34, R54, R32, UR12 ;  /* 0x0000000c36227e2b */ /* 0x000fe20008000020 */
[----:B------:R-:W-:Y:S02]  /*0b00*/  IMAD.MOV.U32 R32, RZ, RZ, 0x7c89eb71 ;  /* 0x7c89eb71ff207424 */ /* 0x000fe400078e00ff */
[----:B------:R-:W-:-:S06]  /*0b10*/  IMAD.MOV.U32 R33, RZ, RZ, 0x3efa0199 ;  /* 0x3efa0199ff217424 */ /* 0x000fcc00078e00ff */
[----:B------:R-:W-:Y:S01]  /*0b20*/  DFMA R36, R54, R34, R32 ;  /* 0x000000223624722b */ /* 0x000fe20000000020 */
[----:B------:R-:W-:Y:S01]  /*0b30*/  MOV R34, 0x14761f65 ;  /* 0x14761f6500227802 */ /* 0x000fe20000000f00 */
        /* <DEDUP_REMOVED lines=13> */
[----:B------:R-:W-:Y:S01]  /*0c10*/  LEA R53, R30, R57, 0x14 ;  /* 0x000000391e357211 */ /* 0x000fe200078ea0ff */
        /* <DEDUP_REMOVED lines=8> */
[----:B------:R-:W-:-:S04]  /*0ca0*/  @!P0 SHF.R.S32.HI R29, RZ, 0x1, R8 ;  /* 0x00000001ff1d8819 */ /* 0x000fc80000011408 */
[----:B------:R-:W-:Y:S01]  /*0cb0*/  @!P0 LEA R57, R29, R57, 0x14 ;  /* 0x000000391d398211 */ /* 0x000fe200078ea0ff */
[----:B------:R-:W-:-:S05]  /*0cc0*/  @!P0 IMAD.IADD R28, R30, 0x1, -R29 ;  /* 0x000000011e1c8824 */ /* 0x000fca00078e0a1d */
[----:B------:R-:W-:Y:S01]  /*0cd0*/  @!P0 LEA R29, R28, 0x3ff00000, 0x14 ;  /* 0x3ff000001c1d8811 */ /* 0x000fe200078ea0ff */
[----:B------:R-:W-:-:S06]  /*0ce0*/  @!P0 IMAD.MOV.U32 R28, RZ, RZ, RZ ;  /* 0x000000ffff1c8224 */ /* 0x000fcc00078e00ff */
[----:B------:R-:W-:-:S11]  /*0cf0*/  @!P0 DMUL R52, R56, R28 ;  /* 0x0000001c38348228 */ /* 0x000fd60000000000 */
.L_x_204:
[----:B------:R-:W-:Y:S05]  /*0d00*/  BSYNC B1 ;  /* 0x0000000000017941 */ /* 0x000fea0003800000 */
.L_x_203:
[----:B------:R-:W-:Y:S01]  /*0d10*/  MOV R29, R3 ;  /* 0x00000003001d7202 */ /* 0x000fe20000000f00 */
[----:B------:R-:W-:Y:S01]  /*0d20*/  IMAD.MOV.U32 R28, RZ, RZ, R20 ;  /* 0x000000ffff1c7224 */ /* 0x000fe200078e0014 */
[----:B------:R-:W2:Y:S01]  /*0d30*/  LDG.E.64.CONSTANT R46, desc[UR6][R46.64] ;  /* 0x000000062e2e7981 */ /* 0x000ea2000c1e9b00 */
[----:B-----5:R-:W-:Y:S01]  /*0d40*/  DMUL R52, R12, R52 ;  /* 0x000000340c347228 */ /* 0x020fe20000000000 */
[C---:B------:R-:W-:Y:S02]  /*0d50*/  IMAD R55, R4.reuse, UR17, R55 ;  /* 0x0000001104377c24 */ /* 0x040fe4000f8e0237 */
[----:B------:R-:W2:Y:S01]  /*0d60*/  LDG.E.64.CONSTANT R48, desc[UR6][R48.64] ;  /* 0x0000000630307981 */ /* 0x000ea2000c1e9b00 */
[----:B------:R-:W-:Y:S01]  /*0d70*/  IMAD.WIDE.U32 R28, R4, UR16, R28 ;  /* 0x00000010041c7c25 */ /* 0x000fe2000f8e001c */
[----:B------:R-:W-:-:S03]  /*0d80*/  LEA R26, P1, R24, R26, 0x3 ;  /* 0x0000001a181a7211 */ /* 0x000fc600078218ff */
[----:B------:R-:W-:Y:S01]  /*0d90*/  IMAD.IADD R29, R29, 0x1, R55 ;  /* 0x000000011d1d7824 */ /* 0x000fe200078e0237 */
[----:B------:R-:W-:Y:S01]  /*0da0*/  LEA R30, P0, R28, UR14, 0x3 ;  /* 0x0000000e1c1e7c11 */ /* 0x000fe2000f8018ff */
[----:B------:R-:W-:Y:S01]  /*0db0*/  DADD R52, -RZ, -R52 ;  /* 0x00000000ff347229 */ /* 0x000fe20000000934 */
[----:B------:R-:W-:Y:S02]  /*0dc0*/  LEA.HI.X R27, R24, R27, R25, 0x3, P1 ;  /* 0x0000001b181b7211 */ /* 0x000fe400008f1c19 */
[----:B------:R-:W-:-:S05]  /*0dd0*/  LEA.HI.X R31, R28, UR15, R29, 0x3, P0 ;  /* 0x0000000f1c1f7c11 */ /* 0x000fca00080f1c1d */
[----:B------:R0:W-:Y:S04]  /*0de0*/  REDG.E.ADD.F64.RN.STRONG.GPU desc[UR6][R30.64], R52 ;  /* 0x000000341e0079a6 */ /* 0x0001e8000c10ff86 */
[----:B------:R-:W3:Y:S01]  /*0df0*/  LDG.E.64 R26, desc[UR6][R26.64] ;  /* 0x000000061a1a7981 */ /* 0x000ee2000c1e1b00 */
[----:B------:R-:W-:Y:S01]  /*0e00*/  IMAD.MOV.U32 R28, RZ, RZ, 0x652b82fe ;  /* 0x652b82feff1c7424 */ /* 0x000fe200078e00ff */
[----:B------:R-:W-:Y:S01]  /*0e10*/  MOV R29, 0x3ff71547 ;  /* 0x3ff71547001d7802 */ /* 0x000fe20000000f00 */
        /* <DEDUP_REMOVED lines=15> */
[----:B------:R-:W-:Y:S02]  /*0f10*/  IMAD.MOV.U32 R26, RZ, RZ, -0x35dec16 ;  /* 0xfca213eaff1a7424 */ /* 0x000fe400078e00ff */
[----:B------:R-:W-:-:S03]  /*0f20*/  IMAD.MOV.U32 R27, RZ, RZ, 0x3e928af3 ;  /* 0x3e928af3ff1b7424 */ /* 0x000fc600078e00ff */
        /* <DEDUP_REMOVED lines=19> */
[----:B0-----:R-:W-:Y:S06]  /*1060*/  @!P1 BRA `(.L_x_206) ;  /* 0x0000000000349947 */ /* 0x001fec0003800000 */
[----:B------:R-:W-:Y:S01]  /*1070*/  FSETP.GEU.FTZ.AND P1, PT, |R25|, 4.2275390625, PT ;  /* 0x408748001900780b */ /* 0x000fe20003f3e200 */
[C---:B------:R-:W-:Y:S02]  /*1080*/  DADD R26, R24.reuse, +INF ;  /* 0x7ff00000181a7429 */ /* 0x040fe40000000000 */
[----:B------:R-:W-:-:S08]  /*1090*/  DSETP.GEU.AND P2, PT, R24, RZ, PT ;  /* 0x000000ff1800722a */ /* 0x000fd00003f4e000 */
[----:B------:R-:W-:Y:S02]  /*10a0*/  FSEL R26, R26, RZ, P2 ;  /* 0x000000ff1a1a7208 */ /* 0x000fe40001000000 */
[----:B------:R-:W-:Y:S01]  /*10b0*/  @!P1 LEA.HI R8, R28, R28, RZ, 0x1 ;  /* 0x0000001c1c089211 */ /* 0x000fe200078f08ff */
[----:B------:R-:W-:Y:S01]  /*10c0*/  @!P1 IMAD.MOV.U32 R24, RZ, RZ, R46 ;  /* 0x000000ffff189224 */ /* 0x000fe200078e002e */
[----:B------:R-:W-:Y:S02]  /*10d0*/  FSEL R27, R27, RZ, P2 ;  /* 0x000000ff1b1b7208 */ /* 0x000fe40001000000 */
[----:B------:R-:W-:-:S05]  /*10e0*/  @!P1 SHF.R.S32.HI R25, RZ, 0x1, R8 ;  /* 0x00000001ff199819 */ /* 0x000fca0000011408 */
[----:B------:R-:W-:Y:S01]  /*10f0*/  @!P1 IMAD.IADD R28, R28, 0x1, -R25 ;  /* 0x000000011c1c9824 */ /* 0x000fe200078e0a19 */
[----:B------:R-:W-:-:S04]  /*1100*/  @!P1 LEA R25, R25, R47, 0x14 ;  /* 0x0000002f19199211 */ /* 0x000fc800078ea0ff */
[----:B------:R-:W-:Y:S01]  /*1110*/  @!P1 LEA R29, R28, 0x3ff00000, 0x14 ;  /* 0x3ff000001c1d9811 */ /* 0x000fe200078ea0ff */
[----:B------:R-:W-:-:S06]  /*1120*/  @!P1 IMAD.MOV.U32 R28, RZ, RZ, RZ ;  /* 0x000000ffff1c9224 */ /* 0x000fcc00078e00ff */
[----:B------:R-:W-:-:S11]  /*1130*/  @!P1 DMUL R26, R24, R28 ;  /* 0x0000001c181a9228 */ /* 0x000fd60000000000 */
.L_x_206:
[----:B------:R-:W-:Y:S05]  /*1140*/  BSYNC B1 ;  /* 0x0000000000017941 */ /* 0x000fea0003800000 */
.L_x_205:
[----:B------:R-:W-:Y:S01]  /*1150*/  DMUL R26, R12, R26 ;  /* 0x0000001a0c1a7228 */ /* 0x000fe20000000000 */
[----:B------:R-:W-:-:S04]  /*1160*/  LEA R24, P1, R22, R30, 0x3 ;  /* 0x0000001e16187211 */ /* 0x000fc800078218ff */
[----:B------:R-:W-:-:S03]  /*1170*/  IADD3.X R25, R23, R31, RZ, P1, !PT ;  /* 0x0000001f17197210 */ /* 0x000fc60000ffe4ff */
[----:B------:R-:W-:Y:S01]  /*1180*/  DADD R26, -RZ, -R26 ;  /* 0x00000000ff1a7229 */ /* 0x000fe2000000091a */
[----:B------:R-:W-:-:S06]  /*1190*/  IADD3 R4, P1, R4, 0x2, RZ ;  /* 0x0000000204047810 */ /* 0x000fcc0007f3e0ff */
[----:B------:R0:W-:Y:S01]  /*11a0*/  REDG.E.ADD.F64.RN.STRONG.GPU desc[UR6][R24.64], R26 ;  /* 0x0000001a180079a6 */ /* 0x0001e2000c10ff86 */
[----:B------:R-:W-:Y:S01]  /*11b0*/  IMAD.X R59, RZ, RZ, R59, P1 ;  /* 0x000000ffff3b7224 */ /* 0x000fe200008e063b */
[----:B------:R-:W-:Y:S06]  /*11c0*/  @P0 BRA `(.L_x_207) ;  /* 0xfffffff400500947 */ /* 0x000fec000383ffff */
.L_x_202:
[----:B------:R-:W-:Y:S05]  /*11d0*/  BSYNC B0 ;  /* 0x0000000000007941 */ /* 0x000fea0003800000 */
.L_x_201:
[----:B------:R-:W-:-:S04]  /*11e0*/  ISETP.NE.U32.AND P0, PT, R6, RZ, PT ;  /* 0x000000ff0600720c */ /* 0x000fc80003f05070 */
[----:B------:R-:W-:-:S13]  /*11f0*/  ISETP.NE.AND.EX P0, PT, RZ, RZ, PT, P0 ;  /* 0x000000ffff00720c */ /* 0x000fda0003f05300 */
[----:B------:R-:W-:Y:S05]  /*1200*/  @!P0 EXIT ;  /* 0x000000000000894d */ /* 0x000fea0003800000 */
[----:B------:R-:W-:Y:S01]  /*1210*/  ULDC.64 UR8, c[0x0][0x2b0] ;  /* 0x0000ac0000087ab9 */ /* 0x000fe20000000a00 */
[----:B------:R-:W-:Y:S01]  /*1220*/  ULDC.64 UR4, c[0x0][0x298] ;  /* 0x0000a60000047ab9 */ /* 0x000fe20000000a00 */
[----:B------:R-:W-:Y:S01]  /*1230*/  MOV R6, R16 ;  /* 0x0000001000067202 */ /* 0x000fe20000000f00 */
[----:B------:R-:W-:Y:S02]  /*1240*/  IMAD.MOV.U32 R15, RZ, RZ, R9 ;  /* 0x000000ffff0f7224 */ /* 0x000fe400078e0009 */
[C---:B------:R-:W-:Y:S02]  /*1250*/  IMAD R19, R59.reuse, UR8, RZ ;  /* 0x000000083b137c24 */ /* 0x040fe4000f8e02ff */
[----:B------:R-:W-:Y:S02]  /*1260*/  IMAD R17, R59, UR4, RZ ;  /* 0x000000043b117c24 */ /* 0x000fe4000f8e02ff */
[----:B------:R-:W-:-:S04]  /*1270*/  IMAD.WIDE.U32 R8, R4, UR8, R6 ;  /* 0x0000000804087c25 */ /* 0x000fc8000f8e0006 */
[C---:B------:R-:W-:Y:S01]  /*1280*/  IMAD R19, R4.reuse, UR9, R19 ;  /* 0x0000000904137c24 */ /* 0x040fe2000f8e0213 */
[----:B------:R-:W-:Y:S01]  /*1290*/  ULDC.64 UR8, c[0x0][0x228] ;  /* 0x00008a0000087ab9 */ /* 0x000fe20000000a00 */
[----:B------:R-:W-:Y:S01]  /*12a0*/  IMAD.WIDE.U32 R6, R4, UR4, R14 ;  /* 0x0000000404067c25 */ /* 0x000fe2000f8e000e */
[----:B------:R-:W-:-:S03]  /*12b0*/  MOV R14, R18 ;  /* 0x00000012000e7202 */ /* 0x000fc60000000f00 */
[----:B------:R-:W-:Y:S01]  /*12c0*/  IMAD R17, R4, UR5, R17 ;  /* 0x0000000504117c24 */ /* 0x000fe2000f8e0211 */
[----:B------:R-:W-:Y:S01]  /*12d0*/  ULDC.64 UR4, c[0x0][0x230] ;  /* 0x00008c0000047ab9 */ /* 0x000fe20000000a00 */
[----:B------:R-:W-:Y:S01]  /*12e0*/  IMAD.IADD R9, R9, 0x1, R19 ;  /* 0x0000000109097824 */ /* 0x000fe200078e0213 */
[----:B------:R-:W-:Y:S01]  /*12f0*/  LEA R16, P1, R8, UR4, 0x3 ;  /* 0x0000000408107c11 */ /* 0x000fe2000f8218ff */
[----:B------:R-:W-:Y:S01]  /*1300*/  IMAD.IADD R7, R7, 0x1, R17 ;  /* 0x0000000107077824 */ /* 0x000fe200078e0211 */
[----:B------:R-:W-:Y:S01]  /*1310*/  LEA R22, P0, R6, UR8, 0x3 ;  /* 0x0000000806167c11 */ /* 0x000fe2000f8018ff */
[----:B------:R-:W-:Y:S01]  /*1320*/  IMAD.MOV.U32 R15, RZ, RZ, R5 ;  /* 0x000000ffff0f7224 */ /* 0x000fe200078e0005 */
[----:B------:R-:W-:Y:S01]  /*1330*/  LEA.HI.X R17, R8, UR5, R9, 0x3, P1 ;  /* 0x0000000508117c11 */ /* 0x000fe200088f1c09 */
[----:B------:R-:W-:Y:S01]  /*1340*/  ULDC.64 UR4, c[0x0][0x278] ;  /* 0x00009e0000047ab9 */ /* 0x000fe20000000a00 */
[----:B------:R-:W-:Y:S01]  /*1350*/  LEA.HI.X R23, R6, UR9, R7, 0x3, P0 ;  /* 0x0000000906177c11 */ /* 0x000fe200080f1c07 */
[----:B------:R-:W-:-:S02]  /*1360*/  IMAD R5, R59, UR4, RZ ;  /* 0x000000043b057c24 */ /* 0x000fc4000f8e02ff */
        /* <DEDUP_REMOVED lines=11> */
[----:B------:R-:W-:Y:S01]  /*1420*/  IMAD.MOV.U32 R2, RZ, RZ, R20 ;  /* 0x000000ffff027224 */ /* 0x000fe200078e0014 */
[----:B------:R-:W-:Y:S01]  /*1430*/  BSSY B0, `(.L_x_208) ;  /* 0x0000044000007945 */ /* 0x000fe20003800000 */
        /* <DEDUP_REMOVED lines=51> */
[----:B------:R-:W-:Y:S01]  /*1770*/  LEA R3, R8, R15, 0x14 ;  /* 0x0000000f08037211 */ /* 0x000fe200078ea0ff */
[----:B------:R-:W-:Y:S01]  /*1780*/  IMAD.MOV.U32 R2, RZ, RZ, R14 ;  /* 0x000000ffff027224 */ /* 0x000fe200078e000e */
[----:B------:R-:W-:Y:S06]  /*1790*/  @!P0 BRA `(.L_x_209) ;  /* 0x0000000000348947 */ /* 0x000fec0003800000 */
        /* <DEDUP_REMOVED lines=10> */
[----:B------:R-:W-:Y:S02]  /*1840*/  @!P0 LEA R7, R6, 0x3ff00000, 0x14 ;  /* 0x3ff0000006078811 */ /* 0x000fe400078ea0ff */
[----:B------:R-:W-:-:S06]  /*1850*/  @!P0 MOV R6, RZ ;  /* 0x000000ff00068202 */ /* 0x000fcc0000000f00 */
[----:B------:R-:W-:-:S11]  /*1860*/  @!P0 DMUL R2, R4, R6 ;  /* 0x0000000604028228 */ /* 0x000fd60000000000 */
.L_x_209:
[----:B------:R-:W-:Y:S05]  /*1870*/  BSYNC B0 ;  /* 0x0000000000007941 */ /* 0x000fea0003800000 */
.L_x_208:
[----:B-----5:R-:W-:-:S08]  /*1880*/  DMUL R2, R12, R2 ;  /* 0x000000020c027228 */ /* 0x020fd00000000000 */
[----:B------:R-:W-:-:S07]  /*1890*/  DADD R2, -RZ, -R2 ;  /* 0x00000000ff027229 */ /* 0x000fce0000000902 */
[----:B------:R-:W-:Y:S01]  /*18a0*/  REDG.E.ADD.F64.RN.STRONG.GPU desc[UR6][R10.64], R2 ;  /* 0x000000020a0079a6 */ /* 0x000fe2000c10ff86 */
[----:B------:R-:W-:Y:S05]  /*18b0*/  EXIT ;  /* 0x000000000000794d */ /* 0x000fea0003800000 */
.L_x_210:
        /* <DEDUP_REMOVED lines=12> */
.L_x_483:


//--------------------- .text._ZN2at6native43_GLOBAL__N__c95f0927_10_LossCTC_cu_88d8892b37ctc_loss_backward_log_beta_gpu_kernelIdlEEvPT_PKS3_PKllPKT0_S8_lllllllS8_lll --------------------------
	.section	.text._ZN2at6native43_GLOBAL__N__c95f0927_10_LossCTC_cu_88d8892b37ctc_loss_backward_log_beta_gpu_kernelIdlEEvPT_PKS3_PKllPKT0_S8_lllllllS8_lll,"ax",@progbits
	.align	128
.text._ZN2at6native43_GLOBAL__N__c95f0927_10_LossCTC_cu_88d8892b37ctc_loss_backward_log_beta_gpu_kernelIdlEEvPT_PKS3_PKllPKT0_S8_lllllllS8_lll:
        .type           _ZN2at6native43_GLOBAL__N__c95f0927_10_LossCTC_cu_88d8892b37ctc_loss_backward_log_beta_gpu_kernelIdlEEvPT_PKS3_PKllPKT0_S8_lllllllS8_lll,@function
        .size           _ZN2at6native43_GLOBAL__N__c95f0927_10_LossCTC_cu_88d8892b37ctc_loss_backward_log_beta_gpu_kernelIdlEEvPT_PKS3_PKllPKT0_S8_lllllllS8_lll,(.L_x_484 - _ZN2at6native43_GLOBAL__N__c95f0927_10_LossCTC_cu_88d8892b37ctc_loss_backward_log_beta_gpu_kernelIdlEEvPT_PKS3_PKllPKT0_S8_lllllllS8_lll)
        .other          _ZN2at6native43_GLOBAL__N__c95f0927_10_LossCTC_cu_88d8892b37ctc_loss_backward_log_beta_gpu_kernelIdlEEvPT_PKS3_PKllPKT0_S8_lllllllS8_lll,@"STO_CUDA_ENTRY STV_DEFAULT"
_ZN2at6native43_GLOBAL__N__c95f0927_10_LossCTC_cu_88d8892b37ctc_loss_backward_log_beta_gpu_kernelIdlEEvPT_PKS3_PKllPKT0_S8_lllllllS8_lll:
        /* <DEDUP_REMOVED lines=34> */
[----:B0----5:R-:W-:Y:S05]  /*0220*/  CALL.REL.NOINC `($__internal_3_$__cuda_sm20_rem_s64) ;  /* 0x0000002000c07944 */ /* 0x021fea0003c00000 */
[----:B------:R-:W-:Y:S02]  /*0230*/  IMAD.MOV.U32 R4, RZ, RZ, R3 ;  /* 0x000000ffff047224 */ /* 0x000fe400078e0003 */
[----:B------:R-:W-:Y:S01]  /*0240*/  IMAD.MOV.U32 R5, RZ, RZ, R6 ;  /* 0x000000ffff057224 */ /* 0x000fe200078e0006 */
[----:B------:R-:W-:Y:S06]  /*0250*/  BRA `(.L_x_212) ;  /* 0x00000000004c7947 */ /* 0x000fec0003800000 */
.L_x_211:
        /* <DEDUP_REMOVED lines=19> */
.L_x_212:
        /* <DEDUP_REMOVED lines=37> */
.L_x_218:
[-C--:B------:R-:W-:Y:S01]  /*05e0*/  IADD3 R24, P0, R19, R21.reuse, RZ ;  /* 0x0000001513187210 */ /* 0x080fe20007f1e0ff */
[----:B------:R-:W-:Y:S01]  /*05f0*/  BSSY B0, `(.L_x_213) ;  /* 0x000002a000007945 */ /* 0x000fe20003800000 */
[----:B------:R-:W-:Y:S02]  /*0600*/  IADD3 R21, P2, -R2, R21, RZ ;  /* 0x0000001502157210 */ /* 0x000fe40007f5e1ff */
[----:B------:R-:W-:Y:S02]  /*0610*/  ISETP.NE.U32.AND P1, PT, R24, R3, PT ;  /* 0x000000031800720c */ /* 0x000fe40003f25070 */
[----:B------:R-:W-:Y:S02]  /*0620*/  IADD3.X R23, RZ, R22, RZ, P0, !PT ;  /* 0x00000016ff177210 */ /* 0x000fe400007fe4ff */
[----:B------:R-:W-:Y:S02]  /*0630*/  ISETP.GT.U32.AND P0, PT, R21, -0x1, PT ;  /* 0xffffffff1500780c */ /* 0x000fe40003f04070 */
[----:B------:R-:W-:-:S02]  /*0640*/  ISETP.NE.AND.EX P1, PT, R23, R4, PT, P1 ;  /* 0x000000041700720c */ /* 0x000fc40003f25310 */
[----:B------:R-:W-:-:S04]  /*0650*/  IADD3.X R22, R22, -0x1, RZ, P2, !PT ;  /* 0xffffffff16167810 */ /* 0x000fc800017fe4ff */
[----:B------:R-:W-:-:S07]  /*0660*/  ISETP.GT.AND.EX P0, PT, R22, -0x1, PT, P0 ;  /* 0xffffffff1600780c */ /* 0x000fce0003f04300 */
[----:B0-23-5:R-:W-:Y:S06]  /*0670*/  @!P1 BRA `(.L_x_214) ;  /* 0x0000000000509947 */ /* 0x02dfec0003800000 */
[----:B------:R-:W-:Y:S01]  /*0680*/  ISETP.NE.U32.AND P1, PT, R24, R7, PT ;  /* 0x000000071800720c */ /* 0x000fe20003f25070 */
[----:B------:R-:W-:Y:S02]  /*0690*/  IMAD.MOV.U32 R26, RZ, RZ, 0x0 ;  /* 0x00000000ff1a7424 */ /* 0x000fe400078e00ff */
[----:B------:R-:W-:Y:S01]  /*06a0*/  IMAD.MOV.U32 R27, RZ, RZ, -0x100000 ;  /* 0xfff00000ff1b7424 */ /* 0x000fe200078e00ff */
[----:B------:R-:W-:-:S13]  /*06b0*/  ISETP.NE.AND.EX P1, PT, R23, R18, PT, P1 ;  /* 0x000000121700720c */ /* 0x000fda0003f25310 */
[----:B------:R-:W-:Y:S05]  /*06c0*/  @P1 BRA `(.L_x_215) ;  /* 0x0000000000701947 */ /* 0x000fea0003800000 */
[----:B------:R-:W2:Y:S01]  /*06d0*/  LDG.E.64.CONSTANT R26, desc[UR8][R16.64] ;  /* 0x00000008101a7981 */ /* 0x000ea2000c1e9b00 */
[----:B------:R-:W-:-:S04]  /*06e0*/  IMAD.WIDE.U32 R28, R0, UR6, RZ ;  /* 0x00000006001c7c25 */ /* 0x000fc8000f8e00ff */
[----:B------:R-:W-:Y:S02]  /*06f0*/  IMAD R25, R30, UR10, RZ ;  /* 0x0000000a1e197c24 */ /* 0x000fe4000f8e02ff */
[----:B------:R-:W-:Y:S02]  /*0700*/  IMAD R29, R0, UR7, R29 ;  /* 0x00000007001d7c24 */ /* 0x000fe4000f8e021d */
        /* <DEDUP_REMOVED lines=8> */
[----:B------:R-:W-:-:S05]  /*0790*/  LEA.HI.X R29, R26, UR15, R25, 0x3, P1 ;  /* 0x0000000f1a1d7c11 */ /* 0x000fca00088f1c19 */
[----:B------:R0:W5:Y:S01]  /*07a0*/  LDG.E.64.CONSTANT R26, desc[UR8][R28.64] ;  /* 0x000000081c1a7981 */ /* 0x000162000c1e9b00 */
[----:B------:R-:W-:Y:S05]  /*07b0*/  BRA `(.L_x_215) ;  /* 0x0000000000347947 */ /* 0x000fea0003800000 */
.L_x_214:
        /* <DEDUP_REMOVED lines=13> */
.L_x_215:
[----:B------:R-:W-:Y:S05]  /*0890*/  BSYNC B0 ;  /* 0x0000000000007941 */ /* 0x000fea0003800000 */
.L_x_213:
        /* <DEDUP_REMOVED lines=17> */
.L_x_217:
[----:B------:R-:W-:Y:S05]  /*09b0*/  BSYNC B0 ;  /* 0x0000000000007941 */ /* 0x000fea0003800000 */
.L_x_216:
[----:B------:R-:W-:Y:S05]  /*09c0*/  @P0 BRA `(.L_x_218) ;  /* 0xfffffffc00040947 */ /* 0x000fea000383ffff */
.L_x_238:
[----:B-1----:R-:W1:Y:S01]  /*09d0*/  S2R R8, SR_TID.X ;  /* 0x0000000000087919 */ /* 0x002e620000002100 */
[----:B------:R-:W-:Y:S01]  /*09e0*/  ULDC.64 UR6, c[0x0][0x290] ;  /* 0x0000a40000067ab9 */ /* 0x000fe20000000a00 */
[----:B------:R-:W-:Y:S01]  /*09f0*/  BSSY B0, `(.L_x_219) ;  /* 0x0000044000007945 */ /* 0x000fe20003800000 */
[----:B------:R-:W-:Y:S01]  /*0a00*/  PRMT R9, RZ, 0x7610, R9 ;  /* 0x00007610ff097816 */ /* 0x000fe20000000009 */
[----:B----45:R-:W-:Y:S02]  /*0a10*/  IMAD.U32 R16, RZ, RZ, UR6 ;  /* 0x00000006ff107e24 */ /* 0x030fe4000f8e00ff */
[----:B------:R-:W-:Y:S01]  /*0a20*/  IMAD.U32 R17, RZ, RZ, UR7 ;  /* 0x00000007ff117e24 */ /* 0x000fe2000f8e00ff */
[-C--:B-1----:R-:W-:Y:S02]  /*0a30*/  IADD3 R8, P1, R8, R5.reuse, RZ ;  /* 0x0000000508087210 */ /* 0x082fe40007f3e0ff */
[----:B------:R-:W-:Y:S02]  /*0a40*/  IADD3 R5, P2, -R2, R5, RZ ;  /* 0x0000000502057210 */ /* 0x000fe40007f5e1ff */
[----:B------:R-:W-:-:S02]  /*0a50*/  ISETP.GT.U32.AND P0, PT, R8, R3, PT ;  /* 0x000000030800720c */ /* 0x000fc40003f04070 */
[----:B------:R-:W-:Y:S02]  /*0a60*/  IADD3.X R7, RZ, R6, RZ, P1, !PT ;  /* 0x00000006ff077210 */ /* 0x000fe40000ffe4ff */
[----:B------:R-:W-:Y:S02]  /*0a70*/  ISETP.LT.U32.AND P1, PT, R12, 0x1, PT ;  /* 0x000000010c00780c */ /* 0x000fe40003f21070 */
[----:B------:R-:W-:Y:S02]  /*0a80*/  ISETP.GT.AND.EX P0, PT, R7, R4, PT, P0 ;  /* 0x000000040700720c */ /* 0x000fe40003f04300 */
[----:B------:R-:W-:Y:S02]  /*0a90*/  IADD3.X R6, R6, -0x1, RZ, P2, !PT ;  /* 0xffffffff06067810 */ /* 0x000fe400017fe4ff */
[----:B------:R-:W-:Y:S02]  /*0aa0*/  ISETP.LT.OR.EX P1, PT, R13, RZ, P0, P1 ;  /* 0x000000ff0d00720c */ /* 0x000fe40000721710 */
[----:B------:R-:W-:-:S04]  /*0ab0*/  ISETP.GT.U32.AND P2, PT, R5, -0x1, PT ;  /* 0xffffffff0500780c */ /* 0x000fc80003f44070 */
[----:B------:R-:W-:-:S07]  /*0ac0*/  ISETP.GT.AND.EX P0, PT, R6, -0x1, PT, P2 ;  /* 0xffffffff0600780c */ /* 0x000fce0003f04320 */
[----:B0-----:R-:W-:Y:S06]  /*0ad0*/  @P1 BRA `(.L_x_220) ;  /* 0x0000000000d41947 */ /* 0x001fec0003800000 */
[----:B------:R-:W-:-:S04]  /*0ae0*/  LOP3.LUT R9, R8, 0x1, RZ, 0xc0, !PT ;  /* 0x0000000108097812 */ /* 0x000fc800078ec0ff */
        /* <DEDUP_REMOVED lines=11> */
[----:B----4-:R-:W-:Y:S01]  /*0ba0*/  @!P1 LEA R20, P2, R18, R22, 0x3 ;  /* 0x0000001612149211 */ /* 0x010fe200078418ff */
[----:B------:R-:W-:Y:S02]  /*0bb0*/  IMAD.U32 R16, RZ, RZ, UR6 ;  /* 0x00000006ff107e24 */ /* 0x000fe4000f8e00ff */
[----:B------:R-:W-:Y:S02]  /*0bc0*/  @!P1 IMAD.IADD R9, R19, 0x1, R9 ;  /* 0x0000000113099824 */ /* 0x000fe400078e0209 */
[----:B------:R-:W-:-:S03]  /*0bd0*/  IMAD.U32 R17, RZ, RZ, UR7 ;  /* 0x00000007ff117e24 */ /* 0x000fc6000f8e00ff */
        /* <DEDUP_REMOVED lines=8> */
[----:B-1----:R-:W-:Y:S05]  /*0c60*/  @P2 BRA `(.L_x_222) ;  /* 0x0000000000682947 */ /* 0x002fea0003800000 */
[----:B------:R-:W-:Y:S01]  /*0c70*/  IADD3 R9, P2, R8, 0x2, RZ ;  /* 0x0000000208097810 */ /* 0x000fe20007f5e0ff */
[----:B------:R-:W-:Y:S01]  /*0c80*/  ULDC.64 UR10, c[0x0][0x290] ;  /* 0x0000a400000a7ab9 */ /* 0x000fe20000000a00 */
[----:B------:R-:W-:Y:S01]  /*0c90*/  BSSY B2, `(.L_x_223) ;  /* 0x0000015000027945 */ /* 0x000fe20003800000 */
[----:B------:R-:W-:Y:S02]  /*0ca0*/  MOV R19, UR11 ;  /* 0x0000000b00137c02 */ /* 0x000fe40008000f00 */
        /* <DEDUP_REMOVED lines=19> */
.L_x_224:
[----:B------:R-:W-:Y:S05]  /*0de0*/  BSYNC B2 ;  /* 0x0000000000027941 */ /* 0x000fea0003800000 */
.L_x_223:
[----:B-----5:R-:W-:-:S04]  /*0df0*/  ISETP.NE.U32.AND P1, PT, R18, R16, PT ;  /* 0x000000101200720c */ /* 0x020fc80003f25070 */
[----:B------:R-:W-:-:S13]  /*0e00*/  ISETP.NE.AND.EX P1, PT, R19, R17, PT, P1 ;  /* 0x000000111300720c */ /* 0x000fda0003f25310 */
.L_x_222:
[----:B------:R-:W-:Y:S05]  /*0e10*/  BSYNC B1 ;  /* 0x0000000000017941 */ /* 0x000fea0003800000 */
.L_x_221:
[----:B------:R-:W-:-:S07]  /*0e20*/  SEL R9, RZ, 0x1, !P1 ;  /* 0x00000001ff097807 */ /* 0x000fce0004800000 */
.L_x_220:
[----:B------:R-:W-:Y:S05]  /*0e30*/  BSYNC B0 ;  /* 0x0000000000007941 */ /* 0x000fea0003800000 */
.L_x_219:
[----:B------:R-:W4:Y:S02]  /*0e40*/  LDC.64 R22, c[0x0][0x228] ;  /* 0x00008a00ff167b82 */ /* 0x000f240000000a00 */
[----:B----4-:R-:W-:-:S04]  /*0e50*/  ISETP.GE.U32.AND P1, PT, R22, 0x2, PT ;  /* 0x000000021600780c */ /* 0x010fc80003f26070 */
[----:B------:R-:W-:-:S13]  /*0e60*/  ISETP.GE.AND.EX P1, PT, R23, RZ, PT, P1 ;  /* 0x000000ff1700720c */ /* 0x000fda0003f26310 */
[----:B------:R-:W-:Y:S05]  /*0e70*/  @!P1 BRA `(.L_x_225) ;  /* 0x0000001400a49947 */ /* 0x000fea0003800000 */
[----:B------:R-:W4:Y:S01]  /*0e80*/  LDC.64 R62, c[0x0][0x248] ;  /* 0x00009200ff3e7b82 */ /* 0x000f220000000a00 */
[----:B-1----:R-:W-:Y:S01]  /*0e90*/  IADD3 R21, P1, R22, -0x2, RZ ;  /* 0xfffffffe16157810 */ /* 0x002fe20007f3e0ff */
        /* <DEDUP_REMOVED lines=9> */
[----:B-----5:R-:W-:Y:S01]  /*0f30*/  IMAD R17, R17, UR6, RZ ;  /* 0x0000000611117c24 */ /* 0x020fe2000f8e02ff */
[----:B------:R-:W-:Y:S01]  /*0f40*/  ISETP.GT.AND.EX P1, PT, R7, R4, PT, P1 ;  /* 0x000000040700720c */ /* 0x000fe20003f24310 */
[----:B------:R-:W-:Y:S01]  /*0f50*/  ULDC.64 UR14, c[0x0][0x210] ;  /* 0x00008400000e7ab9 */ /* 0x000fe20000000a00 */
[----:B------:R-:W-:Y:S01]  /*0f60*/  ULDC.64 UR12, c[0x0][0x228] ;  /* 0x00008a00000c7ab9 */ /* 0x000fe20000000a00 */
[----:B------:R-:W-:Y:S01]  /*0f70*/  ULDC.64 UR22, c[0x0][0x228] ;  /* 0x00008a0000167ab9 */ /* 0x000fe20000000a00 */
[----:B------:R-:W-:Y:S01]  /*0f80*/  ULDC.64 UR26, c[0x0][0x260] ;  /* 0x00009800001a7ab9 */ /* 0x000fe20000000a00 */
[----:B------:R-:W-:Y:S01]  /*0f90*/  ULDC.64 UR24, c[0x0][0x270] ;  /* 0x00009c0000187ab9 */ /* 0x000fe20000000a00 */
[----:B----4-:R-:W-:-:S02]  /*0fa0*/  IMAD R20, R23, R62, RZ ;  /* 0x0000003e17147224 */ /* 0x010fc400078e02ff */
[----:B------:R-:W-:-:S04]  /*0fb0*/  IMAD.WIDE.U32 R18, R21, R62, R18 ;  /* 0x0000003e15127225 */ /* 0x000fc800078e0012 */
[----:B------:R-:W-:Y:S01]  /*0fc0*/  IMAD R23, R21, R63, R20 ;  /* 0x0000003f15177224 */ /* 0x000fe200078e0214 */
[----:B------:R-:W-:Y:S01]  /*0fd0*/  SHF.L.U64.HI R63, R62, 0x3, R63 ;  /* 0x000000033e3f7819 */ /* 0x000fe2000001023f */
[----:B------:R-:W1:Y:S02]  /*0fe0*/  LDC.64 R20, c[0x0][0x270] ;  /* 0x00009c00ff147b82 */ /* 0x000e640000000a00 */
[----:B------:R-:W-:Y:S02]  /*0ff0*/  IMAD.IADD R19, R19, 0x1, R23 ;  /* 0x0000000113137824 */ /* 0x000fe400078e0217 */
[C---:B------:R-:W-:Y:S02]  /*1000*/  IMAD R23, R16.reuse, UR7, R17 ;  /* 0x0000000710177c24 */ /* 0x040fe4000f8e0211 */
[----:B------:R-:W-:Y:S01]  /*1010*/  IMAD.WIDE.U32 R64, R16, UR6, R18 ;  /* 0x0000000610407c25 */ /* 0x000fe2000f8e0012 */
[----:B------:R-:W-:Y:S01]  /*1020*/  ULDC.64 UR6, c[0x0][0x218] ;  /* 0x0000860000067ab9 */ /* 0x000fe20000000a00 */
[----:B------:R-:W4:Y:S02]  /*1030*/  LDC.64 R16, c[0x0][0x268] ;  /* 0x00009a00ff107b82 */ /* 0x000f240000000a00 */
[----:B------:R-:W-:Y:S01]  /*1040*/  IMAD.IADD R23, R65, 0x1, R23 ;  /* 0x0000000141177824 */ /* 0x000fe200078e0217 */
[----:B------:R-:W-:Y:S01]  /*1050*/  LEA R9, P2, R64, UR6, 0x3 ;  /* 0x0000000640097c11 */ /* 0x000fe2000f8418ff */
[----:B------:R-:W-:-:S03]  /*1060*/  USHF.L.U64.HI UR6, UR20, 0x3, UR21 ;  /* 0x0000000314067899 */ /* 0x000fc60008010215 */
[----:B------:R-:W-:Y:S01]  /*1070*/  LEA.HI.X R64, R64, UR7, R23, 0x3, P2 ;  /* 0x0000000740407c11 */ /* 0x000fe200090f1c17 */
[----:B------:R-:W0:Y:S01]  /*1080*/  LDC.64 R18, c[0x0][0x228] ;  /* 0x00008a00ff127b82 */ /* 0x000e220000000a00 */
[----:B------:R-:W-:-:S04]  /*1090*/  IADD3 R65, P2, R14, -0x1, RZ ;  /* 0xffffffff0e417810 */ /* 0x000fc80007f5e0ff */
[----:B------:R-:W-:-:S09]  /*10a0*/  IADD3.X R66, R15, -0x1, RZ, P2, !PT ;  /* 0xffffffff0f427810 */ /* 0x000fd200017fe4ff */
.L_x_237:
        /* <DEDUP_REMOVED lines=24> */
[----:B---3--:R-:W-:Y:S02]  /*1230*/  IMAD R27, R7, UR24, RZ ;  /* 0x00000018071b7c24 */ /* 0x008fe4000f8e02ff */
        /* <DEDUP_REMOVED lines=9> */
[----:B------:R-:W-:Y:S01]  /*12d0*/  HFMA2.MMA R22, -RZ, RZ, 0, 0 ;  /* 0x00000000ff167435 */ /* 0x000fe200000001ff */
[----:B------:R-:W-:-:S06]  /*12e0*/  IMAD.MOV.U32 R23, RZ, RZ, -0x100000 ;  /* 0xfff00000ff177424 */ /* 0x000fcc00078e00ff */
[----:B------:R3:W-:Y:S01]  /*12f0*/  STG.E.64 desc[UR8][R24.64], R22 ;  /* 0x0000001618007986 */ /* 0x0007e2000c101b08 */
[----:B------:R-:W-:Y:S05]  /*1300*/  BRA `(.L_x_228) ;  /* 0x0000001000547947 */ /* 0x000fea0003800000 */
.L_x_227:
[----:B------:R-:W-:Y:S01]  /*1310*/  ISETP.GE.U32.AND P2, PT, R8, R3, PT ;  /* 0x000000030800720c */ /* 0x000fe20003f46070 */
[----:B---3--:R-:W3:Y:S01]  /*1320*/  @P4 LDC.64 R26, c[0x0][0x270] ;  /* 0x00009c00ff1a4b82 */ /* 0x008ee20000000a00 */
        /* <DEDUP_REMOVED lines=14> */
[----:B------:R-:W-:Y:S02]  /*1410*/  IMAD.IADD R29, R67, 0x1, R29 ;  /* 0x00000001431d7824 */ /* 0x000fe400078e021d */
[----:B---3--:R-:W-:-:S04]  /*1420*/  @P4 IMAD.WIDE.U32 R26, R8, R20, R26 ;  /* 0x00000014081a4225 */ /* 0x008fc800078e001a */
        /* <DEDUP_REMOVED lines=19> */
[----:B------:R-:W-:Y:S02]  /*1560*/  IMAD.MOV.U32 R29, RZ, RZ, 0x3ff71547 ;  /* 0x3ff71547ff1d7424 */ /* 0x000fe400078e00ff */
[----:B------:R-:W-:Y:S02]  /*1570*/  IMAD.MOV.U32 R36, RZ, RZ, -0x35dec16 ;  /* 0xfca213eaff247424 */ /* 0x000fe400078e00ff */
[----:B------:R-:W-:Y:S02]  /*1580*/  IMAD.MOV.U32 R37, RZ, RZ, 0x3e928af3 ;  /* 0x3e928af3ff257424 */ /* 0x000fe400078e00ff */
[----:B------:R-:W-:-:S02]  /*1590*/  IMAD.MOV.U32 R38, RZ, RZ, 0x62401315 ;  /* 0x62401315ff267424 */ /* 0x000fc400078e00ff */
[----:B------:R-:W-:Y:S02]  /*15a0*/  IMAD.MOV.U32 R39, RZ, RZ, 0x3ec71dee ;  /* 0x3ec71deeff277424 */ /* 0x000fe400078e00ff */
[----:B------:R-:W-:Y:S02]  /*15b0*/  IMAD.MOV.U32 R40, RZ, RZ, 0x7c89eb71 ;  /* 0x7c89eb71ff287424 */ /* 0x000fe400078e00ff */
        /* <DEDUP_REMOVED lines=12> */
[----:B------:R-:W-:Y:S01]  /*1680*/  IMAD.MOV.U32 R53, RZ, RZ, 0x3fe00000 ;  /* 0x3fe00000ff357424 */ /* 0x000fe200078e00ff */
[----:B------:R-:W-:Y:S01]  /*1690*/  BSSY B1, `(.L_x_229) ;  /* 0x0000034000017945 */ /* 0x000fe20003800000 */
[----:B--2---:R-:W-:Y:S01]  /*16a0*/  @!P2 DSETP.GT.AND P3, PT, R68, R30, PT ;  /* 0x0000001e4400a22a */ /* 0x004fe20003f64000 */
[----:B------:R-:W-:Y:S01]  /*16b0*/  MOV R26, R30 ;  /* 0x0000001e001a7202 */ /* 0x000fe20000000f00 */
[----:B------:R-:W-:-:S04]  /*16c0*/  IMAD.MOV.U32 R27, RZ, RZ, R31 ;  /* 0x000000ffff1b7224 */ /* 0x000fc800078e001f */
[----:B------:R-:W-:Y:S02]  /*16d0*/  @!P2 FSEL R26, R68, R30, P3 ;  /* 0x0000001e441aa208 */ /* 0x000fe40001800000 */
[----:B------:R-:W-:-:S06]  /*16e0*/  @!P2 FSEL R27, R69, R31, P3 ;  /* 0x0000001f451ba208 */ /* 0x000fcc0001800000 */
[----:B---3--:R-:W-:-:S06]  /*16f0*/  @P4 DSETP.GT.AND P2, PT, R24, R26, PT ;  /* 0x0000001a1800422a */ /* 0x008fcc0003f44000 */
[----:B------:R-:W-:Y:S02]  /*1700*/  @P4 FSEL R32, R24, R26, P2 ;  /* 0x0000001a18204208 */ /* 0x000fe40001000000 */
[----:B------:R-:W-:-:S03]  /*1710*/  @P4 FSEL R33, R25, R27, P2 ;  /* 0x0000001b19214208 */ /* 0x000fc60001000000 */
[----:B------:R-:W-:Y:S02]  /*1720*/  @P4 IMAD.MOV.U32 R26, RZ, RZ, R32 ;  /* 0x000000ffff1a4224 */ /* 0x000fe400078e0020 */
[----:B------:R-:W-:-:S06]  /*1730*/  @P4 IMAD.MOV.U32 R27, RZ, RZ, R33 ;  /* 0x000000ffff1b4224 */ /* 0x000fcc00078e0021 */
        /* <DEDUP_REMOVED lines=8> */
[----:B------:R-:W-:Y:S01]  /*17c0*/  IMAD.MOV.U32 R32, RZ, RZ, 0x3b39803f ;  /* 0x3b39803fff207424 */ /* 0x000fe200078e00ff */
[----:B------:R-:W-:-:S06]  /*17d0*/  MOV R33, 0x3c7abc9e ;  /* 0x3c7abc9e00217802 */ /* 0x000fcc0000000f00 */
        /* <DEDUP_REMOVED lines=31> */
.L_x_230:
[----:B------:R-:W-:Y:S05]  /*19d0*/  BSYNC B1 ;  /* 0x0000000000017941 */ /* 0x000fea0003800000 */
.L_x_229:
        /* <DEDUP_REMOVED lines=18> */
[----:B------:R-:W-:Y:S01]  /*1b00*/  IMAD R69, R58, 0x100000, R61 ;  /* 0x001000003a457824 */ /* 0x000fe200078e023d */
[----:B------:R-:W-:Y:S01]  /*1b10*/  MOV R68, R60 ;  /* 0x0000003c00447202 */ /* 0x000fe20000000f00 */
[----:B------:R-:W-:Y:S06]  /*1b20*/  @!P2 BRA `(.L_x_232) ;  /* 0x000000000030a947 */ /* 0x000fec0003800000 */
[----:B------:R-:W-:Y:S01]  /*1b30*/  FSETP.GEU.FTZ.AND P2, PT, |R57|, 4.2275390625, PT ;  /* 0x408748003900780b */ /* 0x000fe20003f5e200 */
[C---:B------:R-:W-:Y:S02]  /*1b40*/  DSETP.GEU.AND P3, PT, R56.reuse, RZ, PT ;  /* 0x000000ff3800722a */ /* 0x040fe40003f6e000 */
[----:B------:R-:W-:-:S10]  /*1b50*/  DADD R56, R56, +INF ;  /* 0x7ff0000038387429 */ /* 0x000fd40000000000 */
[----:B------:R-:W-:Y:S02]  /*1b60*/  @!P2 LEA.HI R59, R58, R58, RZ, 0x1 ;  /* 0x0000003a3a3ba211 */ /* 0x000fe400078f08ff */
[----:B------:R-:W-:Y:S01]  /*1b70*/  FSEL R68, R56, RZ, P3 ;  /* 0x000000ff38447208 */ /* 0x000fe20001800000 */
[----:B------:R-:W-:Y:S01]  /*1b80*/  @!P2 IMAD.MOV.U32 R56, RZ, RZ, RZ ;  /* 0x000000ffff38a224 */ /* 0x000fe200078e00ff */
[----:B------:R-:W-:Y:S02]  /*1b90*/  @!P2 SHF.R.S32.HI R59, RZ, 0x1, R59 ;  /* 0x00000001ff3ba819 */ /* 0x000fe4000001143b */
[----:B------:R-:W-:-:S03]  /*1ba0*/  FSEL R69, R57, RZ, P3 ;  /* 0x000000ff39457208 */ /* 0x000fc60001800000 */
[----:B------:R-:W-:Y:S02]  /*1bb0*/  @!P2 IMAD R61, R59, 0x100000, R61 ;  /* 0x001000003b3da824 */ /* 0x000fe400078e023d */
[----:B------:R-:W-:-:S05]  /*1bc0*/  @!P2 IMAD.IADD R59, R58, 0x1, -R59 ;  /* 0x000000013a3ba824 */ /* 0x000fca00078e0a3b */
[----:B------:R-:W-:-:S06]  /*1bd0*/  @!P2 LEA R57, R59, 0x3ff00000, 0x14 ;  /* 0x3ff000003b39a811 */ /* 0x000fcc00078ea0ff */
[----:B------:R-:W-:-:S11]  /*1be0*/  @!P2 DMUL R68, R60, R56 ;  /* 0x000000383c44a228 */ /* 0x000fd60000000000 */
.L_x_232:
[----:B------:R-:W-:Y:S05]  /*1bf0*/  BSYNC B1 ;  /* 0x0000000000017941 */ /* 0x000fea0003800000 */
.L_x_231:
        /* <DEDUP_REMOVED lines=32> */
[----:B------:R-:W-:Y:S01]  /*1e00*/  @!P2 IADD3 R24, R28, -R29, RZ ;  /* 0x8000001d1c18a210 */ /* 0x000fe20007ffe0ff */
[----:B------:R-:W-:-:S03]  /*1e10*/  @!P2 IMAD R33, R29, 0x100000, R33 ;  /* 0x001000001d21a824 */ /* 0x000fc600078e0221 */
[----:B------:R-:W-:Y:S01]  /*1e20*/  @!P2 LEA R25, R24, 0x3ff00000, 0x14 ;  /* 0x3ff000001819a811 */ /* 0x000fe200078ea0ff */
[----:B------:R-:W-:-:S06]  /*1e30*/  @!P2 IMAD.MOV.U32 R24, RZ, RZ, RZ ;  /* 0x000000ffff18a224 */ /* 0x000fcc00078e00ff */
[----:B------:R-:W-:-:S11]  /*1e40*/  @!P2 DMUL R36, R32, R24 ;  /* 0x000000182024a228 */ /* 0x000fd60000000000 */
.L_x_234:
[----:B------:R-:W-:Y:S05]  /*1e50*/  BSYNC B1 ;  /* 0x0000000000017941 */ /* 0x000fea0003800000 */
.L_x_233:
[----:B------:R-:W-:Y:S01]  /*1e60*/  DADD R36, R54, R36 ;  /* 0x0000000036247229 */ /* 0x000fe20000000024 */
[----:B------:R-:W-:Y:S01]  /*1e70*/  IADD3 R33, P5, R18, -0x2, RZ ;  /* 0xfffffffe12217810 */ /* 0x000fe20007fbe0ff */
[----:B------:R-:W-:Y:S03]  /*1e80*/  BSSY B1, `(.L_x_235) ;  /* 0x0000057000017945 */ /* 0x000fe60003800000 */
[----:B------:R-:W-:Y:S01]  /*1e90*/  IADD3.X R35, R19, -0x1, RZ, P5, !PT ;  /* 0xffffffff13237810 */ /* 0x000fe20002ffe4ff */
[----:B------:R-:W-:-:S04]  /*1ea0*/  IMAD.WIDE.U32 R22, R33, R16, R22 ;  /* 0x0000001021167225 */ /* 0x000fc800078e0016 */
[----:B------:R-:W-:Y:S01]  /*1eb0*/  ISETP.GT.AND P3, PT, R37, 0xfffff, PT ;  /* 0x000fffff2500780c */ /* 0x000fe20003f64270 */
[----:B------:R-:W-:Y:S02]  /*1ec0*/  IMAD.MOV.U32 R24, RZ, RZ, R36 ;  /* 0x000000ffff187224 */ /* 0x000fe400078e0024 */
[----:B------:R-:W-:Y:S02]  /*1ed0*/  IMAD.MOV.U32 R25, RZ, RZ, R37 ;  /* 0x000000ffff197224 */ /* 0x000fe400078e0025 */
[----:B------:R-:W-:-:S04]  /*1ee0*/  IMAD R32, R35, R16, RZ ;  /* 0x0000001023207224 */ /* 0x000fc800078e02ff */
[----:B------:R-:W-:Y:S02]  /*1ef0*/  IMAD R33, R33, R17, R32 ;  /* 0x0000001121217224 */ /* 0x000fe400078e0220 */
[----:B------:R-:W-:Y:S02]  /*1f00*/  IMAD.MOV.U32 R32, RZ, RZ, R36 ;  /* 0x000000ffff207224 */ /* 0x000fe400078e0024 */
[----:B------:R-:W-:Y:S01]  /*1f10*/  @!P3 DMUL R24, R24, 1.80143985094819840000e+16 ;  /* 0x435000001818b828 */ /* 0x000fe20000000000 */
[----:B------:R-:W-:Y:S02]  /*1f20*/  IMAD.IADD R23, R23, 0x1, R33 ;  /* 0x0000000117177824 */ /* 0x000fe400078e0221 */
[----:B------:R-:W-:Y:S02]  /*1f30*/  IMAD.MOV.U32 R36, RZ, RZ, -0x3ff ;  /* 0xfffffc01ff247424 */ /* 0x000fe400078e00ff */
[----:B------:R-:W-:-:S04]  /*1f40*/  IMAD.WIDE.U32 R22, R8, R20, R22 ;  /* 0x0000001408167225 */ /* 0x000fc800078e0016 */
[----:B------:R-:W-:Y:S02]  /*1f50*/  @!P3 IMAD.MOV.U32 R36, RZ, RZ, -0x435 ;  /* 0xfffffbcbff24b424 */ /* 0x000fe400078e00ff */
        /* <DEDUP_REMOVED lines=25> */
[----:B------:R-:W-:-:S03]  /*20f0*/  @P2 VIADD R42, R42, 0x1 ;  /* 0x000000012a2a2836 */ /* 0x000fc60000000000 */
        /* <DEDUP_REMOVED lines=47> */
.L_x_236:
[----:B------:R-:W-:Y:S05]  /*23f0*/  BSYNC B1 ;  /* 0x0000000000017941 */ /* 0x000fea0003800000 */
.L_x_235:
[----:B------:R-:W-:Y:S01]  /*2400*/  DADD R38, R26, R38 ;  /* 0x000000001a267229 */ /* 0x000fe20000000026 */
[----:B------:R-:W-:Y:S01]  /*2410*/  IMAD.IADD R67, R23, 0x1, R67 ;  /* 0x0000000117437824 */ /* 0x000fe200078e0243 */
[----:B------:R-:W-:-:S04]  /*2420*/  LEA R24, P2, R22, UR14, 0x3 ;  /* 0x0000000e16187c11 */ /* 0x000fc8000f8418ff */
[----:B------:R-:W-:Y:S02]  /*2430*/  LEA.HI.X R25, R22, UR15, R67, 0x3, P2 ;  /* 0x0000000f16197c11 */ /* 0x000fe400090f1c43 */
[----:B-----5:R-:W-:-:S07]  /*2440*/  DADD R30, R30, R38 ;  /* 0x000000001e1e7229 */ /* 0x020fce0000000026 */
[----:B------:R0:W-:Y:S04]  /*2450*/  STG.E.64 desc[UR8][R24.64], R30 ;  /* 0x0000001e18007986 */ /* 0x0001e8000c101b08 */
.L_x_228:
[----:B------:R-:W-:Y:S05]  /*2460*/  BSYNC B0 ;  /* 0x0000000000007941 */ /* 0x000fea0003800000 */
.L_x_226:
[----:B---3--:R-:W-:Y:S01]  /*2470*/  IMAD.U32 R22, RZ, RZ, UR10 ;  /* 0x0000000aff167e24 */ /* 0x008fe2000f8e00ff */
[----:B------:R-:W-:Y:S01]  /*2480*/  ISETP.LT.U32.AND P2, PT, RZ, UR7, PT ;  /* 0x00000007ff007c0c */ /* 0x000fe2000bf41070 */
[----:B------:R-:W-:Y:S01]  /*2490*/  UIADD3 UR12, UP0, UR12, -0x1, URZ ;  /* 0xffffffff0c0c7890 */ /* 0x000fe2000ff1e03f */
[----:B------:R-:W-:Y:S01]  /*24a0*/  LEA R9, P3, -R62, R9, 0x3 ;  /* 0x000000093e097211 */ /* 0x000fe200078619ff */
[----:B------:R-:W-:Y:S01]  /*24b0*/  ULEA UR14, UP1, -UR20, UR14, 0x3 ;  /* 0x0000000e140e7291 */ /* 0x000fe2000f82193f */
[----:B------:R-:W-:Y:S01]  /*24c0*/  ISETP.GT.AND.EX P2, PT, R22, RZ, PT, P2 ;  /* 0x000000ff1600720c */ /* 0x000fe20003f44320 */
[----:B------:R-:W-:Y:S01]  /*24d0*/  UIADD3.X UR13, UR13, -0x1, URZ, UP0, !UPT ;  /* 0xffffffff0d0d7890 */ /* 0x000fe200087fe43f */
[----:B------:R-:W-:Y:S01]  /*24e0*/  IADD3.X R64, R64, ~R63, RZ, P3, !PT ;  /* 0x8000003f40407210 */ /* 0x000fe20001ffe4ff */
[----:B------:R-:W-:-:S10]  /*24f0*/  UIADD3.X UR15, UR15, ~UR6, URZ, UP1, !UPT ;  /* 0x800000060f0f7290 */ /* 0x000fd40008ffe43f */
[----:B------:R-:W-:Y:S05]  /*2500*/  @P2 BRA `(.L_x_237) ;  /* 0xffffffe800e82947 */ /* 0x000fea000383ffff */
.L_x_225:
[----:B------:R-:W-:Y:S05]  /*2510*/  @P0 BRA `(.L_x_238) ;  /* 0xffffffe4002c0947 */ /* 0x000fea000383ffff */
[----:B------:R-:W-:Y:S05]  /*2520*/  EXIT ;  /* 0x000000000000794d */ /* 0x000fea0003800000 */
        .weak           $__internal_3_$__cuda_sm20_rem_s64
        .type           $__internal_3_$__cuda_sm20_rem_s64,@function
        .size           $__internal_3_$__cuda_sm20_rem_s64,(.L_x_484 - $__internal_3_$__cuda_sm20_rem_s64)
$__internal_3_$__cuda_sm20_rem_s64:
        /* <DEDUP_REMOVED lines=32> */
[----:B------:R-:W-:Y:S01]  /*2730*/  IMAD.X R8, RZ, RZ, ~UR4, P4 ;  /* 0x80000004ff087e24 */ /* 0x000fe2000a0e06ff */
[----:B------:R-:W-:-:S03]  /*2740*/  IADD3.X R3, R16, R3, RZ, P0, !PT ;  /* 0x0000000310037210 */ /* 0x000fc600007fe4ff */
        /* <DEDUP_REMOVED lines=35> */
[----:B------:R-:W-:Y:S06]  /*2980*/  RET.REL.NODEC R4 `(_ZN2at6native43_GLOBAL__N__c95f0927_10_LossCTC_cu_88d8892b37ctc_loss_backward_log_beta_gpu_kernelIdlEEvPT_PKS3_PKllPKT0_S8_lllllllS8_lll) ;  /* 0xffffffd4049c7950 */ /* 0x000fec0003c3ffff */
.L_x_239:
        /* <DEDUP_REMOVED lines=15> */
.L_x_484:


//--------------------- .text._ZN2at6native43_GLOBAL__N__c95f0927_10_LossCTC_cu_88d8892b29ctc_loss_log_alpha_gpu_kernelIfiEEvPT_PKS3_PKllPKT0_S8_lS4_llllllS8_lll --------------------------
	.section	.text._ZN2at6native43_GLOBAL__N__c95f0927_10_LossCTC_cu_88d8892b29ctc_loss_log_alpha_gpu_kernelIfiEEvPT_PKS3_PKllPKT0_S8_lS4_llllllS8_lll,"ax",@progbits
	.align	128
.text._ZN2at6native43_GLOBAL__N__c95f0927_10_LossCTC_cu_88d8892b29ctc_loss_log_alpha_gpu_kernelIfiEEvPT_PKS3_PKllPKT0_S8_lS4_llllllS8_lll:
        .type           _ZN2at6native43_GLOBAL__N__c95f0927_10_LossCTC_cu_88d8892b29ctc_loss_log_alpha_gpu_kernelIfiEEvPT_PKS3_PKllPKT0_S8_lS4_llllllS8_lll,@function
        .size           _ZN2at6native43_GLOBAL__N__c95f0927_10_LossCTC_cu_88d8892b29ctc_loss_log_alpha_gpu_kernelIfiEEvPT_PKS3_PKllPKT0_S8_lS4_llllllS8_lll,(.L_x_486 - _ZN2at6native43_GLOBAL__N__c95f0927_10_LossCTC_cu_88d8892b29ctc_loss_log_alpha_gpu_kernelIfiEEvPT_PKS3_PKllPKT0_S8_lS4_llllllS8_lll)
        .other          _ZN2at6native43_GLOBAL__N__c95f0927_10_LossCTC_cu_88d8892b29ctc_loss_log_alpha_gpu_kernelIfiEEvPT_PKS3_PKllPKT0_S8_lS4_llllllS8_lll,@"STO_CUDA_ENTRY STV_DEFAULT"
_ZN2at6native43_GLOBAL__N__c95f0927_10_LossCTC_cu_88d8892b29ctc_loss_log_alpha_gpu_kernelIfiEEvPT_PKS3_PKllPKT0_S8_lS4_llllllS8_lll:
        /* <DEDUP_REMOVED lines=9> */
[----:B------:R-:W0:Y:S01]  /*0090*/  LDC.64 R14, c[0x0][0x220] ;  /* 0x00008800ff0e7b82 */ /* 0x000e220000000a00 */
[----:B------:R-:W-:Y:S01]  /*00a0*/  ULDC.64 UR8, c[0x0][0x208] ;  /* 0x0000820000087ab9 */ /* 0x000fe20000000a00 */
[----:B------:R-:W-:Y:S01]  /*00b0*/  ULDC.64 UR4, c[0x0][0x248] ;  /* 0x0000920000047ab9 */ /* 0x000fe20000000a00 */
[----:B------:R-:W-:Y:S01]  /*00c0*/  ULDC.64 UR10, c[0x0][0x218] ;  /* 0x00008600000a7ab9 */ /* 0x000fe20000000a00 */
[----:B------:R-:W-:Y:S01]  /*00d0*/  ULDC.64 UR12, c[0x0][0x278] ;  /* 0x00009e00000c7ab9 */ /* 0x000fe20000000a00 */
[----:B------:R-:W-:Y:S01]  /*00e0*/  ULDC.64 UR14, c[0x0][0x210] ;  /* 0x00008400000e7ab9 */ /* 0x000fe20000000a00 */
[----:B------:R-:W-:Y:S02]  /*00f0*/  ULDC.64 UR16, c[0x0][0x260] ;  /* 0x0000980000107ab9 */ /* 0x000fe40000000a00 */
[----:B------:R-:W1:Y:S01]  /*0100*/  LDC.64 R16, c[0x0][0x238] ;  /* 0x00008e00ff107b82 */ /* 0x000e620000000a00 */
[----:B0-----:R-:W-:-:S06]  /*0110*/  IMAD.WIDE.U32 R14, R23, 0x8, R14 ;  /* 0x00000008170e7825 */ /* 0x001fcc00078e000e */
[----:B------:R-:W2:Y:S01]  /*0120*/  LDG.E.64.CONSTANT R14, desc[UR8][R14.64] ;  /* 0x000000080e0e7981 */ /* 0x000ea2000c1e9b00 */
[----:B-1----:R-:W-:-:S06]  /*0130*/  IMAD.WIDE.U32 R16, R23, 0x8, R16 ;  /* 0x0000000817107825 */ /* 0x002fcc00078e0010 */
[----:B------:R-:W5:Y:S01]  /*0140*/  LDG.E.64.CONSTANT R16, desc[UR8][R16.64] ;  /* 0x0000000810107981 */ /* 0x000f62000c1e9b00 */
[----:B------:R-:W-:-:S04]  /*0150*/  LEA R2, P1, R23, UR4, 0x2 ;  /* 0x0000000417027c11 */ /* 0x000fc8000f8210ff */
[----:B------:R-:W-:Y:S02]  /*0160*/  LEA.HI.X R3, R23, UR5, RZ, 0x2, P1 ;  /* 0x0000000517037c11 */ /* 0x000fe400088f14ff */
[----:B--2---:R-:W-:-:S04]  /*0170*/  ISETP.NE.U32.AND P0, PT, R14, RZ, PT ;  /* 0x000000ff0e00720c */ /* 0x004fc80003f05070 */
[----:B------:R-:W-:-:S13]  /*0180*/  ISETP.NE.AND.EX P0, PT, R15, RZ, PT, P0 ;  /* 0x000000ff0f00720c */ /* 0x000fda0003f05300 */
[----:B------:R-:W-:Y:S05]  /*0190*/  @!P0 BRA `(.L_x_240) ;  /* 0x0000002c00888947 */ /* 0x000fea0003800000 */
[----:B------:R-:W0:Y:S01]  /*01a0*/  LDC.64 R4, c[0x0][0x240] ;  /* 0x00009000ff047b82 */ /* 0x000e220000000a00 */
[----:B------:R-:W-:Y:S02]  /*01b0*/  ULDC.64 UR4, c[0x0][0x268] ;  /* 0x00009a0000047ab9 */ /* 0x000fe40000000a00 */
[----:B------:R-:W-:-:S04]  /*01c0*/  IMAD.WIDE.U32 R18, R23, UR4, RZ ;  /* 0x0000000417127c25 */ /* 0x000fc8000f8e00ff */
[----:B------:R-:W-:Y:S01]  /*01d0*/  IMAD R3, R23, UR5, R19 ;  /* 0x0000000517037c24 */ /* 0x000fe2000f8e0213 */
[----:B0-----:R-:W-:-:S13]  /*01e0*/  ISETP.GE.AND P0, PT, R5, RZ, PT ;  /* 0x000000ff0500720c */ /* 0x001fda0003f06270 */
[----:B------:R-:W-:Y:S05]  /*01f0*/  @!P0 BRA `(.L_x_241) ;  /* 0x00000028008c8947 */ /* 0x000fea0003800000 */
[----:B------:R-:W-:Y:S01]  /*0200*/  ULDC.64 UR4, c[0x0][0x280] ;  /* 0x0000a00000047ab9 */ /* 0x000fe20000000a00 */
[----:B------:R-:W0:Y:S01]  /*0210*/  LDC R0, c[0x0][RZ] ;  /* 0x00000000ff007b82 */ /* 0x000e220000000800 */
[----:B------:R-:W-:-:S04]  /*0220*/  LEA R8, P0, R23, UR4, 0x3 ;  /* 0x0000000417087c11 */ /* 0x000fc8000f8018ff */
[C---:B------:R-:W-:Y:S01]  /*0230*/  LEA.HI.X R9, R23.reuse, UR5, RZ, 0x3, P0 ;  /* 0x0000000517097c11 */ /* 0x040fe200080f1cff */
[C---:B------:R-:W-:Y:S01]  /*0240*/  IMAD.SHL.U32 R2, R4.reuse, 0x2, RZ ;  /* 0x0000000204027824 */ /* 0x040fe200078e00ff */
[----:B------:R-:W-:Y:S01]  /*0250*/  ULDC.64 UR4, c[0x0][0x258] ;  /* 0x0000960000047ab9 */ /* 0x000fe20000000a00 */
[----:B------:R-:W1:Y:S03]  /*0260*/  LDC.64 R12, c[0x0][0x260] ;  /* 0x00009800ff0c7b82 */ /* 0x000e660000000a00 */
[----:B------:R-:W5:Y:S01]  /*0270*/  LDG.E.64.CONSTANT R8, desc[UR8][R8.64] ;  /* 0x0000000808087981 */ /* 0x000f62000c1e9b00 */
[----:B------:R-:W-:Y:S01]  /*0280*/  SHF.L.U64.HI R4, R4, 0x1, R5 ;  /* 0x0000000104047819 */ /* 0x000fe20000010205 */
[----:B------:R-:W-:Y:S01]  /*0290*/  IMAD.WIDE.U32 R20, R23, UR4, RZ ;  /* 0x0000000417147c25 */ /* 0x000fe2000f8e00ff */
[----:B------:R-:W-:-:S03]  /*02a0*/  IADD3 R5, P1, R2, 0x1, RZ ;  /* 0x0000000102057810 */ /* 0x000fc60007f3e0ff */
[----:B------:R-:W-:Y:S01]  /*02b0*/  IMAD R23, R23, UR5, R21 ;  /* 0x0000000517177c24 */ /* 0x000fe2000f8e0215 */
[----:B------:R-:W-:Y:S01]  /*02c0*/  ULDC.64 UR4, c[0x0][0x298] ;  /* 0x0000a60000047ab9 */ /* 0x000fe20000000a00 */
[----:B------:R-:W-:Y:S02]  /*02d0*/  IMAD.X R6, RZ, RZ, R4, P1 ;  /* 0x000000ffff067224 */ /* 0x000fe400008e0604 */
[----:B------:R-:W-:Y:S01]  /*02e0*/  IMAD.MOV.U32 R22, RZ, RZ, R20 ;  /* 0x000000ffff167224 */ /* 0x000fe200078e0014 */
[----:B0-----:R-:W-:-:S04]  /*02f0*/  ISETP.GT.U32.AND P0, PT, R5, R0, PT ;  /* 0x000000000500720c */ /* 0x001fc80003f04070 */
[----:B------:R-:W-:-:S04]  /*0300*/  ISETP.GT.AND.EX P0, PT, R6, RZ, PT, P0 ;  /* 0x000000ff0600720c */ /* 0x000fc80003f04300 */
[----:B------:R-:W-:Y:S01]  /*0310*/  SEL R5, R5, R0, P0 ;  /* 0x0000000005057207 */ /* 0x000fe20000000000 */
[----:B-1----:R-:W-:Y:S01]  /*0320*/  IMAD R10, R12, UR5, RZ ;  /* 0x000000050c0a7c24 */ /* 0x002fe2000f8e02ff */
[----:B------:R-:W-:Y:S02]  /*0330*/  SEL R6, R6, RZ, P0 ;  /* 0x000000ff06067207 */ /* 0x000fe40000000000 */
[----:B------:R-:W-:Y:S01]  /*0340*/  IADD3 R5, P0, R5, -0x1, RZ ;  /* 0xffffffff05057810 */ /* 0x000fe20007f1e0ff */
[----:B------:R-:W-:Y:S02]  /*0350*/  IMAD R7, R13, UR4, R10 ;  /* 0x000000040d077c24 */ /* 0x000fe4000f8e020a */
[----:B------:R-:W-:Y:S01]  /*0360*/  IMAD.WIDE.U32 R10, R12, UR4, R22 ;  /* 0x000000040c0a7c25 */ /* 0x000fe2000f8e0016 */
[----:B------:R-:W-:Y:S01]  /*0370*/  IADD3.X R6, R6, -0x1, RZ, P0, !PT ;  /* 0xffffffff06067810 */ /* 0x000fe200007fe4ff */
[----:B------:R-:W-:Y:S02]  /*0380*/  ULDC.64 UR4, c[0x0][0x218] ;  /* 0x0000860000047ab9 */ /* 0x000fe40000000a00 */
[----:B------:R-:W-:Y:S01]  /*0390*/  IMAD.IADD R7, R11, 0x1, R7 ;  /* 0x000000010b077824 */ /* 0x000fe200078e0207 */
[----:B------:R-:W-:-:S02]  /*03a0*/  ISETP.NE.U32.AND P0, PT, R6, RZ, PT ;  /* 0x000000ff0600720c */ /* 0x000fc40003f05070 */
[----:B------:R-:W-:-:S04]  /*03b0*/  LEA R26, P1, R10, UR4, 0x2 ;  /* 0x000000040a1a7c11 */ /* 0x000fc8000f8210ff */
[----:B------:R-:W-:-:S07]  /*03c0*/  LEA.HI.X R27, R10, UR5, R7, 0x2, P1 ;  /* 0x000000050a1b7c11 */ /* 0x000fce00088f1407 */
[----:B------:R-:W-:Y:S05]  /*03d0*/  @!P0 BRA `(.L_x_242) ;  /* 0x0000000000148947 */ /* 0x000fea0003800000 */
[----:B------:R-:W-:-:S07]  /*03e0*/  MOV R10, 0x400 ;  /* 0x00000400000a7802 */ /* 0x000fce0000000f00 */
[----:B-----5:R-:W-:Y:S05]  /*03f0*/  CALL.REL.NOINC `($__internal_4_$__cuda_sm20_div_u64) ;  /* 0x0000002c00107944 */ /* 0x020fea0003c00000 */
[----:B------:R-:W-:Y:S02]  /*0400*/  IMAD.MOV.U32 R10, RZ, RZ, R5 ;  /* 0x000000ffff0a7224 */ /* 0x000fe400078e0005 */
[----:B------:R-:W-:Y:S01]  /*0410*/  IMAD.MOV.U32 R11, RZ, RZ, R6 ;  /* 0x000000ffff0b7224 */ /* 0x000fe200078e0006 */
[----:B------:R-:W-:Y:S06]  /*0420*/  BRA `(.L_x_243) ;  /* 0x00000000004c7947 */ /* 0x000fec0003800000 */
.L_x_242:
[----:B------:R-:W0:Y:S01]  /*0430*/  I2F.U32.RP R10, R0 ;  /* 0x00000000000a7306 */ /* 0x000e220000209000 */
[----:B------:R-:W-:-:S07]  /*0440*/  ISETP.NE.U32.AND P2, PT, R0, RZ, PT ;  /* 0x000000ff0000720c */ /* 0x000fce0003f45070 */
[----:B0-----:R-:W0:Y:S02]  /*0450*/  MUFU.RCP R10, R10 ;  /* 0x0000000a000a7308 */ /* 0x001e240000001000 */
[----:B0-----:R-:W-:-:S06]  /*0460*/  VIADD R6, R10, 0xffffffe ;  /* 0x0ffffffe0a067836 */ /* 0x001fcc0000000000 */
[----:B------:R0:W1:Y:S02]  /*0470*/  F2I.FTZ.U32.TRUNC.NTZ R7, R6 ;  /* 0x0000000600077305 */ /* 0x000064000021f000 */
[----:B0-----:R-:W-:Y:S02]  /*0480*/  IMAD.MOV.U32 R6, RZ, RZ, RZ ;  /* 0x000000ffff067224 */ /* 0x001fe400078e00ff */
[----:B-1----:R-:W-:-:S04]  /*0490*/  IMAD.MOV R11, RZ, RZ, -R7 ;  /* 0x000000ffff0b7224 */ /* 0x002fc800078e0a07 */
[----:B------:R-:W-:-:S04]  /*04a0*/  IMAD R11, R11, R0, RZ ;  /* 0x000000000b0b7224 */ /* 0x000fc800078e02ff */
[----:B------:R-:W-:-:S04]  /*04b0*/  IMAD.HI.U32 R12, R7, R11, R6 ;  /* 0x0000000b070c7227 */ /* 0x000fc800078e0006 */
[----:B------:R-:W-:Y:S02]  /*04c0*/  IMAD.MOV.U32 R11, RZ, RZ, RZ ;  /* 0x000000ffff0b7224 */ /* 0x000fe400078e00ff */
[----:B------:R-:W-:-:S04]  /*04d0*/  IMAD.HI.U32 R10, R12, R5, RZ ;  /* 0x000000050c0a7227 */ /* 0x000fc800078e00ff */
[----:B------:R-:W-:-:S04]  /*04e0*/  IMAD.MOV R7, RZ, RZ, -R10 ;  /* 0x000000ffff077224 */ /* 0x000fc800078e0a0a */
[----:B------:R-:W-:-:S05]  /*04f0*/  IMAD R5, R0, R7, R5 ;  /* 0x0000000700057224 */ /* 0x000fca00078e0205 */
[----:B------:R-:W-:-:S13]  /*0500*/  ISETP.GE.U32.AND P0, PT, R5, R0, PT ;  /* 0x000000000500720c */ /* 0x000fda0003f06070 */
[----:B------:R-:W-:Y:S02]  /*0510*/  @P0 IMAD.IADD R5, R5, 0x1, -R0 ;  /* 0x0000000105050824 */ /* 0x000fe400078e0a00 */
[----:B------:R-:W-:-:S03]  /*0520*/  @P0 VIADD R10, R10, 0x1 ;  /* 0x000000010a0a0836 */ /* 0x000fc60000000000 */
[----:B------:R-:W-:-:S13]  /*0530*/  ISETP.GE.U32.AND P1, PT, R5, R0, PT ;  /* 0x000000000500720c */ /* 0x000fda0003f26070 */
[----:B------:R-:W-:Y:S01]  /*0540*/  @P1 VIADD R10, R10, 0x1 ;  /* 0x000000010a0a1836 */ /* 0x000fe20000000000 */
[----:B------:R-:W-:-:S07]  /*0550*/  @!P2 LOP3.LUT R10, RZ, R0, RZ, 0x33, !PT ;  /* 0x00000000ff0aa212 */ /* 0x000fce00078e33ff */
.L_x_243:
[----:B------:R-:W0:Y:S01]  /*0560*/  S2R R7, SR_TID.X ;  /* 0x0000000000077919 */ /* 0x000e220000002100 */
[C---:B------:R-:W-:Y:S01]  /*0570*/  ISETP.GE.U32.AND P0, PT, R10.reuse, 0x3, PT ;  /* 0x000000030a00780c */ /* 0x040fe20003f06070 */
[----:B------:R-:W-:Y:S01]  /*0580*/  ULDC.64 UR4, c[0x0][0x230] ;  /* 0x00008c0000047ab9 */ /* 0x000fe20000000a00 */
[----:B------:R-:W-:Y:S01]  /*0590*/  IADD3 R13, P2, R10, 0x1, RZ ;  /* 0x000000010a0d7810 */ /* 0x000fe20007f5e0ff */
[----:B------:R-:W-:Y:S01]  /*05a0*/  BSSY B0, `(.L_x_244) ;  /* 0x00000bf000007945 */ /* 0x000fe20003800000 */
[----:B------:R-:W-:Y:S01]  /*05b0*/  ISETP.GE.U32.AND.EX P0, PT, R11, RZ, PT, P0 ;  /* 0x000000ff0b00720c */ /* 0x000fe20003f06100 */
[----:B------:R-:W-:Y:S01]  /*05c0*/  IMAD.MOV.U32 R5, RZ, RZ, RZ ;  /* 0x000000ffff057224 */ /* 0x000fe200078e00ff */
[C---:B-----5:R-:W-:Y:S01]  /*05d0*/  LEA R24, P1, R8.reuse, UR4, 0x2 ;  /* 0x0000000408187c11 */ /* 0x060fe2000f8210ff */
[----:B------:R-:W-:Y:S01]  /*05e0*/  IMAD.X R10, RZ, RZ, R11, P2 ;  /* 0x000000ffff0a7224 */ /* 0x000fe200010e060b */
[----:B------:R-:W-:Y:S01]  /*05f0*/  LOP3.LUT R6, R13, 0x3, RZ, 0xc0, !PT ;  /* 0x000000030d067812 */ /* 0x000fe200078ec0ff */
[----:B------:R-:W-:Y:S01]  /*0600*/  IMAD.MOV.U32 R28, RZ, RZ, RZ ;  /* 0x000000ffff1c7224 */ /* 0x000fe200078e00ff */
[----:B------:R-:W-:Y:S01]  /*0610*/  LEA.HI.X R25, R8, UR5, R9, 0x2, P1 ;  /* 0x0000000508197c11 */ /* 0x000fe200088f1409 */
[----:B------:R-:W-:-:S06]  /*0620*/  IMAD.MOV.U32 R31, RZ, RZ, RZ ;  /* 0x000000ffff1f7224 */ /* 0x000fcc00078e00ff */
[----:B------:R-:W-:Y:S05]  /*0630*/  @!P0 BRA `(.L_x_245) ;  /* 0x0000000800d48947 */ /* 0x000fea0003800000 */
[----:B------:R-:W-:Y:S01]  /*0640*/  IADD3 R8, P0, -R6, R13, RZ ;  /* 0x0000000d06087210 */ /* 0x000fe20007f1e1ff */
[----:B------:R-:W-:Y:S02]  /*0650*/  IMAD.MOV.U32 R28, RZ, RZ, RZ ;  /* 0x000000ffff1c7224 */ /* 0x000fe400078e00ff */
[----:B------:R-:W-:Y:S02]  /*0660*/  IMAD.MOV.U32 R31, RZ, RZ, RZ ;  /* 0x000000ffff1f7224 */ /* 0x000fe400078e00ff */
[----:B------:R-:W-:-:S08]  /*0670*/  IMAD.X R9, R10, 0x1, ~R5, P0 ;  /* 0x000000010a097824 */ /* 0x000fd000000e0e05 */
.L_x_266:
[----:B0-----:R-:W-:Y:S01]  /*0680*/  IADD3 R33, P2, R7, R28, RZ ;  /* 0x0000001c07217210 */ /* 0x001fe20007f5e0ff */
[----:B------:R-:W-:Y:S01]  /*0690*/  BSSY B1, `(.L_x_246) ;  /* 0x000001d000017945 */ /* 0x000fe20003800000 */
[----:B------:R-:W-:Y:S02]  /*06a0*/  IADD3 R8, P0, R8, -0x4, RZ ;  /* 0xfffffffc08087810 */ /* 0x000fe40007f1e0ff */
[----:B------:R-:W-:Y:S01]  /*06b0*/  ISETP.NE.U32.AND P1, PT, R33, RZ, PT ;  /* 0x000000ff2100720c */ /* 0x000fe20003f25070 */
[----:B------:R-:W-:Y:S01]  /*06c0*/  IMAD.X R35, RZ, RZ, R31, P2 ;  /* 0x000000ffff237224 */ /* 0x000fe200010e061f */
[----:B------:R-:W-:Y:S02]  /*06d0*/  IADD3.X R9, R9, -0x1, RZ, P0, !PT ;  /* 0xffffffff09097810 */ /* 0x000fe400007fe4ff */
[----:B------:R-:W-:Y:S02]  /*06e0*/  ISETP.NE.U32.AND P0, PT, R8, RZ, PT ;  /* 0x000000ff0800720c */ /* 0x000fe40003f05070 */
[----:B------:R-:W-:-:S02]  /*06f0*/  ISETP.NE.AND.EX P1, PT, R35, RZ, PT, P1 ;  /* 0x000000ff2300720c */ /* 0x000fc40003f25310 */
[----:B------:R-:W-:-:S11]  /*0700*/  ISETP.NE.AND.EX P0, PT, R9, RZ, PT, P0 ;  /* 0x000000ff0900720c */ /* 0x000fd60003f05300 */
[----:B-12345:R-:W-:Y:S05]  /*0710*/  @!P1 BRA `(.L_x_247) ;  /* 0x00000000004c9947 */ /* 0x03efea0003800000 */
[----:B------:R-:W-:Y:S01]  /*0720*/  ISETP.NE.U32.AND P1, PT, R33, 0x1, PT ;  /* 0x000000012100780c */ /* 0x000fe20003f25070 */
[----:B------:R-:W-:Y:S01]  /*0730*/  IMAD.MOV.U32 R29, RZ, RZ, -0x800000 ;  /* 0xff800000ff1d7424 */ /* 0x000fe200078e00ff */
[----:B------:R-:W-:Y:S02]  /*0740*/  ISETP.NE.U32.AND P2, PT, R16, RZ, PT ;  /* 0x000000ff1000720c */ /* 0x000fe40003f45070 */
[----:B------:R-:W-:Y:S02]  /*0750*/  ISETP.NE.AND.EX P1, PT, R35, RZ, PT, P1 ;  /* 0x000000ff2300720c */ /* 0x000fe40003f25310 */
[----:B------:R-:W-:-:S04]  /*0760*/  ISETP.NE.AND.EX P2, PT, R17, RZ, PT, P2 ;  /* 0x000000ff1100720c */ /* 0x000fc80003f45320 */
[----:B------:R-:W-:-:S13]  /*0770*/  PLOP3.LUT P1, PT, P1, P2, PT, 0xa2, 0x0 ;  /* 0x000000000000781c */ /* 0x000fda0000f25472 */
[----:B------:R-:W-:Y:S05]  /*0780*/  @P1 BRA `(.L_x_248) ;  /* 0x0000000000341947 */ /* 0x000fea0003800000 */
[----:B------:R-:W2:Y:S01]  /*0790*/  LDG.E.CONSTANT R13, desc[UR8][R24.64] ;  /* 0x00000008180d7981 */ /* 0x000ea2000c1e9900 */
[----:B------:R-:W-:Y:S01]  /*07a0*/  IMAD.MOV.U32 R11, RZ, RZ, R23 ;  /* 0x000000ffff0b7224 */ /* 0x000fe200078e0017 */
[----:B--2---:R-:W-:-:S05]  /*07b0*/  SHF.R.S32.HI R10, RZ, 0x1f, R13 ;  /* 0x0000001fff0a7819 */ /* 0x004fca000001140d */
[----:B------:R-:W-:Y:S02]  /*07c0*/  IMAD R12, R10, UR16, RZ ;  /* 0x000000100a0c7c24 */ /* 0x000fe4000f8e02ff */
[----:B------:R-:W-:-:S04]  /*07d0*/  IMAD.MOV.U32 R10, RZ, RZ, R20 ;  /* 0x000000ffff0a7224 */ /* 0x000fc800078e0014 */
[----:B------:R-:W-:-:S04]  /*07e0*/  IMAD.WIDE.U32 R10, R13, UR16, R10 ;  /* 0x000000100d0a7c25 */ /* 0x000fc8000f8e000a */
[----:B------:R-:W-:Y:S01]  /*07f0*/  IMAD R13, R13, UR17, R12 ;  /* 0x000000110d0d7c24 */ /* 0x000fe2000f8e020c */
[----:B------:R-:W-:-:S03]  /*0800*/  LEA R12, P1, R10, UR10, 0x2 ;  /* 0x0000000a0a0c7c11 */ /* 0x000fc6000f8210ff */
[----:B------:R-:W-:-:S05]  /*0810*/  IMAD.IADD R11, R11, 0x1, R13 ;  /* 0x000000010b0b7824 */ /* 0x000fca00078e020d */
[----:B------:R-:W-:-:S05]  /*0820*/  LEA.HI.X R13, R10, UR11, R11, 0x2, P1 ;  /* 0x0000000b0a0d7c11 */ /* 0x000fca00088f140b */
[----:B------:R0:W5:Y:S01]  /*0830*/  LDG.E.CONSTANT R29, desc[UR8][R12.64] ;  /* 0x000000080c1d7981 */ /* 0x000162000c1e9900 */
[----:B------:R-:W-:Y:S05]  /*0840*/  BRA `(.L_x_248) ;  /* 0x0000000000047947 */ /* 0x000fea0003800000 */
.L_x_247:
[----:B------:R1:W5:Y:S02]  /*0850*/  LDG.E.CONSTANT R29, desc[UR8][R26.64] ;  /* 0x000000081a1d7981 */ /* 0x000364000c1e9900 */
.L_x_248:
[----:B------:R-:W-:Y:S05]  /*0860*/  BSYNC B1 ;  /* 0x0000000000017941 */ /* 0x000fea0003800000 */
.L_x_246:
[----:B------:R-:W-:Y:S01]  /*0870*/  IADD3 R28, P1, R0, R28, RZ ;  /* 0x0000001c001c7210 */ /* 0x000fe20007f3e0ff */
[----:B------:R-:W-:Y:S03]  /*0880*/  BSSY B1, `(.L_x_249) ;  /* 0x0000012000017945 */ /* 0x000fe60003800000 */
[----:B------:R-:W-:Y:S01]  /*0890*/  IADD3 R37, P3, R7, R28, RZ ;  /* 0x0000001c07257210 */ /* 0x000fe20007f7e0ff */
[----:B------:R-:W-:Y:S01]  /*08a0*/  IMAD.X R31, RZ, RZ, R31, P1 ;  /* 0x000000ffff1f7224 */ /* 0x000fe200008e061f */
[----:B------:R-:W-:Y:S02]  /*08b0*/  ISETP.GT.U32.AND P1, PT, R33, R2, PT ;  /* 0x000000022100720c */ /* 0x000fe40003f24070 */
[----:B------:R-:W-:Y:S01]  /*08c0*/  ISETP.NE.U32.AND P2, PT, R37, RZ, PT ;  /* 0x000000ff2500720c */ /* 0x000fe20003f45070 */
[----:B------:R-:W-:Y:S01]  /*08d0*/  IMAD.X R39, RZ, RZ, R31, P3 ;  /* 0x000000ffff277224 */ /* 0x000fe200018e061f */
[----:B------:R-:W-:-:S04]  /*08e0*/  ISETP.GT.AND.EX P1, PT, R35, R4, PT, P1 ;  /* 0x000000042300720c */ /* 0x000fc80003f24310 */
[----:B------:R-:W-:-:S09]  /*08f0*/  ISETP.NE.AND.EX P2, PT, R39, RZ, PT, P2 ;  /* 0x000000ff2700720c */ /* 0x000fd20003f45320 */
[----:B------:R-:W-:Y:S05]  /*0900*/  @P1 BRA `(.L_x_250) ;  /* 0x0000000000241947 */ /* 0x000fea0003800000 */
[----:B0-----:R-:W-:Y:S02]  /*0910*/  IMAD R12, R35, UR12, RZ ;  /* 0x0000000c230c7c24 */ /* 0x001fe4000f8e02ff */
[----:B------:R-:W-:Y:S02]  /*0920*/  IMAD.MOV.U32 R10, RZ, RZ, R18 ;  /* 0x000000ffff0a7224 */ /* 0x000fe400078e0012 */
[----:B------:R-:W-:Y:S02]  /*0930*/  IMAD.MOV.U32 R11, RZ, RZ, R3 ;  /* 0x000000ffff0b7224 */ /* 0x000fe400078e0003 */
[C---:B------:R-:W-:Y:S02]  /*0940*/  IMAD R13, R33.reuse, UR13, R12 ;  /* 0x0000000d210d7c24 */ /* 0x040fe4000f8e020c */
[----:B------:R-:W-:-:S04]  /*0950*/  IMAD.WIDE.U32 R10, R33, UR12, R10 ;  /* 0x0000000c210a7c25 */ /* 0x000fc8000f8e000a */
[----:B------:R-:W-:Y:S01]  /*0960*/  IMAD.IADD R11, R11, 0x1, R13 ;  /* 0x000000010b0b7824 */ /* 0x000fe200078e020d */
[----:B------:R-:W-:-:S04]  /*0970*/  LEA R12, P1, R10, UR14, 0x2 ;  /* 0x0000000e0a0c7c11 */ /* 0x000fc8000f8210ff */
[----:B------:R-:W-:-:S05]  /*0980*/  LEA.HI.X R13, R10, UR15, R11, 0x2, P1 ;  /* 0x0000000f0a0d7c11 */ /* 0x000fca00088f140b */
[----:B-----5:R2:W-:Y:S04]  /*0990*/  STG.E desc[UR8][R12.64], R29 ;  /* 0x0000001d0c007986 */ /* 0x0205e8000c101908 */
.L_x_250:
[----:B------:R-:W-:Y:S05]  /*09a0*/  BSYNC B1 ;  /* 0x0000000000017941 */ /* 0x000fea0003800000 */
.L_x_249:
[----:B------:R-:W-:Y:S04]  /*09b0*/  BSSY B1, `(.L_x_251) ;  /* 0x0000016000017945 */ /* 0x000fe80003800000 */
[----:B------:R-:W-:Y:S05]  /*09c0*/  @!P2 BRA `(.L_x_252) ;  /* 0x00000000004ca947 */ /* 0x000fea0003800000 */
[----:B------:R-:W-:Y:S01]  /*09d0*/  ISETP.NE.U32.AND P1, PT, R37, 0x1, PT ;  /* 0x000000012500780c */ /* 0x000fe20003f25070 */
[----:B--2--5:R-:W-:Y:S01]  /*09e0*/  IMAD.MOV.U32 R29, RZ, RZ, -0x800000 ;  /* 0xff800000ff1d7424 */ /* 0x024fe200078e00ff */
[----:B------:R-:W-:Y:S02]  /*09f0*/  ISETP.NE.U32.AND P2, PT, R16, RZ, PT ;  /* 0x000000ff1000720c */ /* 0x000fe40003f45070 */
[----:B------:R-:W-:Y:S02]  /*0a00*/  ISETP.NE.AND.EX P1, PT, R39, RZ, PT, P1 ;  /* 0x000000ff2700720c */ /* 0x000fe40003f25310 */
[----:B------:R-:W-:-:S04]  /*0a10*/  ISETP.NE.AND.EX P2, PT, R17, RZ, PT, P2 ;  /* 0x000000ff1100720c */ /* 0x000fc80003f45320 */
[----:B------:R-:W-:-:S13]  /*0a20*/  PLOP3.LUT P1, PT, P1, P2, PT, 0xa2, 0x0 ;  /* 0x000000000000781c */ /* 0x000fda0000f25472 */
[----:B------:R-:W-:Y:S05]  /*0a30*/  @P1 BRA `(.L_x_253) ;  /* 0x0000000000341947 */ /* 0x000fea0003800000 */
[----:B0-----:R-:W2:Y:S01]  /*0a40*/  LDG.E.CONSTANT R13, desc[UR8][R24.64] ;  /* 0x00000008180d7981 */ /* 0x001ea2000c1e9900 */
        /* <DEDUP_REMOVED lines=11> */
.L_x_252:
[----:B--2--5:R3:W5:Y:S02]  /*0b00*/  LDG.E.CONSTANT R29, desc[UR8][R26.64] ;  /* 0x000000081a1d7981 */ /* 0x024764000c1e9900 */
.L_x_253:
[----:B------:R-:W-:Y:S05]  /*0b10*/  BSYNC B1 ;  /* 0x0000000000017941 */ /* 0x000fea0003800000 */
.L_x_251:
        /* <DEDUP_REMOVED lines=10> */
[----:B0-2---:R-:W-:Y:S02]  /*0bc0*/  IMAD R12, R39, UR12, RZ ;  /* 0x0000000c270c7c24 */ /* 0x005fe4000f8e02ff */
        /* <DEDUP_REMOVED lines=8> */
.L_x_255:
[----:B------:R-:W-:Y:S05]  /*0c50*/  BSYNC B1 ;  /* 0x0000000000017941 */ /* 0x000fea0003800000 */
.L_x_254:
[----:B------:R-:W-:Y:S04]  /*0c60*/  BSSY B1, `(.L_x_256) ;  /* 0x0000016000017945 */ /* 0x000fe80003800000 */
[----:B------:R-:W-:Y:S05]  /*0c70*/  @!P2 BRA `(.L_x_257) ;  /* 0x00000000004ca947 */ /* 0x000fea0003800000 */
[----:B------:R-:W-:Y:S01]  /*0c80*/  ISETP.NE.U32.AND P1, PT, R33, 0x1, PT ;  /* 0x000000012100780c */ /* 0x000fe20003f25070 */
[----:B----45:R-:W-:Y:S01]  /*0c90*/  IMAD.MOV.U32 R29, RZ, RZ, -0x800000 ;  /* 0xff800000ff1d7424 */ /* 0x030fe200078e00ff */
[----:B------:R-:W-:Y:S02]  /*0ca0*/  ISETP.NE.U32.AND P2, PT, R16, RZ, PT ;  /* 0x000000ff1000720c */ /* 0x000fe40003f45070 */
[----:B------:R-:W-:Y:S02]  /*0cb0*/  ISETP.NE.AND.EX P1, PT, R35, RZ, PT, P1 ;  /* 0x000000ff2300720c */ /* 0x000fe40003f25310 */
[----:B------:R-:W-:-:S04]  /*0cc0*/  ISETP.NE.AND.EX P2, PT, R17, RZ, PT, P2 ;  /* 0x000000ff1100720c */ /* 0x000fc80003f45320 */
[----:B------:R-:W-:-:S13]  /*0cd0*/  PLOP3.LUT P1, PT, P1, P2, PT, 0xa2, 0x0 ;  /* 0x000000000000781c */ /* 0x000fda0000f25472 */
[----:B------:R-:W-:Y:S05]  /*0ce0*/  @P1 BRA `(.L_x_258) ;  /* 0x0000000000341947 */ /* 0x000fea0003800000 */
[----:B0-2---:R-:W2:Y:S01]  /*0cf0*/  LDG.E.CONSTANT R13, desc[UR8][R24.64] ;  /* 0x00000008180d7981 */ /* 0x005ea2000c1e9900 */
        /* <DEDUP_REMOVED lines=11> */
.L_x_257:
[----:B----45:R4:W5:Y:S02]  /*0db0*/  LDG.E.CONSTANT R29, desc[UR8][R26.64] ;  /* 0x000000081a1d7981 */ /* 0x030964000c1e9900 */
.L_x_258:
[----:B------:R-:W-:Y:S05]  /*0dc0*/  BSYNC B1 ;  /* 0x0000000000017941 */ /* 0x000fea0003800000 */
.L_x_256:
        /* <DEDUP_REMOVED lines=10> */
[----:B0-2-4-:R-:W-:Y:S02]  /*0e70*/  IMAD R12, R35, UR12, RZ ;  /* 0x0000000c230c7c24 */ /* 0x015fe4000f8e02ff */
        /* <DEDUP_REMOVED lines=8> */
.L_x_260:
[----:B------:R-:W-:Y:S05]  /*0f00*/  BSYNC B1 ;  /* 0x0000000000017941 */ /* 0x000fea0003800000 */
.L_x_259:
[----:B------:R-:W-:Y:S04]  /*0f10*/  BSSY B1, `(.L_x_261) ;  /* 0x0000016000017945 */ /* 0x000fe80003800000 */
[----:B------:R-:W-:Y:S05]  /*0f20*/  @!P2 BRA `(.L_x_262) ;  /* 0x00000000004ca947 */ /* 0x000fea0003800000 */
[----:B------:R-:W-:Y:S01]  /*0f30*/  ISETP.NE.U32.AND P1, PT, R37, 0x1, PT ;  /* 0x000000012500780c */ /* 0x000fe20003f25070 */
[----:B0----5:R-:W-:Y:S01]  /*0f40*/  IMAD.MOV.U32 R29, RZ, RZ, -0x800000 ;  /* 0xff800000ff1d7424 */ /* 0x021fe200078e00ff */
[----:B------:R-:W-:Y:S02]  /*0f50*/  ISETP.NE.U32.AND P2, PT, R16, RZ, PT ;  /* 0x000000ff1000720c */ /* 0x000fe40003f45070 */
[----:B------:R-:W-:Y:S02]  /*0f60*/  ISETP.NE.AND.EX P1, PT, R39, RZ, PT, P1 ;  /* 0x000000ff2700720c */ /* 0x000fe40003f25310 */
[----:B------:R-:W-:-:S04]  /*0f70*/  ISETP.NE.AND.EX P2, PT, R17, RZ, PT, P2 ;  /* 0x000000ff1100720c */ /* 0x000fc80003f45320 */
[----:B------:R-:W-:-:S13]  /*0f80*/  PLOP3.LUT P1, PT, P1, P2, PT, 0xa2, 0x0 ;  /* 0x000000000000781c */ /* 0x000fda0000f25472 */
[----:B------:R-:W-:Y:S05]  /*0f90*/  @P1 BRA `(.L_x_263) ;  /* 0x0000000000341947 */ /* 0x000fea0003800000 */
[----:B--2-4-:R-:W2:Y:S01]  /*0fa0*/  LDG.E.CONSTANT R13, desc[UR8][R24.64] ;  /* 0x00000008180d7981 */ /* 0x014ea2000c1e9900 */
        /* <DEDUP_REMOVED lines=11> */
.L_x_262:
[----:B0----5:R0:W5:Y:S02]  /*1060*/  LDG.E.CONSTANT R29, desc[UR8][R26.64] ;  /* 0x000000081a1d7981 */ /* 0x021164000c1e9900 */
.L_x_263:
[----:B------:R-:W-:Y:S05]  /*1070*/  BSYNC B1 ;  /* 0x0000000000017941 */ /* 0x000fea0003800000 */
.L_x_261:
[----:B------:R-:W-:Y:S01]  /*1080*/  ISETP.GT.U32.AND P1, PT, R37, R2, PT ;  /* 0x000000022500720c */ /* 0x000fe20003f24070 */
[----:B------:R-:W-:Y:S03]  /*1090*/  BSSY B1, `(.L_x_264) ;  /* 0x000000c000017945 */ /* 0x000fe60003800000 */
[----:B------:R-:W-:-:S13]  /*10a0*/  ISETP.GT.AND.EX P1, PT, R39, R4, PT, P1 ;  /* 0x000000042700720c */ /* 0x000fda0003f24310 */
        /* <DEDUP_REMOVED lines=10> */
.L_x_265:
[----:B------:R-:W-:Y:S05]  /*1150*/  BSYNC B1 ;  /* 0x0000000000017941 */ /* 0x000fea0003800000 */
.L_x_264:
[----:B------:R-:W-:-:S05]  /*1160*/  IADD3 R28, P1, R0, R28, RZ ;  /* 0x0000001c001c7210 */ /* 0x000fca0007f3e0ff */
[----:B------:R-:W-:Y:S01]  /*1170*/  IMAD.X R31, RZ, RZ, R31, P1 ;  /* 0x000000ffff1f7224 */ /* 0x000fe200008e061f */
[----:B------:R-:W-:Y:S07]  /*1180*/  @P0 BRA `(.L_x_266) ;  /* 0xfffffff4003c0947 */ /* 0x000fee000383ffff */
.L_x_245:
[----:B------:R-:W-:Y:S05]  /*1190*/  BSYNC B0 ;  /* 0x0000000000007941 */ /* 0x000fea0003800000 */
.L_x_244:
[----:B------:R-:W-:Y:S01]  /*11a0*/  ISETP.NE.U32.AND P0, PT, R6, RZ, PT ;  /* 0x000000ff0600720c */ /* 0x000fe20003f05070 */
[----:B------:R-:W-:Y:S03]  /*11b0*/  BSSY B0, `(.L_x_267) ;  /* 0x000003b000007945 */ /* 0x000fe60003800000 */
[----:B------:R-:W-:-:S13]  /*11c0*/  ISETP.NE.AND.EX P0, PT, R5, RZ, PT, P0 ;  /* 0x000000ff0500720c */ /* 0x000fda0003f05300 */
[----:B------:R-:W-:Y:S05]  /*11d0*/  @!P0 BRA `(.L_x_268) ;  /* 0x0000000000e08947 */ /* 0x000fea0003800000 */
[----:B0----5:R-:W-:Y:S01]  /*11e0*/  IADD3 R29, P0, R7, R28, RZ ;  /* 0x0000001c071d7210 */ /* 0x021fe20007f1e0ff */
[----:B------:R-:W-:Y:S01]  /*11f0*/  ULDC.64 UR4, c[0x0][0x278] ;  /* 0x00009e0000047ab9 */ /* 0x000fe20000000a00 */
[----:B------:R-:W-:Y:S01]  /*1200*/  IMAD.MOV.U32 R8, RZ, RZ, R18 ;  /* 0x000000ffff087224 */ /* 0x000fe200078e0012 */
[----:B------:R-:W-:Y:S01]  /*1210*/  ULDC.64 UR6, c[0x0][0x210] ;  /* 0x0000840000067ab9 */ /* 0x000fe20000000a00 */
[----:B------:R-:W-:Y:S02]  /*1220*/  IMAD.MOV.U32 R9, RZ, RZ, R3 ;  /* 0x000000ffff097224 */ /* 0x000fe400078e0003 */
[----:B------:R-:W-:Y:S02]  /*1230*/  IMAD.X R31, RZ, RZ, R31, P0 ;  /* 0x000000ffff1f7224 */ /* 0x000fe400000e061f */
[----:B------:R-:W-:-:S04]  /*1240*/  IMAD.WIDE.U32 R10, R29, UR4, R8 ;  /* 0x000000041d0a7c25 */ /* 0x000fc8000f8e0008 */
[----:B--2-4-:R-:W-:Y:S01]  /*1250*/  IMAD R12, R31, UR4, RZ ;  /* 0x000000041f0c7c24 */ /* 0x014fe2000f8e02ff */
[----:B------:R-:W-:Y:S01]  /*1260*/  LEA R7, P0, R10, UR6, 0x2 ;  /* 0x000000060a077c11 */ /* 0x000fe2000f8010ff */
[----:B------:R-:W-:-:S04]  /*1270*/  IMAD.WIDE.U32 R8, R0, UR4, RZ ;  /* 0x0000000400087c25 */ /* 0x000fc8000f8e00ff */
[----:B------:R-:W-:Y:S02]  /*1280*/  IMAD R13, R29, UR5, R12 ;  /* 0x000000051d0d7c24 */ /* 0x000fe4000f8e020c */
[----:B------:R-:W-:Y:S02]  /*1290*/  IMAD R33, R0, UR5, R9 ;  /* 0x0000000500217c24 */ /* 0x000fe4000f8e0209 */
[----:B------:R-:W-:-:S03]  /*12a0*/  IMAD.IADD R11, R11, 0x1, R13 ;  /* 0x000000010b0b7824 */ /* 0x000fc600078e020d */
[----:B------:R-:W-:Y:S02]  /*12b0*/  SHF.L.U64.HI R33, R8, 0x2, R33 ;  /* 0x0000000208217819 */ /* 0x000fe40000010221 */
[----:B------:R-:W-:-:S07]  /*12c0*/  LEA.HI.X R28, R10, UR7, R11, 0x2, P0 ;  /* 0x000000070a1c7c11 */ /* 0x000fce00080f140b */
.L_x_272:
[----:B------:R-:W-:Y:S01]  /*12d0*/  ISETP.NE.U32.AND P0, PT, R29, RZ, PT ;  /* 0x000000ff1d00720c */ /* 0x000fe20003f05070 */
[----:B------:R-:W-:Y:S03]  /*12e0*/  BSSY B1, `(.L_x_269) ;  /* 0x0000019000017945 */ /* 0x000fe60003800000 */
[----:B------:R-:W-:-:S13]  /*12f0*/  ISETP.NE.AND.EX P0, PT, R31, RZ, PT, P0 ;  /* 0x000000ff1f00720c */ /* 0x000fda0003f05300 */
[----:B0-2---:R-:W-:Y:S05]  /*1300*/  @!P0 BRA `(.L_x_270) ;  /* 0x0000000000548947 */ /* 0x005fea0003800000 */
        /* <DEDUP_REMOVED lines=8> */
[----:B------:R-:W-:Y:S01]  /*1390*/  ULDC.64 UR4, c[0x0][0x260] ;  /* 0x0000980000047ab9 */ /* 0x000fe20000000a00 */
[----:B------:R-:W-:Y:S01]  /*13a0*/  IMAD.MOV.U32 R11, RZ, RZ, R23 ;  /* 0x000000ffff0b7224 */ /* 0x000fe200078e0017 */
[----:B--2---:R-:W-:-:S05]  /*13b0*/  SHF.R.S32.HI R10, RZ, 0x1f, R13 ;  /* 0x0000001fff0a7819 */ /* 0x004fca000001140d */
[----:B------:R-:W-:Y:S02]  /*13c0*/  IMAD R12, R10, UR4, RZ ;  /* 0x000000040a0c7c24 */ /* 0x000fe4000f8e02ff */
[----:B------:R-:W-:-:S04]  /*13d0*/  IMAD.MOV.U32 R10, RZ, RZ, R20 ;  /* 0x000000ffff0a7224 */ /* 0x000fc800078e0014 */
[----:B------:R-:W-:-:S04]  /*13e0*/  IMAD.WIDE.U32 R10, R13, UR4, R10 ;  /* 0x000000040d0a7c25 */ /* 0x000fc8000f8e000a */
[----:B------:R-:W-:Y:S01]  /*13f0*/  IMAD R13, R13, UR5, R12 ;  /* 0x000000050d0d7c24 */ /* 0x000fe2000f8e020c */
[----:B------:R-:W-:Y:S02]  /*1400*/  ULDC.64 UR4, c[0x0][0x218] ;  /* 0x0000860000047ab9 */ /* 0x000fe40000000a00 */
[----:B------:R-:W-:Y:S01]  /*1410*/  LEA R12, P0, R10, UR4, 0x2 ;  /* 0x000000040a0c7c11 */ /* 0x000fe2000f8010ff */
[----:B------:R-:W-:-:S05]  /*1420*/  IMAD.IADD R13, R11, 0x1, R13 ;  /* 0x000000010b0d7824 */ /* 0x000fca00078e020d */
[----:B------:R-:W-:-:S06]  /*1430*/  LEA.HI.X R13, R10, UR5, R13, 0x2, P0 ;  /* 0x000000050a0d7c11 */ /* 0x000fcc00080f140d */
[----:B------:R2:W5:Y:S01]  /*1440*/  LDG.E.CONSTANT R13, desc[UR8][R12.64] ;  /* 0x000000080c0d7981 */ /* 0x000562000c1e9900 */
[----:B------:R-:W-:Y:S05]  /*1450*/  BRA `(.L_x_271) ;  /* 0x0000000000047947 */ /* 0x000fea0003800000 */
.L_x_270:
[----:B------:R0:W5:Y:S02]  /*1460*/  LDG.E.CONSTANT R13, desc[UR8][R26.64] ;  /* 0x000000081a0d7981 */ /* 0x000164000c1e9900 */
.L_x_271:
[----:B------:R-:W-:Y:S05]  /*1470*/  BSYNC B1 ;  /* 0x0000000000017941 */ /* 0x000fea0003800000 */
.L_x_269:
[----:B------:R-:W-:Y:S02]  /*1480*/  ISETP.GT.U32.AND P0, PT, R29, R2, PT ;  /* 0x000000021d00720c */ /* 0x000fe40003f04070 */
[----:B------:R-:W-:Y:S02]  /*1490*/  IADD3 R29, P2, R0, R29, RZ ;  /* 0x0000001d001d7210 */ /* 0x000fe40007f5e0ff */
[----:B------:R-:W-:-:S03]  /*14a0*/  ISETP.GT.AND.EX P0, PT, R31, R4, PT, P0 ;  /* 0x000000041f00720c */ /* 0x000fc60003f04300 */
[----:B------:R-:W-:-:S10]  /*14b0*/  IMAD.X R31, RZ, RZ, R31, P2 ;  /* 0x000000ffff1f7224 */ /* 0x000fd400010e061f */
[----:B------:R-:W-:Y:S01]  /*14c0*/  @!P0 IMAD.MOV.U32 R10, RZ, RZ, R7 ;  /* 0x000000ffff0a8224 */ /* 0x000fe200078e0007 */
[----:B------:R-:W-:Y:S01]  /*14d0*/  LEA R7, P1, R8, R7, 0x2 ;  /* 0x0000000708077211 */ /* 0x000fe200078210ff */
[----:B------:R-:W-:-:S04]  /*14e0*/  @!P0 IMAD.MOV.U32 R11, RZ, RZ, R28 ;  /* 0x000000ffff0b8224 */ /* 0x000fc800078e001c */
[----:B------:R-:W-:Y:S01]  /*14f0*/  IMAD.X R28, R28, 0x1, R33, P1 ;  /* 0x000000011c1c7824 */ /* 0x000fe200008e0621 */
[----:B-----5:R4:W-:Y:S01]  /*1500*/  @!P0 STG.E desc[UR8][R10.64], R13 ;  /* 0x0000000d0a008986 */ /* 0x0209e2000c101908 */
[----:B------:R-:W-:-:S04]  /*1510*/  IADD3 R6, P0, R6, -0x1, RZ ;  /* 0xffffffff06067810 */ /* 0x000fc80007f1e0ff */
[----:B------:R-:W-:Y:S02]  /*1520*/  IADD3.X R5, R5, -0x1, RZ, P0, !PT ;  /* 0xffffffff05057810 */ /* 0x000fe400007fe4ff */
[----:B------:R-:W-:-:S04]  /*1530*/  ISETP.NE.U32.AND P0, PT, R6, RZ, PT ;  /* 0x000000ff0600720c */ /* 0x000fc80003f05070 */
[----:B------:R-:W-:-:S13]  /*1540*/  ISETP.NE.AND.EX P0, PT, R5, RZ, PT, P0 ;  /* 0x000000ff0500720c */ /* 0x000fda0003f05300 */
[----:B----4-:R-:W-:Y:S05]  /*1550*/  @P0 BRA `(.L_x_272) ;  /* 0xfffffffc005c0947 */ /* 0x010fea000383ffff */
.L_x_268:
[----:B------:R-:W-:Y:S05]  /*1560*/  BSYNC B0 ;  /* 0x0000000000007941 */ /* 0x000fea0003800000 */
.L_x_267:
[----:B------:R-:W-:Y:S01]  /*1570*/  SHF.L.U64.HI R5, R16, 0x1, R17 ;  /* 0x0000000110057819 */ /* 0x000fe20000010211 */
[----:B0-----:R-:W-:Y:S02]  /*1580*/  IMAD.MOV.U32 R7, RZ, RZ, RZ ;  /* 0x000000ffff077224 */ /* 0x001fe400078e00ff */
[----:B------:R-:W-:-:S07]  /*1590*/  IMAD.MOV.U32 R9, RZ, RZ, RZ ;  /* 0x000000ffff097224 */ /* 0x000fce00078e00ff */
.L_x_290:
[----:B0-----:R-:W0:Y:S01]  /*15a0*/  S2R R8, SR_TID.X ;  /* 0x0000000000087919 */ /* 0x001e220000002100 */
[----:B------:R-:W-:Y:S01]  /*15b0*/  IMAD.SHL.U32 R6, R16, 0x2, RZ ;  /* 0x0000000210067824 */ /* 0x000fe200078e00ff */
[----:B-123--:R-:W1:Y:S01]  /*15c0*/  LDC R30, c[0x0][0x298] ;  /* 0x0000a600ff1e7b82 */ /* 0x00ee620000000800 */
[----:B------:R-:W-:Y:S01]  /*15d0*/  BSSY B0, `(.L_x_273) ;  /* 0x000003d000007945 */ /* 0x000fe20003800000 */
[----:B------:R-:W-:-:S06]  /*15e0*/  PRMT R10, RZ, 0x7610, R10 ;  /* 0x00007610ff0a7816 */ /* 0x000fcc000000000a */
[----:B------:R-:W1:Y:S01]  /*15f0*/  LDC R31, c[0x0][0x29c] ;  /* 0x0000a700ff1f7b82 */ /* 0x000e620000000800 */
[-C--:B0-----:R-:W-:Y:S02]  /*1600*/  IADD3 R11, P1, R8, R7.reuse, RZ ;  /* 0x00000007080b7210 */ /* 0x081fe40007f3e0ff */
[----:B------:R-:W-:Y:S02]  /*1610*/  IADD3 R7, P2, R0, R7, RZ ;  /* 0x0000000700077210 */ /* 0x000fe40007f5e0ff */
[----:B------:R-:W-:Y:S01]  /*1620*/  ISETP.GT.U32.AND P0, PT, R11, R6, PT ;  /* 0x000000060b00720c */ /* 0x000fe20003f04070 */
[--C-:B------:R-:W-:Y:S01]  /*1630*/  IMAD.X R8, RZ, RZ, R9.reuse, P1 ;  /* 0x000000ffff087224 */ /* 0x100fe200008e0609 */
[----:B------:R-:W-:Y:S01]  /*1640*/  ISETP.LT.U32.AND P1, PT, R16, 0x1, PT ;  /* 0x000000011000780c */ /* 0x000fe20003f21070 */
[----:B------:R-:W-:Y:S01]  /*1650*/  IMAD.X R9, RZ, RZ, R9, P2 ;  /* 0x000000ffff097224 */ /* 0x000fe200010e0609 */
[----:B------:R-:W-:Y:S02]  /*1660*/  ISETP.GT.U32.AND P2, PT, R7, R2, PT ;  /* 0x000000020700720c */ /* 0x000fe40003f44070 */
[----:B------:R-:W-:-:S04]  /*1670*/  ISETP.GT.AND.EX P0, PT, R8, R5, PT, P0 ;  /* 0x000000050800720c */ /* 0x000fc80003f04300 */
[----:B------:R-:W-:Y:S02]  /*1680*/  ISETP.LT.OR.EX P1, PT, R17, RZ, P0, P1 ;  /* 0x000000ff1100720c */ /* 0x000fe40000721710 */
[----:B------:R-:W-:-:S11]  /*1690*/  ISETP.GT.AND.EX P0, PT, R9, R4, PT, P2 ;  /* 0x000000040900720c */ /* 0x000fd60003f04320 */
[----:B-1----:R-:W-:Y:S05]  /*16a0*/  @P1 BRA `(.L_x_274) ;  /* 0x0000000000bc1947 */ /* 0x002fea0003800000 */
[----:B------:R-:W-:-:S04]  /*16b0*/  LOP3.LUT R10, R11, 0x1, RZ, 0xc0, !PT ;  /* 0x000000010b0a7812 */ /* 0x000fc800078ec0ff */
[----:B------:R-:W-:-:S04]  /*16c0*/  ISETP.NE.U32.AND P2, PT, R10, 0x1, PT ;  /* 0x000000010a00780c */ /* 0x000fc80003f45070 */
[----:B------:R-:W-:-:S13]  /*16d0*/  ISETP.NE.U32.AND.EX P2, PT, RZ, RZ, PT, P2 ;  /* 0x000000ffff00720c */ /* 0x000fda0003f45120 */
[----:B-----5:R-:W3:Y:S01]  /*16e0*/  @!P2 LDC.64 R28, c[0x0][0x288] ;  /* 0x0000a200ff1cab82 */ /* 0x020ee20000000a00 */
[--C-:B--2-4-:R-:W-:Y:S02]  /*16f0*/  @!P2 SHF.R.U32.HI R13, RZ, 0x1, R8.reuse ;  /* 0x00000001ff0da819 */ /* 0x114fe40000011608 */
[----:B------:R-:W-:-:S03]  /*1700*/  @!P2 SHF.R.U64 R10, R11, 0x1, R8 ;  /* 0x000000010b0aa819 */ /* 0x000fc60000001208 */
[-C--:B---3--:R-:W-:Y:S02]  /*1710*/  @!P2 IMAD R26, R13, R28.reuse, RZ ;  /* 0x0000001c0d1aa224 */ /* 0x088fe400078e02ff */
[----:B------:R-:W-:-:S04]  /*1720*/  @!P2 IMAD.WIDE.U32 R12, R10, R28, RZ ;  /* 0x0000001c0a0ca225 */ /* 0x000fc800078e00ff */
[----:B------:R-:W-:Y:S01]  /*1730*/  @!P2 IMAD R27, R10, R29, R26 ;  /* 0x0000001d0a1ba224 */ /* 0x000fe200078e021a */
[----:B------:R-:W-:-:S03]  /*1740*/  @!P2 LEA R26, P1, R12, R24, 0x2 ;  /* 0x000000180c1aa211 */ /* 0x000fc600078210ff */
[----:B------:R-:W-:-:S05]  /*1750*/  @!P2 IMAD.IADD R13, R13, 0x1, R27 ;  /* 0x000000010d0da824 */ /* 0x000fca00078e021b */
[----:B------:R-:W-:-:S05]  /*1760*/  @!P2 LEA.HI.X R27, R12, R25, R13, 0x2, P1 ;  /* 0x000000190c1ba211 */ /* 0x000fca00008f140d */
[----:B------:R-:W2:Y:S01]  /*1770*/  @!P2 LDG.E.CONSTANT R30, desc[UR8][R26.64] ;  /* 0x000000081a1ea981 */ /* 0x000ea2000c1e9900 */
[----:B------:R-:W-:Y:S01]  /*1780*/  ISETP.GE.U32.AND P3, PT, R11, 0x2, PT ;  /* 0x000000020b00780c */ /* 0x000fe20003f66070 */
[----:B------:R-:W-:Y:S01]  /*1790*/  BSSY B1, `(.L_x_275) ;  /* 0x000001f000017945 */ /* 0x000fe20003800000 */
[----:B------:R-:W-:Y:S02]  /*17a0*/  PLOP3.LUT P1, PT, PT, PT, PT, 0x8, 0x0 ;  /* 0x000000000000781c */ /* 0x000fe40003f2e170 */
[----:B------:R-:W-:Y:S02]  /*17b0*/  ISETP.GE.U32.AND.EX P3, PT, R8, RZ, PT, P3 ;  /* 0x000000ff0800720c */ /* 0x000fe40003f66130 */
[----:B--2---:R-:W-:-:S11]  /*17c0*/  @!P2 SHF.R.S32.HI R31, RZ, 0x1f, R30 ;  /* 0x0000001fff1fa819 */ /* 0x004fd6000001141e */
[----:B------:R-:W-:Y:S05]  /*17d0*/  @!P3 BRA `(.L_x_276) ;  /* 0x000000000068b947 */ /* 0x000fea0003800000 */
[----:B------:R-:W-:Y:S01]  /*17e0*/  IADD3 R10, P2, R11, -0x2, RZ ;  /* 0xfffffffe0b0a7810 */ /* 0x000fe20007f5e0ff */
[----:B------:R-:W-:Y:S01]  /*17f0*/  ULDC.64 UR4, c[0x0][0x298] ;  /* 0x0000a60000047ab9 */ /* 0x000fe20000000a00 */
[----:B------:R-:W-:Y:S01]  /*1800*/  BSSY B2, `(.L_x_277) ;  /* 0x0000015000027945 */ /* 0x000fe20003800000 */
[----:B------:R-:W-:Y:S01]  /*1810*/  IMAD.U32 R13, RZ, RZ, UR5 ;  /* 0x00000005ff0d7e24 */ /* 0x000fe2000f8e00ff */
[----:B------:R-:W-:-:S04]  /*1820*/  LOP3.LUT R12, R10, 0x1, RZ, 0xc0, !PT ;  /* 0x000000010a0c7812 */ /* 0x000fc800078ec0ff */
[----:B------:R-:W-:Y:S01]  /*1830*/  ISETP.NE.U32.AND P1, PT, R12, 0x1, PT ;  /* 0x000000010c00780c */ /* 0x000fe20003f25070 */
[----:B------:R-:W-:-:S03]  /*1840*/  IMAD.U32 R12, RZ, RZ, UR4 ;  /* 0x00000004ff0c7e24 */ /* 0x000fc6000f8e00ff */
[----:B------:R-:W-:-:S13]  /*1850*/  ISETP.NE.U32.AND.EX P1, PT, RZ, RZ, PT, P1 ;  /* 0x000000ffff00720c */ /* 0x000fda0003f25110 */
[----:B------:R-:W-:Y:S05]  /*1860*/  @P1 BRA `(.L_x_278) ;  /* 0x0000000000381947 */ /* 0x000fea0003800000 */
[----:B------:R-:W-:Y:S01]  /*1870*/  IADD3.X R13, R8, -0x1, RZ, P2, !PT ;  /* 0xffffffff080d7810 */ /* 0x000fe200017fe4ff */
[----:B------:R-:W-:-:S03]  /*1880*/  ULDC.64 UR4, c[0x0][0x288] ;  /* 0x0000a20000047ab9 */ /* 0x000fc60000000a00 */
[----:B------:R-:W-:-:S05]  /*1890*/  LEA.HI R10, P1, R13, R10, RZ, 0x1 ;  /* 0x0000000a0d0a7211 */ /* 0x000fca00078308ff */
[----:B------:R-:W-:-:S05]  /*18a0*/  IMAD.X R13, RZ, RZ, R13, P1 ;  /* 0x000000ffff0d7224 */ /* 0x000fca00008e060d */
[--C-:B------:R-:W-:Y:S02]  /*18b0*/  SHF.R.U32.HI R12, RZ, 0x1, R13.reuse ;  /* 0x00000001ff0c7819 */ /* 0x100fe4000001160d */
[----:B------:R-:W-:-:S03]  /*18c0*/  SHF.R.U64 R10, R10, 0x1, R13 ;  /* 0x000000010a0a7819 */ /* 0x000fc6000000120d */
[----:B------:R-:W-:Y:S02]  /*18d0*/  IMAD R27, R12, UR4, RZ ;  /* 0x000000040c1b7c24 */ /* 0x000fe4000f8e02ff */
[----:B------:R-:W-:-:S04]  /*18e0*/  IMAD.WIDE.U32 R12, R10, UR4, RZ ;  /* 0x000000040a0c7c25 */ /* 0x000fc8000f8e00ff */
[----:B------:R-:W-:Y:S01]  /*18f0*/  IMAD R27, R10, UR5, R27 ;  /* 0x000000050a1b7c24 */ /* 0x000fe2000f8e021b */
[----:B------:R-:W-:-:S03]  /*1900*/  LEA R26, P1, R12, R24, 0x2 ;  /* 0x000000180c1a7211 */ /* 0x000fc600078210ff */
[----:B------:R-:W-:-:S05]  /*1910*/  IMAD.IADD R13, R13, 0x1, R27 ;  /* 0x000000010d0d7824 */ /* 0x000fca00078e021b */
[----:B------:R-:W-:-:S05]  /*1920*/  LEA.HI.X R27, R12, R25, R13, 0x2, P1 ;  /* 0x000000190c1b7211 */ /* 0x000fca00008f140d */
[----:B------:R-:W2:Y:S02]  /*1930*/  LDG.E.CONSTANT R12, desc[UR8][R26.64] ;  /* 0x000000081a0c7981 */ /* 0x000ea4000c1e9900 */
[----:B--2---:R-:W-:-:S07]  /*1940*/  SHF.R.S32.HI R13, RZ, 0x1f, R12 ;  /* 0x0000001fff0d7819 */ /* 0x004fce000001140c */
.L_x_278:
[----:B------:R-:W-:Y:S05]  /*1950*/  BSYNC B2 ;  /* 0x0000000000027941 */ /* 0x000fea0003800000 */
.L_x_277:
[----:B------:R-:W-:-:S04]  /*1960*/  ISETP.NE.U32.AND P1, PT, R12, R30, PT ;  /* 0x0000001e0c00720c */ /* 0x000fc80003f25070 */
[----:B------:R-:W-:-:S13]  /*1970*/  ISETP.NE.AND.EX P1, PT, R13, R31, PT, P1 ;  /* 0x0000001f0d00720c */ /* 0x000fda0003f25310 */
.L_x_276:
[----:B------:R-:W-:Y:S05]  /*1980*/  BSYNC B1 ;  /* 0x0000000000017941 */ /* 0x000fea0003800000 */
.L_x_275:
[----:B------:R-:W-:-:S07]  /*1990*/  SEL R10, RZ, 0x1, !P1 ;  /* 0x00000001ff0a7807 */ /* 0x000fce0004800000 */
.L_x_274:
[----:B------:R-:W-:Y:S05]  /*19a0*/  BSYNC B0 ;  /* 0x0000000000007941 */ /* 0x000fea0003800000 */
.L_x_273:
[----:B------:R-:W0:Y:S02]  /*19b0*/  LDC.64 R32, c[0x0][0x228] ;  /* 0x00008a00ff207b82 */ /* 0x000e240000000a00 */
[----:B0-----:R-:W-:-:S04]  /*19c0*/  ISETP.GE.U32.AND P1, PT, R32, 0x2, PT ;  /* 0x000000022000780c */ /* 0x001fc80003f26070 */
[----:B------:R-:W-:-:S13]  /*19d0*/  ISETP.GE.AND.EX P1, PT, R33, RZ, PT, P1 ;  /* 0x000000ff2100720c */ /* 0x000fda0003f26310 */
[----:B------:R-:W-:Y:S05]  /*19e0*/  @!P1 BRA `(.L_x_279) ;  /* 0x00000010008c9947 */ /* 0x000fea0003800000 */
[----:B------:R-:W-:Y:S01]  /*19f0*/  ULDC.64 UR6, c[0x0][0x278] ;  /* 0x00009e0000067ab9 */ /* 0x000fe20000000a00 */
[----:B------:R-:W-:Y:S01]  /*1a00*/  ULDC.64 UR4, c[0x0][0x260] ;  /* 0x0000980000047ab9 */ /* 0x000fe20000000a00 */
[----:B--2-4-:R-:W-:Y:S02]  /*1a10*/  IMAD.U32 R12, RZ, RZ, UR6 ;  /* 0x00000006ff0c7e24 */ /* 0x014fe4000f8e00ff */
[----:B-----5:R-:W-:Y:S02]  /*1a20*/  IMAD.MOV.U32 R29, RZ, RZ, R23 ;  /* 0x000000ffff1d7224 */ /* 0x020fe400078e0017 */
[-C--:B------:R-:W-:Y:S01]  /*1a30*/  IMAD R28, R8, R12.reuse, RZ ;  /* 0x0000000c081c7224 */ /* 0x080fe200078e02ff */
[----:B---3--:R-:W-:Y:S01]  /*1a40*/  IADD3 R26, P1, RZ, -R12, RZ ;  /* 0x8000000cff1a7210 */ /* 0x008fe20007f3e0ff */
[----:B------:R-:W-:Y:S02]  /*1a50*/  IMAD R31, R31, UR4, RZ ;  /* 0x000000041f1f7c24 */ /* 0x000fe4000f8e02ff */
[----:B------:R-:W-:-:S02]  /*1a60*/  IMAD R13, R11, UR7, R28 ;  /* 0x000000070b0d7c24 */ /* 0x000fc4000f8e021c */
[----:B------:R-:W-:Y:S01]  /*1a70*/  IMAD.X R27, RZ, RZ, ~UR7, P1 ;  /* 0x80000007ff1b7e24 */ /* 0x000fe200088e06ff */
[----:B------:R-:W-:Y:S01]  /*1a80*/  ISETP.NE.U32.AND P1, PT, R32, 0x2, PT ;  /* 0x000000022000780c */ /* 0x000fe20003f25070 */
[----:B------:R-:W-:Y:S02]  /*1a90*/  IMAD.MOV.U32 R28, RZ, RZ, R20 ;  /* 0x000000ffff1c7224 */ /* 0x000fe400078e0014 */
[----:B------:R-:W-:Y:S01]  /*1aa0*/  IMAD.WIDE.U32 R26, R11, R12, R26 ;  /* 0x0000000c0b1a7225 */ /* 0x000fe200078e001a */
[----:B------:R-:W-:-:S03]  /*1ab0*/  ISETP.NE.AND.EX P1, PT, R33, RZ, PT, P1 ;  /* 0x000000ff2100720c */ /* 0x000fc60003f25310 */
[----:B------:R-:W-:Y:S01]  /*1ac0*/  IMAD.IADD R47, R27, 0x1, R13 ;  /* 0x000000011b2f7824 */ /* 0x000fe200078e020d */
[----:B------:R-:W-:Y:S01]  /*1ad0*/  IADD3 R49, P2, R26, -R12, RZ ;  /* 0x8000000c1a317210 */ /* 0x000fe20007f5e0ff */
[----:B------:R-:W-:-:S03]  /*1ae0*/  IMAD.WIDE.U32 R28, R30, UR4, R28 ;  /* 0x000000041e1c7c25 */ /* 0x000fc6000f8e001c */
[----:B------:R-:W-:Y:S01]  /*1af0*/  IADD3.X R51, R47, ~UR7, RZ, P2, !PT ;  /* 0x800000072f337c10 */ /* 0x000fe200097fe4ff */
[----:B------:R-:W-:Y:S02]  /*1b00*/  IMAD R31, R30, UR5, R31 ;  /* 0x000000051e1f7c24 */ /* 0x000fe4000f8e021f */
[----:B------:R-:W-:Y:S02]  /*1b10*/  IMAD.MOV.U32 R53, RZ, RZ, 0x1 ;  /* 0x00000001ff357424 */ /* 0x000fe400078e00ff */
[----:B------:R-:W-:Y:S02]  /*1b20*/  IMAD.MOV.U32 R55, RZ, RZ, RZ ;  /* 0x000000ffff377224 */ /* 0x000fe400078e00ff */
[----:B------:R-:W-:Y:S01]  /*1b30*/  IMAD.IADD R57, R29, 0x1, R31 ;  /* 0x000000011d397824 */ /* 0x000fe200078e021f */
[----:B------:R-:W-:Y:S06]  /*1b40*/  @!P1 BRA `(.L_x_280) ;  /* 0x0000000800bc9947 */ /* 0x000fec0003800000 */
[----:B------:R-:W-:Y:S01]  /*1b50*/  ULDC.64 UR4, c[0x0][0x228] ;  /* 0x00008a0000047ab9 */ /* 0x000fe20000000a00 */
[----:B------:R-:W-:Y:S01]  /*1b60*/  IMAD.MOV.U32 R53, RZ, RZ, 0x1 ;  /* 0x00000001ff357424 */ /* 0x000fe200078e00ff */
[----:B------:R-:W-:Y:S01]  /*1b70*/  UIADD3 UR4, UP0, UR4, -0x1, URZ ;  /* 0xffffffff04047890 */ /* 0x000fe2000ff1e03f */
[----:B------:R-:W-:-:S03]  /*1b80*/  IMAD.MOV.U32 R55, RZ, RZ, RZ ;  /* 0x000000ffff377224 */ /* 0x000fc600078e00ff */
[----:B------:R-:W-:Y:S02]  /*1b90*/  ULOP3.LUT UR6, UR4, 0x1, URZ, 0xc0, !UPT ;  /* 0x0000000104067892 */ /* 0x000fe4000f8ec03f */
[----:B------:R-:W-:Y:S02]  /*1ba0*/  UIADD3.X UR5, UR5, -0x1, URZ, UP0, !UPT ;  /* 0xffffffff05057890 */ /* 0x000fe400087fe43f */
[----:B------:R-:W-:-:S04]  /*1bb0*/  UIADD3 UR6, UP0, -UR6, UR4, URZ ;  /* 0x0000000406067290 */ /* 0x000fc8000ff1e13f */
[----:B------:R-:W-:Y:S02]  /*1bc0*/  UIADD3.X UR5, UR5, -0x1, URZ, UP0, !UPT ;  /* 0xffffffff05057890 */ /* 0x000fe400087fe43f */
[----:B------:R-:W-:-:S04]  /*1bd0*/  IMAD.U32 R46, RZ, RZ, UR6 ;  /* 0x00000006ff2e7e24 */ /* 0x000fc8000f8e00ff */
[----:B------:R-:W-:-:S07]  /*1be0*/  IMAD.U32 R48, RZ, RZ, UR5 ;  /* 0x00000005ff307e24 */ /* 0x000fce000f8e00ff */
.L_x_287:
[----:B------:R-:W-:Y:S05]  /*1bf0*/  WARPSYNC.ALL ;  /* 0x0000000000007948 */ /* 0x000fea0003800000 */
[----:B01----:R-:W0:Y:S01]  /*1c00*/  LDC.64 R30, c[0x0][0x270] ;  /* 0x00009c00ff1e7b82 */ /* 0x003e220000000a00 */
[----:B------:R-:W-:Y:S01]  /*1c10*/  IMAD.MOV.U32 R32, RZ, RZ, R18 ;  /* 0x000000ffff207224 */ /* 0x000fe200078e0012 */
[----:B------:R-:W-:Y:S01]  /*1c20*/  ULDC.64 UR4, c[0x0][0x278] ;  /* 0x00009e0000047ab9 */ /* 0x000fe20000000a00 */
[----:B------:R-:W-:Y:S01]  /*1c30*/  IMAD.MOV.U32 R33, RZ, RZ, R3 ;  /* 0x000000ffff217224 */ /* 0x000fe200078e0003 */
[----:B------:R-:W-:Y:S01]  /*1c40*/  ISETP.GE.U32.AND P3, PT, R53, R14, PT ;  /* 0x0000000e3500720c */ /* 0x000fe20003f66070 */
[----:B------:R-:W-:Y:S01]  /*1c50*/  IMAD.U32 R12, RZ, RZ, UR4 ;  /* 0x00000004ff0c7e24 */ /* 0x000fe2000f8e00ff */
[----:B------:R-:W-:Y:S01]  /*1c60*/  ISETP.LE.U32.AND P2, PT, R11, R6, PT ;  /* 0x000000060b00720c */ /* 0x000fe20003f43070 */
[----:B------:R-:W-:Y:S01]  /*1c70*/  ULDC.64 UR6, c[0x0][0x210] ;  /* 0x0000840000067ab9 */ /* 0x000fe20000000a00 */
[----:B------:R-:W-:Y:S01]  /*1c80*/  ISETP.GE.AND.EX P3, PT, R55, R15, PT, P3 ;  /* 0x0000000f3700720c */ /* 0x000fe20003f66330 */
[C---:B------:R-:W-:Y:S01]  /*1c90*/  IMAD R36, R8.reuse, R12, RZ ;  /* 0x0000000c08247224 */ /* 0x040fe200078e02ff */
[----:B------:R-:W-:Y:S01]  /*1ca0*/  BAR.SYNC.DEFER_BLOCKING 0x0 ;  /* 0x0000000000007b1d */ /* 0x000fe20000010000 */
[----:B------:R-:W-:-:S02]  /*1cb0*/  ISETP.LE.AND.EX P5, PT, R8, R5, PT, P2 ;  /* 0x000000050800720c */ /* 0x000fc40003fa3320 */
[----:B------:R-:W-:Y:S01]  /*1cc0*/  IMAD R13, R11, UR5, R36 ;  /* 0x000000050b0d7c24 */ /* 0x000fe2000f8e0224 */
[----:B------:R-:W-:Y:S02]  /*1cd0*/  IADD3 R46, P1, R46, -0x2, RZ ;  /* 0xfffffffe2e2e7810 */ /* 0x000fe40007f3e0ff */
[----:B------:R-:W-:Y:S01]  /*1ce0*/  ULDC.64 UR22, c[0x0][0x218] ;  /* 0x0000860000167ab9 */ /* 0x000fe20000000a00 */
[----:B------:R-:W-:Y:S01]  /*1cf0*/  ULDC.64 UR4, c[0x0][0x250] ;  /* 0x0000940000047ab9 */ /* 0x000fe20000000a00 */
[----:B------:R-:W-:Y:S01]  /*1d00*/  IADD3.X R48, R48, -0x1, RZ, P1, !PT ;  /* 0xffffffff30307810 */ /* 0x000fe20000ffe4ff */
[----:B------:R-:W-:Y:S01]  /*1d10*/  BSSY B0, `(.L_x_281) ;  /* 0x000004e000007945 */ /* 0x000fe20003800000 */
[----:B------:R-:W-:Y:S01]  /*1d20*/  ISETP.NE.U32.AND P1, PT, R46, RZ, PT ;  /* 0x000000ff2e00720c */ /* 0x000fe20003f25070 */
[----:B0-----:R-:W-:-:S03]  /*1d30*/  IMAD R34, R55, R30, RZ ;  /* 0x0000001e37227224 */ /* 0x001fc600078e02ff */
[----:B------:R-:W-:Y:S01]  /*1d40*/  ISETP.NE.AND.EX P1, PT, R48, RZ, PT, P1 ;  /* 0x000000ff3000720c */ /* 0x000fe20003f25310 */
[----:B------:R-:W-:-:S04]  /*1d50*/  IMAD.WIDE.U32 R32, R53, R30, R32 ;  /* 0x0000001e35207225 */ /* 0x000fc800078e0020 */
[----:B------:R-:W-:Y:S02]  /*1d60*/  IMAD R35, R53, R31, R34 ;  /* 0x0000001f35237224 */ /* 0x000fe400078e0222 */
[----:B------:R-:W-:Y:S02]  /*1d70*/  IMAD.MOV.U32 R34, RZ, RZ, R32 ;  /* 0x000000ffff227224 */ /* 0x000fe400078e0020 */
[----:B------:R-:W-:Y:S02]  /*1d80*/  IMAD.IADD R35, R33, 0x1, R35 ;  /* 0x0000000121237824 */ /* 0x000fe400078e0223 */
[----:B------:R-:W-:-:S04]  /*1d90*/  IMAD.WIDE.U32 R36, R11, R12, R34 ;  /* 0x0000000c0b247225 */ /* 0x000fc800078e0022 */
[----:B------:R-:W-:Y:S01]  /*1da0*/  IMAD.IADD R39, R13, 0x1, R37 ;  /* 0x000000010d277824 */ /* 0x000fe200078e0225 */
[----:B------:R-:W-:-:S04]  /*1db0*/  LEA R38, P4, R36, UR6, 0x2 ;  /* 0x0000000624267c11 */ /* 0x000fc8000f8810ff */
[----:B------:R-:W-:Y:S01]  /*1dc0*/  LEA.HI.X R39, R36, UR7, R39, 0x2, P4 ;  /* 0x0000000724277c11 */ /* 0x000fe2000a0f1427 */
[----:B------:R-:W-:Y:S08]  /*1dd0*/  @!P3 BRA P5, `(.L_x_282) ;  /* 0x000000000018b947 */ /* 0x000ff00002800000 */
[----:B------:R-:W-:-:S04]  /*1de0*/  ISETP.GT.U32.AND P3, PT, R11, R2, PT ;  /* 0x000000020b00720c */ /* 0x000fc80003f64070 */
[----:B------:R-:W-:-:S13]  /*1df0*/  ISETP.GT.AND.EX P3, PT, R8, R4, PT, P3 ;  /* 0x000000040800720c */ /* 0x000fda0003f64330 */
[----:B------:R-:W-:Y:S05]  /*1e00*/  @P3 BRA `(.L_x_283) ;  /* 0x0000000000f83947 */ /* 0x000fea0003800000 */
[----:B------:R-:W-:-:S05]  /*1e10*/  IMAD.MOV.U32 R41, RZ, RZ, -0x800000 ;  /* 0xff800000ff297424 */ /* 0x000fca00078e00ff */
[----:B------:R0:W-:Y:S01]  /*1e20*/  STG.E desc[UR8][R38.64], R41 ;  /* 0x0000002926007986 */ /* 0x0001e2000c101908 */
[----:B------:R-:W-:Y:S05]  /*1e30*/  BRA `(.L_x_283) ;  /* 0x0000000000ec7947 */ /* 0x000fea0003800000 */
.L_x_282:
[----:B------:R-:W-:Y:S01]  /*1e40*/  IADD3 R45, P3, R53, -0x1, RZ ;  /* 0xffffffff352d7810 */ /* 0x000fe20007f7e0ff */
[----:B------:R-:W-:-:S03]  /*1e50*/  IMAD.MOV.U32 R40, RZ, RZ, R18 ;  /* 0x000000ffff287224 */ /* 0x000fc600078e0012 */
[----:B------:R-:W-:Y:S02]  /*1e60*/  IADD3.X R41, R55, -0x1, RZ, P3, !PT ;  /* 0xffffffff37297810 */ /* 0x000fe40001ffe4ff */
[----:B------:R-:W-:-:S03]  /*1e70*/  ISETP.NE.U32.AND P3, PT, R11, RZ, PT ;  /* 0x000000ff0b00720c */ /* 0x000fc60003f65070 */
[-C--:B------:R-:W-:Y:S01]  /*1e80*/  IMAD R44, R41, R30.reuse, RZ ;  /* 0x0000001e292c7224 */ /* 0x080fe200078e02ff */
[----:B------:R-:W-:Y:S01]  /*1e90*/  ISETP.NE.AND.EX P3, PT, R8, RZ, PT, P3 ;  /* 0x000000ff0800720c */ /* 0x000fe20003f65330 */
[----:B------:R-:W-:Y:S02]  /*1ea0*/  IMAD.MOV.U32 R41, RZ, RZ, R3 ;  /* 0x000000ffff297224 */ /* 0x000fe400078e0003 */
[----:B------:R-:W-:Y:S01]  /*1eb0*/  IMAD.WIDE.U32 R42, R45, R30, R40 ;  /* 0x0000001e2d2a7225 */ /* 0x000fe200078e0028 */
[----:B------:R-:W-:-:S03]  /*1ec0*/  PRMT R40, R10, 0x9910, RZ ;  /* 0x000099100a287816 */ /* 0x000fc600000000ff */
[----:B------:R-:W-:Y:S01]  /*1ed0*/  IMAD R45, R45, R31, R44 ;  /* 0x0000001f2d2d7224 */ /* 0x000fe200078e022c */
[----:B------:R-:W-:-:S03]  /*1ee0*/  ISETP.NE.AND P4, PT, R40, RZ, PT ;  /* 0x000000ff2800720c */ /* 0x000fc60003f85270 */
[----:B------:R-:W-:Y:S02]  /*1ef0*/  IMAD.IADD R43, R43, 0x1, R45 ;  /* 0x000000012b2b7824 */ /* 0x000fe400078e022d */
[----:B------:R-:W-:-:S04]  /*1f00*/  IMAD.WIDE.U32 R44, R11, R12, R42 ;  /* 0x0000000c0b2c7225 */ /* 0x000fc800078e002a */
[----:B------:R-:W-:Y:S01]  /*1f10*/  IMAD.IADD R41, R13, 0x1, R45 ;  /* 0x000000010d297824 */ /* 0x000fe200078e022d */
[----:B------:R-:W-:Y:S02]  /*1f20*/  @P3 IADD3 R45, P6, R26, R42, RZ ;  /* 0x0000002a1a2d3210 */ /* 0x000fe40007fde0ff */
[----:B------:R-:W-:-:S03]  /*1f30*/  LEA R40, P5, R44, UR6, 0x2 ;  /* 0x000000062c287c11 */ /* 0x000fc6000f8a10ff */
[----:B------:R-:W-:Y:S01]  /*1f40*/  @P3 IMAD.X R50, R43, 0x1, R47, P6 ;  /* 0x000000012b323824 */ /* 0x000fe200030e062f */
[----:B------:R-:W-:Y:S02]  /*1f50*/  LEA.HI.X R41, R44, UR7, R41, 0x2, P5 ;  /* 0x000000072c297c11 */ /* 0x000fe4000a8f1429 */
[----:B------:R-:W-:Y:S02]  /*1f60*/  @P3 LEA R44, P5, R45, UR6, 0x2 ;  /* 0x000000062d2c3c11 */ /* 0x000fe4000f8a10ff */
[----:B------:R-:W-:Y:S01]  /*1f70*/  @P4 IADD3 R42, P6, R49, R42, RZ ;  /* 0x0000002a312a4210 */ /* 0x000fe20007fde0ff */
[----:B------:R0:W2:Y:S01]  /*1f80*/  LDG.E R61, desc[UR8][R40.64] ;  /* 0x00000008283d7981 */ /* 0x0000a2000c1e1900 */
[----:B------:R-:W-:Y:S01]  /*1f90*/  @P3 LEA.HI.X R45, R45, UR7, R50, 0x2, P5 ;  /* 0x000000072d2d3c11 */ /* 0x000fe2000a8f1432 */
[----:B------:R-:W-:Y:S01]  /*1fa0*/  IMAD.MOV.U32 R50, RZ, RZ, -0x800000 ;  /* 0xff800000ff327424 */ /* 0x000fe200078e00ff */
[----:B------:R-:W-:Y:S01]  /*1fb0*/  @P4 LEA R58, P5, R42, UR6, 0x2 ;  /* 0x000000062a3a4c11 */ /* 0x000fe2000f8a10ff */
[----:B------:R-:W-:-:S02]  /*1fc0*/  @P4 IMAD.X R43, R43, 0x1, R51, P6 ;  /* 0x000000012b2b4824 */ /* 0x000fc400030e0633 */
[----:B------:R-:W-:Y:S02]  /*1fd0*/  IMAD.MOV.U32 R52, RZ, RZ, -0x800000 ;  /* 0xff800000ff347424 */ /* 0x000fe400078e00ff */
[----:B------:R-:W3:Y:S01]  /*1fe0*/  @P3 LDG.E R50, desc[UR8][R44.64] ;  /* 0x000000082c323981 */ /* 0x000ee2000c1e1900 */
[----:B------:R-:W-:-:S05]  /*1ff0*/  @P4 LEA.HI.X R59, R42, UR7, R43, 0x2, P5 ;  /* 0x000000072a3b4c11 */ /* 0x000fca000a8f142b */
[----:B------:R-:W4:Y:S01]  /*2000*/  @P4 LDG.E R52, desc[UR8][R58.64] ;  /* 0x000000083a344981 */ /* 0x000f22000c1e1900 */
[----:B------:R-:W-:Y:S02]  /*2010*/  IMAD R54, R55, UR4, RZ ;  /* 0x0000000437367c24 */ /* 0x000fe4000f8e02ff */
[----:B------:R-:W-:Y:S02]  /*2020*/  IMAD.MOV.U32 R56, RZ, RZ, R28 ;  /* 0x000000ffff387224 */ /* 0x000fe400078e001c */
[C---:B------:R-:W-:Y:S02]  /*2030*/  IMAD R54, R53.reuse, UR5, R54 ;  /* 0x0000000535367c24 */ /* 0x040fe4000f8e0236 */
[----:B------:R-:W-:-:S04]  /*2040*/  IMAD.WIDE.U32 R42, R53, UR4, R56 ;  /* 0x00000004352a7c25 */ /* 0x000fc8000f8e0038 */
[----:B0-----:R-:W-:Y:S01]  /*2050*/  IMAD.IADD R41, R43, 0x1, R54 ;  /* 0x000000012b297824 */ /* 0x001fe200078e0236 */
[----:B------:R-:W-:-:S04]  /*2060*/  LEA R40, P5, R42, UR22, 0x2 ;  /* 0x000000162a287c11 */ /* 0x000fc8000f8a10ff */
[----:B------:R-:W-:-:S05]  /*2070*/  LEA.HI.X R41, R42, UR23, R41, 0x2, P5 ;  /* 0x000000172a297c11 */ /* 0x000fca000a8f1429 */
[----:B------:R0:W5:Y:S01]  /*2080*/  LDG.E.CONSTANT R40, desc[UR8][R40.64] ;  /* 0x0000000828287981 */ /* 0x000162000c1e9900 */
[----:B--2---:R-:W-:Y:S01]  /*2090*/  IMAD.MOV.U32 R43, RZ, RZ, R61 ;  /* 0x000000ffff2b7224 */ /* 0x004fe200078e003d */
[----:B---3--:R-:W-:-:S04]  /*20a0*/  @P3 FSETP.GT.FTZ.AND P5, PT, R50, R61, PT ;  /* 0x0000003d3200320b */ /* 0x008fc80003fb4000 */
[----:B------:R-:W-:-:S04]  /*20b0*/  @P3 FSEL R43, R50, R61, P5 ;  /* 0x0000003d322b3208 */ /* 0x000fc80002800000 */
        /* <DEDUP_REMOVED lines=19> */
.L_x_283:
[----:B------:R-:W-:Y:S05]  /*21f0*/  BSYNC B0 ;  /* 0x0000000000007941 */ /* 0x000fea0003800000 */
.L_x_281:
[----:B------:R-:W-:Y:S01]  /*2200*/  BAR.SYNC.DEFER_BLOCKING 0x0 ;  /* 0x0000000000007b1d */ /* 0x000fe20000010000 */
[----:B-1----:R-:W-:Y:S02]  /*2210*/  IADD3 R43, P4, R53, 0x1, RZ ;  /* 0x00000001352b7810 */ /* 0x002fe40007f9e0ff */
[----:B------:R-:W-:Y:S02]  /*2220*/  LEA R37, R36, UR6, 0x2 ;  /* 0x0000000624257c11 */ /* 0x000fe4000f8e10ff */
[----:B------:R-:W-:Y:S01]  /*2230*/  ISETP.GE.U32.AND P3, PT, R43, R14, PT ;  /* 0x0000000e2b00720c */ /* 0x000fe20003f66070 */
[----:B------:R-:W-:Y:S01]  /*2240*/  IMAD.X R45, RZ, RZ, R55, P4 ;  /* 0x000000ffff2d7224 */ /* 0x000fe200020e0637 */
[----:B------:R-:W-:Y:S01]  /*2250*/  ISETP.LE.AND.EX P4, PT, R8, R5, PT, P2 ;  /* 0x000000050800720c */ /* 0x000fe20003f83320 */
[----:B------:R-:W-:Y:S01]  /*2260*/  BSSY B0, `(.L_x_284) ;  /* 0x000003a000007945 */ /* 0x000fe20003800000 */
[----:B------:R-:W-:Y:S02]  /*2270*/  LEA R36, P5, R30, R37, 0x2 ;  /* 0x000000251e247211 */ /* 0x000fe400078a10ff */
[----:B------:R-:W-:-:S02]  /*2280*/  ISETP.GE.AND.EX P2, PT, R45, R15, PT, P3 ;  /* 0x0000000f2d00720c */ /* 0x000fc40003f46330 */
[----:B------:R-:W-:-:S11]  /*2290*/  LEA.HI.X R37, R30, R39, R31, 0x2, P5 ;  /* 0x000000271e257211 */ /* 0x000fd600028f141f */
[----:B------:R-:W-:Y:S05]  /*22a0*/  @!P2 BRA P4, `(.L_x_285) ;  /* 0x000000000018a947 */ /* 0x000fea0002000000 */
[----:B------:R-:W-:-:S04]  /*22b0*/  ISETP.GT.U32.AND P2, PT, R11, R2, PT ;  /* 0x000000020b00720c */ /* 0x000fc80003f44070 */
[----:B------:R-:W-:-:S13]  /*22c0*/  ISETP.GT.AND.EX P2, PT, R8, R4, PT, P2 ;  /* 0x000000040800720c */ /* 0x000fda0003f44320 */
[----:B------:R-:W-:Y:S05]  /*22d0*/  @P2 BRA `(.L_x_286) ;  /* 0x0000000000c82947 */ /* 0x000fea0003800000 */
[----:B------:R-:W-:-:S05]  /*22e0*/  IMAD.MOV.U32 R31, RZ, RZ, -0x800000 ;  /* 0xff800000ff1f7424 */ /* 0x000fca00078e00ff */
[----:B------:R1:W-:Y:S01]  /*22f0*/  STG.E desc[UR8][R36.64], R31 ;  /* 0x0000001f24007986 */ /* 0x0003e2000c101908 */
[----:B------:R-:W-:Y:S05]  /*2300*/  BRA `(.L_x_286) ;  /* 0x0000000000bc7947 */ /* 0x000fea0003800000 */
.L_x_285:
[----:B------:R-:W-:Y:S01]  /*2310*/  ISETP.NE.U32.AND P2, PT, R11, RZ, PT ;  /* 0x000000ff0b00720c */ /* 0x000fe20003f45070 */
[----:B------:R-:W-:Y:S01]  /*2320*/  IMAD.MOV.U32 R42, RZ, RZ, -0x800000 ;  /* 0xff800000ff2a7424 */ /* 0x000fe200078e00ff */
[----:B------:R-:W-:Y:S01]  /*2330*/  PRMT R30, R10, 0x9910, RZ ;  /* 0x000099100a1e7816 */ /* 0x000fe200000000ff */
[----:B0-----:R-:W2:Y:S01]  /*2340*/  LDG.E R39, desc[UR8][R38.64] ;  /* 0x0000000826277981 */ /* 0x001ea2000c1e1900 */
[----:B------:R-:W-:Y:S02]  /*2350*/  ISETP.NE.AND.EX P2, PT, R8, RZ, PT, P2 ;  /* 0x000000ff0800720c */ /* 0x000fe40003f45320 */
[----:B------:R-:W-:-:S11]  /*2360*/  ISETP.NE.AND P3, PT, R30, RZ, PT ;  /* 0x000000ff1e00720c */ /* 0x000fd60003f65270 */
[-C--:B------:R-:W-:Y:S02]  /*2370*/  @P2 IADD3 R31, P4, R26, R32.reuse, RZ ;  /* 0x000000201a1f2210 */ /* 0x080fe40007f9e0ff */
[----:B------:R-:W-:-:S03]  /*2380*/  @P3 IADD3 R32, P5, R49, R32, RZ ;  /* 0x0000002031203210 */ /* 0x000fc60007fbe0ff */
[----:B------:R-:W-:Y:S01]  /*2390*/  @P2 IMAD.X R34, R35, 0x1, R47, P4 ;  /* 0x0000000123222824 */ /* 0x000fe200020e062f */
[----:B------:R-:W-:Y:S01]  /*23a0*/  @P2 LEA R30, P4, R31, UR6, 0x2 ;  /* 0x000000061f1e2c11 */ /* 0x000fe2000f8810ff */
[----:B------:R-:W-:-:S03]  /*23b0*/  @P3 IMAD.X R35, R35, 0x1, R51, P5 ;  /* 0x0000000123233824 */ /* 0x000fc600028e0633 */
[----:B------:R-:W-:Y:S02]  /*23c0*/  @P2 LEA.HI.X R31, R31, UR7, R34, 0x2, P4 ;  /* 0x000000071f1f2c11 */ /* 0x000fe4000a0f1422 */
[C---:B------:R-:W-:Y:S01]  /*23d0*/  @P3 LEA R40, P4, R32.reuse, UR6, 0x2 ;  /* 0x0000000620283c11 */ /* 0x040fe2000f8810ff */
[----:B------:R-:W-:Y:S02]  /*23e0*/  IMAD.MOV.U32 R44, RZ, RZ, -0x800000 ;  /* 0xff800000ff2c7424 */ /* 0x000fe400078e00ff */
[----:B------:R2:W3:Y:S01]  /*23f0*/  @P2 LDG.E R42, desc[UR8][R30.64] ;  /* 0x000000081e2a2981 */ /* 0x0004e2000c1e1900 */
[----:B------:R-:W-:-:S05]  /*2400*/  @P3 LEA.HI.X R41, R32, UR7, R35, 0x2, P4 ;  /* 0x0000000720293c11 */ /* 0x000fca000a0f1423 */
[----:B------:R-:W4:Y:S01]  /*2410*/  @P3 LDG.E R44, desc[UR8][R40.64] ;  /* 0x00000008282c3981 */ /* 0x000f22000c1e1900 */
[----:B------:R-:W-:Y:S02]  /*2420*/  IMAD R32, R45, UR4, RZ ;  /* 0x000000042d207c24 */ /* 0x000fe4000f8e02ff */
[----:B------:R-:W-:Y:S02]  /*2430*/  IMAD.MOV.U32 R56, RZ, RZ, R28 ;  /* 0x000000ffff387224 */ /* 0x000fe400078e001c */
[C---:B------:R-:W-:Y:S02]  /*2440*/  IMAD R33, R43.reuse, UR5, R32 ;  /* 0x000000052b217c24 */ /* 0x040fe4000f8e0220 */
[----:B------:R-:W-:-:S04]  /*2450*/  IMAD.WIDE.U32 R34, R43, UR4, R56 ;  /* 0x000000042b227c25 */ /* 0x000fc8000f8e0038 */
[----:B------:R-:W-:Y:S01]  /*2460*/  IMAD.IADD R33, R35, 0x1, R33 ;  /* 0x0000000123217824 */ /* 0x000fe200078e0221 */
        /* <DEDUP_REMOVED lines=20> */
[----:B0-----:R-:W-:-:S06]  /*25b0*/  FADD.FTZ R30, R30, R33 ;  /* 0x000000211e1e7221 */ /* 0x001fcc0000010000 */
[----:B------:R-:W0:Y:S02]  /*25c0*/  MUFU.LG2 R30, R30 ;  /* 0x0000001e001e7308 */ /* 0x000e240000000c00 */
[----:B0-----:R-:W-:-:S04]  /*25d0*/  FFMA.FTZ R31, R30, 0.69314718246459960938, R31 ;  /* 0x3f3172181e1f7823 */ /* 0x001fc8000001001f */
[----:B-----5:R-:W-:-:S05]  /*25e0*/  FADD.FTZ R31, R31, R32 ;  /* 0x000000201f1f7221 */ /* 0x020fca0000010000 */
[----:B------:R0:W-:Y:S02]  /*25f0*/  STG.E desc[UR8][R36.64], R31 ;  /* 0x0000001f24007986 */ /* 0x0001e4000c101908 */
.L_x_286:
[----:B------:R-:W-:Y:S05]  /*2600*/  BSYNC B0 ;  /* 0x0000000000007941 */ /* 0x000fea0003800000 */
.L_x_284:
[----:B------:R-:W-:-:S05]  /*2610*/  IADD3 R53, P2, R53, 0x2, RZ ;  /* 0x0000000235357810 */ /* 0x000fca0007f5e0ff */
[----:B------:R-:W-:Y:S01]  /*2620*/  IMAD.X R55, RZ, RZ, R55, P2 ;  /* 0x000000ffff377224 */ /* 0x000fe200010e0637 */
[----:B------:R-:W-:Y:S07]  /*2630*/  @P1 BRA `(.L_x_287) ;  /* 0xfffffff4006c1947 */ /* 0x000fee000383ffff */
.L_x_280:
[----:B------:R-:W-:Y:S01]  /*2640*/  ULDC UR4, c[0x0][0x228] ;  /* 0x00008a0000047ab9 */ /* 0x000fe20000000800 */
[----:B------:R-:W-:Y:S01]  /*2650*/  BSSY B0, `(.L_x_279) ;  /* 0x000005c000007945 */ /* 0x000fe20003800000 */
[----:B------:R-:W-:-:S04]  /*2660*/  UIADD3 UR4, UR4, -0x1, URZ ;  /* 0xffffffff04047890 */ /* 0x000fc8000fffe03f */
[----:B------:R-:W-:-:S06]  /*2670*/  ULOP3.LUT UR4, UR4, 0x1, URZ, 0xc0, !UPT ;  /* 0x0000000104047892 */ /* 0x000fcc000f8ec03f */
[----:B------:R-:W-:-:S04]  /*2680*/  ISETP.NE.U32.AND P1, PT, RZ, UR4, PT ;  /* 0x00000004ff007c0c */ /* 0x000fc8000bf25070 */
[----:B------:R-:W-:-:S13]  /*2690*/  ISETP.NE.AND.EX P1, PT, RZ, RZ, PT, P1 ;  /* 0x000000ffff00720c */ /* 0x000fda0003f25310 */
[----:B------:R-:W-:Y:S05]  /*26a0*/  @!P1 BRA `(.L_x_288) ;  /* 0x0000000400589947 */ /* 0x000fea0003800000 */
[----:B------:R-:W-:Y:S05]  /*26b0*/  WARPSYNC.ALL ;  /* 0x0000000000007948 */ /* 0x000fea0003800000 */
[----:B------:R-:W-:Y:S02]  /*26c0*/  IMAD.SHL.U32 R30, R16, 0x2, RZ ;  /* 0x00000002101e7824 */ /* 0x000fe400078e00ff */
[----:B------:R-:W-:Y:S01]  /*26d0*/  IMAD.MOV.U32 R32, RZ, RZ, R18 ;  /* 0x000000ffff207224 */ /* 0x000fe200078e0012 */
[----:B------:R-:W-:Y:S01]  /*26e0*/  BAR.SYNC.DEFER_BLOCKING 0x0 ;  /* 0x0000000000007b1d */ /* 0x000fe20000010000 */
[----:B------:R-:W-:Y:S01]  /*26f0*/  IMAD.MOV.U32 R33, RZ, RZ, R3 ;  /* 0x000000ffff217224 */ /* 0x000fe200078e0003 */
[----:B------:R-:W-:-:S02]  /*2700*/  ISETP.GE.U32.AND P1, PT, R53, R14, PT ;  /* 0x0000000e3500720c */ /* 0x000fc40003f26070 */
[C---:B------:R-:W-:Y:S01]  /*2710*/  ISETP.LE.U32.AND P2, PT, R11.reuse, R30, PT ;  /* 0x0000001e0b00720c */ /* 0x040fe20003f43070 */
[----:B------:R-:W-:Y:S01]  /*2720*/  IMAD.WIDE.U32 R34, R11, R12, R32 ;  /* 0x0000000c0b227225 */ /* 0x000fe200078e0020 */
[----:B------:R-:W-:Y:S01]  /*2730*/  ULDC.64 UR20, c[0x0][0x270] ;  /* 0x00009c0000147ab9 */ /* 0x000fe20000000a00 */
[----:B------:R-:W-:Y:S01]  /*2740*/  ISETP.GE.AND.EX P1, PT, R55, R15, PT, P1 ;  /* 0x0000000f3700720c */ /* 0x000fe20003f26310 */
[----:B------:R-:W-:Y:S01]  /*2750*/  ULDC.64 UR18, c[0x0][0x210] ;  /* 0x0000840000127ab9 */ /* 0x000fe20000000a00 */
[----:B------:R-:W-:Y:S01]  /*2760*/  ISETP.LE.AND.EX P2, PT, R8, R5, PT, P2 ;  /* 0x000000050800720c */ /* 0x000fe20003f43320 */
[----:B------:R-:W-:Y:S02]  /*2770*/  IMAD.IADD R35, R13, 0x1, R35 ;  /* 0x000000010d237824 */ /* 0x000fe400078e0223 */
[----:B------:R-:W-:Y:S02]  /*2780*/  IMAD R6, R55, UR20, RZ ;  /* 0x0000001437067c24 */ /* 0x000fe4000f8e02ff */
[----:B------:R-:W-:-:S04]  /*2790*/  IMAD.WIDE.U32 R34, R53, UR20, R34 ;  /* 0x0000001435227c25 */ /* 0x000fc8000f8e0022 */
[----:B01----:R-:W-:Y:S01]  /*27a0*/  IMAD R31, R53, UR21, R6 ;  /* 0x00000015351f7c24 */ /* 0x003fe2000f8e0206 */
[----:B------:R-:W-:-:S03]  /*27b0*/  LEA R30, P3, R34, UR18, 0x2 ;  /* 0x00000012221e7c11 */ /* 0x000fc6000f8610ff */
[----:B------:R-:W-:-:S05]  /*27c0*/  IMAD.IADD R31, R35, 0x1, R31 ;  /* 0x00000001231f7824 */ /* 0x000fca00078e021f */
[----:B------:R-:W-:Y:S01]  /*27d0*/  LEA.HI.X R31, R34, UR19, R31, 0x2, P3 ;  /* 0x00000013221f7c11 */ /* 0x000fe200098f141f */
[----:B------:R-:W-:Y:S06]  /*27e0*/  @!P1 BRA P2, `(.L_x_289) ;  /* 0x0000000000189947 */ /* 0x000fec0001000000 */
[----:B------:R-:W-:-:S04]  /*27f0*/  ISETP.GT.U32.AND P1, PT, R11, R2, PT ;  /* 0x000000020b00720c */ /* 0x000fc80003f24070 */
[----:B------:R-:W-:-:S13]  /*2800*/  ISETP.GT.AND.EX P1, PT, R8, R4, PT, P1 ;  /* 0x000000040800720c */ /* 0x000fda0003f24310 */
[----:B------:R-:W-:Y:S05]  /*2810*/  @P1 BRA `(.L_x_288) ;  /* 0x0000000000fc1947 */ /* 0x000fea0003800000 */
[----:B------:R-:W-:-:S05]  /*2820*/  IMAD.MOV.U32 R11, RZ, RZ, -0x800000 ;  /* 0xff800000ff0b7424 */ /* 0x000fca00078e00ff */
[----:B------:R3:W-:Y:S01]  /*2830*/  STG.E desc[UR8][R30.64], R11 ;  /* 0x0000000b1e007986 */ /* 0x0007e2000c101908 */
[----:B------:R-:W-:Y:S05]  /*2840*/  BRA `(.L_x_288) ;  /* 0x0000000000f07947 */ /* 0x000fea0003800000 */
.L_x_289:
[----:B------:R-:W-:Y:S01]  /*2850*/  IADD3 R27, P1, R53, -0x1, RZ ;  /* 0xffffffff351b7810 */ /* 0x000fe20007f3e0ff */
[----:B------:R-:W-:Y:S01]  /*2860*/  ULDC.64 UR4, c[0x0][0x250] ;  /* 0x0000940000047ab9 */ /* 0x000fe20000000a00 */
[----:B------:R-:W-:Y:S02]  /*2870*/  PRMT R10, R10, 0x9910, RZ ;  /* 0x000099100a0a7816 */ /* 0x000fe400000000ff */
[----:B------:R-:W-:Y:S01]  /*2880*/  IADD3.X R6, R55, -0x1, RZ, P1, !PT ;  /* 0xffffffff37067810 */ /* 0x000fe20000ffe4ff */
[----:B------:R-:W-:Y:S01]  /*2890*/  IMAD.WIDE.U32 R32, R27, UR20, R32 ;  /* 0x000000141b207c25 */ /* 0x000fe2000f8e0020 */
[----:B------:R-:W-:-:S03]  /*28a0*/  ISETP.NE.U32.AND P1, PT, R11, RZ, PT ;  /* 0x000000ff0b00720c */ /* 0x000fc60003f25070 */
[----:B------:R-:W-:Y:S01]  /*28b0*/  IMAD R6, R6, UR20, RZ ;  /* 0x0000001406067c24 */ /* 0x000fe2000f8e02ff */
[----:B------:R-:W-:Y:S01]  /*28c0*/  ISETP.NE.AND.EX P1, PT, R8, RZ, PT, P1 ;  /* 0x000000ff0800720c */ /* 0x000fe20003f25310 */
[----:B------:R-:W-:Y:S02]  /*28d0*/  IMAD.MOV.U32 R8, RZ, RZ, -0x800000 ;  /* 0xff800000ff087424 */ /* 0x000fe400078e00ff */
[----:B------:R-:W-:Y:S02]  /*28e0*/  IMAD R27, R27, UR21, R6 ;  /* 0x000000151b1b7c24 */ /* 0x000fe4000f8e0206 */
[----:B------:R-:W-:Y:S02]  /*28f0*/  IMAD.MOV.U32 R6, RZ, RZ, R10 ;  /* 0x000000ffff067224 */ /* 0x000fe400078e000a */
[----:B------:R-:W-:-:S03]  /*2900*/  IMAD.IADD R33, R33, 0x1, R27 ;  /* 0x0000000121217824 */ /* 0x000fc600078e021b */
[----:B------:R-:W-:Y:S01]  /*2910*/  ISETP.NE.AND P2, PT, R6, RZ, PT ;  /* 0x000000ff0600720c */ /* 0x000fe20003f45270 */
[----:B------:R-:W-:Y:S02]  /*2920*/  IMAD.WIDE.U32 R34, R11, R12, R32 ;  /* 0x0000000c0b227225 */ /* 0x000fe400078e0020 */
[----:B------:R-:W-:Y:S02]  /*2930*/  @P1 IADD3 R26, P4, R26, R32, RZ ;  /* 0x000000201a1a1210 */ /* 0x000fe40007f9e0ff */
[----:B------:R-:W-:Y:S01]  /*2940*/  IMAD.IADD R13, R13, 0x1, R35 ;  /* 0x000000010d0d7824 */ /* 0x000fe200078e0223 */
[----:B------:R-:W-:Y:S02]  /*2950*/  LEA R10, P3, R34, UR18, 0x2 ;  /* 0x00000012220a7c11 */ /* 0x000fe4000f8610ff */
[----:B------:R-:W-:Y:S01]  /*2960*/  @P1 IMAD.X R47, R33, 0x1, R47, P4 ;  /* 0x00000001212f1824 */ /* 0x000fe200020e062f */
[----:B------:R-:W-:Y:S02]  /*2970*/  @P1 LEA R12, P5, R26, UR18, 0x2 ;  /* 0x000000121a0c1c11 */ /* 0x000fe4000f8a10ff */
[----:B------:R-:W-:-:S02]  /*2980*/  LEA.HI.X R11, R34, UR19, R13, 0x2, P3 ;  /* 0x00000013220b7c11 */ /* 0x000fc400098f140d */
[----:B------:R-:W-:Y:S02]  /*2990*/  @P2 IADD3 R32, P6, R49, R32, RZ ;  /* 0x0000002031202210 */ /* 0x000fe40007fde0ff */
[----:B------:R-:W-:Y:S01]  /*29a0*/  @P1 LEA.HI.X R13, R26, UR19, R47, 0x2, P5 ;  /* 0x000000131a0d1c11 */ /* 0x000fe2000a8f142f */
[----:B------:R0:W2:Y:S01]  /*29b0*/  LDG.E R35, desc[UR8][R10.64] ;  /* 0x000000080a237981 */ /* 0x0000a2000c1e1900 */
[C---:B------:R-:W-:Y:S01]  /*29c0*/  @P2 LEA R26, P3, R32.reuse, UR18, 0x2 ;  /* 0x00000012201a2c11 */ /* 0x040fe2000f8610ff */
[----:B------:R-:W-:Y:S02]  /*29d0*/  @P2 IMAD.X R33, R33, 0x1, R51, P6 ;  /* 0x0000000121212824 */ /* 0x000fe400030e0633 */
[----:B------:R2:W3:Y:S01]  /*29e0*/  @P1 LDG.E R8, desc[UR8][R12.64] ;  /* 0x000000080c081981 */ /* 0x0004e2000c1e1900 */
[----:B------:R-:W-:Y:S02]  /*29f0*/  IMAD.MOV.U32 R6, RZ, RZ, -0x800000 ;  /* 0xff800000ff067424 */ /* 0x000fe400078e00ff */
[----:B------:R-:W-:-:S05]  /*2a00*/  @P2 LEA.HI.X R27, R32, UR19, R33, 0x2, P3 ;  /* 0x00000013201b2c11 */ /* 0x000fca00098f1421 */
[----:B------:R-:W4:Y:S01]  /*2a10*/  @P2 LDG.E R6, desc[UR8][R26.64] ;  /* 0x000000081a062981 */ /* 0x000f22000c1e1900 */
[----:B------:R-:W-:Y:S02]  /*2a20*/  IMAD.MOV.U32 R56, RZ, RZ, R28 ;  /* 0x000000ffff387224 */ /* 0x000fe400078e001c */
[----:B------:R-:W-:Y:S02]  /*2a30*/  IMAD R32, R55, UR4, RZ ;  /* 0x0000000437207c24 */ /* 0x000fe4000f8e02ff */
[----:B------:R-:W-:-:S04]  /*2a40*/  IMAD.WIDE.U32 R28, R53, UR4, R56 ;  /* 0x00000004351c7c25 */ /* 0x000fc8000f8e0038 */
[----:B------:R-:W-:Y:S01]  /*2a50*/  IMAD R53, R53, UR5, R32 ;  /* 0x0000000535357c24 */ /* 0x000fe2000f8e0220 */
[----:B------:R-:W-:Y:S02]  /*2a60*/  ULDC.64 UR4, c[0x0][0x218] ;  /* 0x0000860000047ab9 */ /* 0x000fe40000000a00 */
[----:B0-----:R-:W-:Y:S01]  /*2a70*/  LEA R10, P3, R28, UR4, 0x2 ;  /* 0x000000041c0a7c11 */ /* 0x001fe2000f8610ff */
[----:B------:R-:W-:-:S05]  /*2a80*/  IMAD.IADD R11, R29, 0x1, R53 ;  /* 0x000000011d0b7824 */ /* 0x000fca00078e0235 */
        /* <DEDUP_REMOVED lines=14> */
[----:B------:R-:W-:-:S03]  /*2b70*/  FMUL.FTZ R6, R6, 1.4426950216293334961 ;  /* 0x3fb8aa3b06067820 */ /* 0x000fc60000410000 */
[----:B0-----:R-:W-:Y:S08]  /*2b80*/  MUFU.EX2 R11, R8 ;  /* 0x00000008000b7308 */ /* 0x001ff00000000800 */
        /* <DEDUP_REMOVED lines=8> */
.L_x_288:
[----:B------:R-:W-:Y:S05]  /*2c10*/  BSYNC B0 ;  /* 0x0000000000007941 */ /* 0x000fea0003800000 */
.L_x_279:
[----:B------:R-:W-:Y:S05]  /*2c20*/  @!P0 BRA `(.L_x_290) ;  /* 0xffffffe8005c8947 */ /* 0x000fea000383ffff */
.L_x_241:
[----:B------:R-:W0:Y:S01]  /*2c30*/  S2R R0, SR_TID.X ;  /* 0x0000000000007919 */ /* 0x000e220000002100 */
[----:B------:R-:W-:Y:S05]  /*2c40*/  WARPSYNC.ALL ;  /* 0x0000000000007948 */ /* 0x000fea0003800000 */
[----:B------:R-:W-:Y:S01]  /*2c50*/  BAR.SYNC.DEFER_BLOCKING 0x0 ;  /* 0x0000000000007b1d */ /* 0x000fe20000010000 */
[----:B0-----:R-:W-:-:S13]  /*2c60*/  ISETP.NE.AND P0, PT, R0, RZ, PT ;  /* 0x000000ff0000720c */ /* 0x001fda0003f05270 */
[----:B------:R-:W-:Y:S05]  /*2c70*/  @P0 EXIT ;  /* 0x000000000000094d */ /* 0x000fea0003800000 */
[----:B------:R-:W-:Y:S01]  /*2c80*/  IADD3 R9, P1, R14, -0x1, RZ ;  /* 0xffffffff0e097810 */ /* 0x000fe20007f3e0ff */
[----:B------:R-:W-:Y:S01]  /*2c90*/  ULDC.64 UR6, c[0x0][0x278] ;  /* 0x00009e0000067ab9 */ /* 0x000fe20000000a00 */
[C---:B-----5:R-:W-:Y:S01]  /*2ca0*/  ISETP.GE.U32.AND P0, PT, R16.reuse, 0x1, PT ;  /* 0x000000011000780c */ /* 0x060fe20003f06070 */
[----:B------:R-:W-:Y:S01]  /*2cb0*/  IMAD R7, R17, UR6, RZ ;  /* 0x0000000611077c24 */ /* 0x000fe2000f8e02ff */
[----:B------:R-:W-:Y:S01]  /*2cc0*/  IADD3.X R14, R15, -0x1, RZ, P1, !PT ;  /* 0xffffffff0f0e7810 */ /* 0x000fe20000ffe4ff */
[----:B------:R-:W-:Y:S01]  /*2cd0*/  ULDC.64 UR4, c[0x0][0x270] ;  /* 0x00009c0000047ab9 */ /* 0x000fe20000000a00 */
[----:B------:R-:W-:Y:S01]  /*2ce0*/  ISETP.GE.AND.EX P0, PT, R17, RZ, PT, P0 ;  /* 0x000000ff1100720c */ /* 0x000fe20003f06300 */
[----:B------:R-:W-:-:S04]  /*2cf0*/  IMAD.WIDE.U32 R4, R16, UR6, RZ ;  /* 0x0000000610047c25 */ /* 0x000fc8000f8e00ff */
[----:B------:R-:W-:Y:S02]  /*2d00*/  IMAD.MOV.U32 R2, RZ, RZ, R18 ;  /* 0x000000ffff027224 */ /* 0x000fe400078e0012 */
[----:B------:R-:W-:Y:S02]  /*2d10*/  IMAD R17, R16, UR7, R7 ;  /* 0x0000000710117c24 */ /* 0x000fe4000f8e0207 */
[----:B------:R-:W-:Y:S02]  /*2d20*/  IMAD R14, R14, UR4, RZ ;  /* 0x000000040e0e7c24 */ /* 0x000fe4000f8e02ff */
[----:B------:R-:W-:-:S04]  /*2d30*/  IMAD.WIDE.U32 R2, R9, UR4, R2 ;  /* 0x0000000409027c25 */ /* 0x000fc8000f8e0002 */
[C---:B------:R-:W-:Y:S02]  /*2d40*/  IMAD.SHL.U32 R7, R4.reuse, 0x2, RZ ;  /* 0x0000000204077824 */ /* 0x040fe400078e00ff */
[----:B------:R-:W-:Y:S02]  /*2d50*/  IMAD.IADD R5, R5, 0x1, R17 ;  /* 0x0000000105057824 */ /* 0x000fe400078e0211 */
[----:B------:R-:W-:Y:S01]  /*2d60*/  IMAD R9, R9, UR5, R14 ;  /* 0x0000000509097c24 */ /* 0x000fe2000f8e020e */
[----:B------:R-:W-:Y:S01]  /*2d70*/  IADD3 R6, P1, R7, R2, RZ ;  /* 0x0000000207067210 */ /* 0x000fe20007f3e0ff */
[----:B------:R-:W-:Y:S01]  /*2d80*/  ULDC.64 UR4, c[0x0][0x210] ;  /* 0x0000840000047ab9 */ /* 0x000fe20000000a00 */
[----:B------:R-:W-:Y:S01]  /*2d90*/  SHF.L.U64.HI R5, R4, 0x1, R5 ;  /* 0x0000000104057819 */ /* 0x000fe20000010205 */
[----:B------:R-:W-:Y:S01]  /*2da0*/  IMAD.IADD R8, R3, 0x1, R9 ;  /* 0x0000000103087824 */ /* 0x000fe200078e0209 */
[----:B------:R-:W-:Y:S01]  /*2db0*/  @P0 IADD3 R0, P3, P4, R2, -UR6, R7 ;  /* 0x8000000602000c10 */ /* 0x000fe2000fc7e007 */
[----:B------:R-:W-:Y:S01]  /*2dc0*/  IMAD.MOV.U32 R7, RZ, RZ, -0x800000 ;  /* 0xff800000ff077424 */ /* 0x000fe200078e00ff */
[----:B------:R-:W-:Y:S01]  /*2dd0*/  LEA R2, P2, R6, UR4, 0x2 ;  /* 0x0000000406027c11 */ /* 0x000fe2000f8410ff */
[----:B------:R-:W-:Y:S01]  /*2de0*/  IMAD.X R3, R5, 0x1, R8, P1 ;  /* 0x0000000105037824 */ /* 0x000fe200008e0608 */
[----:B------:R-:W-:-:S02]  /*2df0*/  @P0 IADD3.X R5, R8, ~UR7, R5, P3, P4 ;  /* 0x8000000708050c10 */ /* 0x000fc40009fe8405 */
[----:B------:R-:W-:Y:S02]  /*2e00*/  @P0 LEA R4, P1, R0, UR4, 0x2 ;  /* 0x0000000400040c11 */ /* 0x000fe4000f8210ff */
[----:B------:R-:W-:Y:S02]  /*2e10*/  LEA.HI.X R3, R6, UR5, R3, 0x2, P2 ;  /* 0x0000000506037c11 */ /* 0x000fe400090f1403 */
[----:B------:R-:W-:-:S03]  /*2e20*/  @P0 LEA.HI.X R5, R0, UR5, R5, 0x2, P1 ;  /* 0x0000000500050c11 */ /* 0x000fc600088f1405 */
[----:B------:R-:W2:Y:S04]  /*2e30*/  LDG.E R2, desc[UR8][R2.64] ;  /* 0x0000000802027981 */ /* 0x000ea8000c1e1900 */
[----:B------:R0:W2:Y:S02]  /*2e40*/  @P0 LDG.E R7, desc[UR8][R4.64] ;  /* 0x0000000804070981 */ /* 0x0000a4000c1e1900 */
[----:B0-----:R-:W0:Y:S01]  /*2e50*/  S2R R5, SR_CTAID.Y ;  /* 0x0000000000057919 */ /* 0x001e220000002600 */
[----:B------:R-:W-:Y:S01]  /*2e60*/  ULDC UR4, c[0x0][0x4] ;  /* 0x0000010000047ab9 */ /* 0x000fe20000000800 */
[----:B--2---:R-:W-:-:S04]  /*2e70*/  FSETP.GT.FTZ.AND P0, PT, R2, R7, PT ;  /* 0x000000070200720b */ /* 0x004fc80003f14000 */
[----:B------:R-:W-:-:S04]  /*2e80*/  FSEL R0, R2, R7, P0 ;  /* 0x0000000702007208 */ /* 0x000fc80000000000 */
[----:B------:R-:W-:-:S04]  /*2e90*/  FSETP.NEU.FTZ.AND P0, PT, R0, -INF , PT ;  /* 0xff8000000000780b */ /* 0x000fc80003f1d000 */
[----:B------:R-:W-:-:S05]  /*2ea0*/  FSEL R6, R0, RZ, P0 ;  /* 0x000000ff00067208 */ /* 0x000fca0000000000 */
[----:B------:R-:W-:Y:S01]  /*2eb0*/  FADD.FTZ R0, R2, -R6 ;  /* 0x8000000602007221 */ /* 0x000fe20000010000 */
[----:B------:R-:W-:-:S03]  /*2ec0*/  FADD.FTZ R7, -R6, R7 ;  /* 0x0000000706077221 */ /* 0x000fc60000010100 */
[----:B------:R-:W-:Y:S01]  /*2ed0*/  FMUL.FTZ R8, R0, 1.4426950216293334961 ;  /* 0x3fb8aa3b00087820 */ /* 0x000fe20000410000 */
[----:B------:R-:W-:Y:S01]  /*2ee0*/  FMUL.FTZ R7, R7, 1.4426950216293334961 ;  /* 0x3fb8aa3b07077820 */ /* 0x000fe20000410000 */
[----:B------:R-:W0:Y:S04]  /*2ef0*/  S2R R0, SR_TID.Y ;  /* 0x0000000000007919 */ /* 0x000e280000002200 */
[----:B------:R-:W-:Y:S08]  /*2f00*/  MUFU.EX2 R8, R8 ;  /* 0x0000000800087308 */ /* 0x000ff00000000800 */
[----:B------:R-:W2:Y:S02]  /*2f10*/  MUFU.EX2 R7, R7 ;  /* 0x0000000700077308 */ /* 0x000ea40000000800 */
[----:B--2---:R-:W-:-:S06]  /*2f20*/  FADD.FTZ R4, R8, R7 ;  /* 0x0000000708047221 */ /* 0x004fcc0000010000 */
[----:B------:R-:W2:Y:S01]  /*2f30*/  MUFU.LG2 R3, R4 ;  /* 0x0000000400037308 */ /* 0x000ea20000000c00 */
[----:B0-----:R-:W-:Y:S01]  /*2f40*/  IMAD R0, R5, UR4, R0 ;  /* 0x0000000405007c24 */ /* 0x001fe2000f8e0200 */
[----:B------:R-:W-:-:S04]  /*2f50*/  ULDC.64 UR4, c[0x0][0x248] ;  /* 0x0000920000047ab9 */ /* 0x000fc80000000a00 */
[----:B------:R-:W-:Y:S01]  /*2f60*/  LEA R2, P0, R0, UR4, 0x2 ;  /* 0x0000000400027c11 */ /* 0x000fe2000f8010ff */
[----:B--2---:R-:W-:-:S03]  /*2f70*/  FFMA.FTZ R6, R3, 0.69314718246459960938, R6 ;  /* 0x3f31721803067823 */ /* 0x004fc60000010006 */
[----:B------:R-:W-:Y:S01]  /*2f80*/  LEA.HI.X R3, R0, UR5, RZ, 0x2, P0 ;  /* 0x0000000500037c11 */ /* 0x000fe200080f14ff */
[----:B------:R-:W-:-:S05]  /*2f90*/  FADD.FTZ R5, -R6, -RZ ;  /* 0x800000ff06057221 */ /* 0x000fca0000010100 */
[----:B------:R-:W-:Y:S01]  /*2fa0*/  STG.E desc[UR8][R2.64], R5 ;  /* 0x0000000502007986 */ /* 0x000fe2000c101908 */
[----:B------:R-:W-:Y:S05]  /*2fb0*/  EXIT ;  /* 0x000000000000794d */ /* 0x000fea0003800000 */
.L_x_240:
[----:B------:R-:W0:Y:S02]  /*2fc0*/  S2R R0, SR_TID.X ;  /* 0x0000000000007919 */ /* 0x000e240000002100 */
[----:B0-----:R-:W-:-:S13]  /*2fd0*/  ISETP.NE.AND P0, PT, R0, RZ, PT ;  /* 0x000000ff0000720c */ /* 0x001fda0003f05270 */
[----:B------:R-:W-:Y:S05]  /*2fe0*/  @P0 EXIT ;  /* 0x000000000000094d */ /* 0x000fea0003800000 */
[----:B-----5:R-:W-:-:S04]  /*2ff0*/  ISETP.NE.U32.AND P0, PT, R16, RZ, PT ;  /* 0x000000ff1000720c */ /* 0x020fc80003f05070 */
[----:B------:R-:W-:-:S04]  /*3000*/  ISETP.NE.AND.EX P0, PT, R17, RZ, PT, P0 ;  /* 0x000000ff1100720c */ /* 0x000fc80003f05300 */
[----:B------:R-:W-:-:S05]  /*3010*/  FSEL R5, -RZ, +INF , !P0 ;  /* 0x7f800000ff057808 */ /* 0x000fca0004000100 */
[----:B------:R-:W-:Y:S01]  /*3020*/  STG.E desc[UR8][R2.64], R5 ;  /* 0x0000000502007986 */ /* 0x000fe2000c101908 */
[----:B------:R-:W-:Y:S05]  /*3030*/  EXIT ;  /* 0x000000000000794d */ /* 0x000fea0003800000 */
        .weak           $__internal_4_$__cuda_sm20_div_u64
        .type           $__internal_4_$__cuda_sm20_div_u64,@function
        .size           $__internal_4_$__cuda_sm20_div_u64,(.L_x_486 - $__internal_4_$__cuda_sm20_div_u64)
$__internal_4_$__cuda_sm20_div_u64:
[----:B------:R-:W-:Y:S02]  /*3040*/  IMAD.MOV.U32 R28, RZ, RZ, R0 ;  /* 0x000000ffff1c7224 */ /* 0x000fe400078e0000 */
[----:B------:R-:W-:-:S04]  /*3050*/  IMAD.MOV.U32 R29, RZ, RZ, RZ ;  /* 0x000000ffff1d7224 */ /* 0x000fc800078e00ff */
        /* <DEDUP_REMOVED lines=17> */
[----:B------:R-:W-:-:S03]  /*3170*/  IMAD.WIDE.U32 R12, R25, R0, RZ ;  /* 0x00000000190c7225 */ /* 0x000fc600078e00ff */
[----:B------:R-:W-:Y:S01]  /*3180*/  IADD3 R11, P0, RZ, -R12, RZ ;  /* 0x8000000cff0b7210 */ /* 0x000fe20007f1e0ff */
[----:B------:R-:W-:Y:S02]  /*3190*/  IMAD R12, R7, R0, R13 ;  /* 0x00000000070c7224 */ /* 0x000fe400078e020d */
[----:B------:R-:W-:Y:S02]  /*31a0*/  IMAD.MOV.U32 R13, RZ, RZ, RZ ;  /* 0x000000ffff0d7224 */ /* 0x000fe400078e00ff */
[----:B------:R-:W-:-:S04]  /*31b0*/  IMAD.HI.U32 R24, R25, R11, RZ ;  /* 0x0000000b19187227 */ /* 0x000fc800078e00ff */
[----:B------:R-:W-:-:S04]  /*31c0*/  IMAD.X R12, RZ, RZ, ~R12, P0 ;  /* 0x000000ffff0c7224 */ /* 0x000fc800000e0e0c */
[----:B------:R-:W-:-:S04]  /*31d0*/  IMAD.WIDE.U32 R24, P0, R25, R12, R24 ;  /* 0x0000000c19187225 */ /* 0x000fc80007800018 */
[C---:B------:R-:W-:Y:S02]  /*31e0*/  IMAD R28, R7.reuse, R12, RZ ;  /* 0x0000000c071c7224 */ /* 0x040fe400078e02ff */
[----:B------:R-:W-:-:S04]  /*31f0*/  IMAD.HI.U32 R11, P1, R7, R11, R24 ;  /* 0x0000000b070b7227 */ /* 0x000fc80007820018 */
[----:B------:R-:W-:Y:S01]  /*3200*/  IMAD.HI.U32 R12, R7, R12, RZ ;  /* 0x0000000c070c7227 */ /* 0x000fe200078e00ff */
[----:B------:R-:W-:-:S03]  /*3210*/  IADD3 R11, P2, R28, R11, RZ ;  /* 0x0000000b1c0b7210 */ /* 0x000fc60007f5e0ff */
[----:B------:R-:W-:Y:S02]  /*3220*/  IMAD.X R7, R12, 0x1, R7, P0 ;  /* 0x000000010c077824 */ /* 0x000fe400000e0607 */
[----:B------:R-:W-:-:S03]  /*3230*/  IMAD.HI.U32 R12, R11, R5, RZ ;  /* 0x000000050b0c7227 */ /* 0x000fc600078e00ff */
[----:B------:R-:W-:Y:S01]  /*3240*/  IADD3.X R7, RZ, RZ, R7, P2, P1 ;  /* 0x000000ffff077210 */ /* 0x000fe200017e2407 */
        /* <DEDUP_REMOVED lines=8> */
[----:B------:R-:W-:Y:S02]  /*32d0*/  IADD3 R25, P0, -R12, R5, RZ ;  /* 0x000000050c197210 */ /* 0x000fe40007f1e1ff */
[----:B------:R-:W-:Y:S01]  /*32e0*/  IADD3 R12, P2, R11, 0x1, RZ ;  /* 0x000000010b0c7810 */ /* 0x000fe20007f5e0ff */
[----:B------:R-:W-:Y:S01]  /*32f0*/  IMAD R13, R7, R0, R13 ;  /* 0x00000000070d7224 */ /* 0x000fe200078e020d */
[----:B------:R-:W-:-:S03]  /*3300*/  IADD3 R5, P1, -R0, R25, RZ ;  /* 0x0000001900057210 */ /* 0x000fc60007f3e1ff */
[----:B------:R-:W-:Y:S01]  /*3310*/  IMAD.X R24, R6, 0x1, ~R13, P0 ;  /* 0x0000000106187824 */ /* 0x000fe200000e0e0d */
[----:B------:R-:W-:Y:S01]  /*3320*/  ISETP.GE.U32.AND P0, PT, R25, R0, PT ;  /* 0x000000001900720c */ /* 0x000fe20003f06070 */
[----:B------:R-:W-:-:S03]  /*3330*/  IMAD.X R6, RZ, RZ, R7, P2 ;  /* 0x000000ffff067224 */ /* 0x000fc600010e0607 */
[C---:B------:R-:W-:Y:S02]  /*3340*/  ISETP.GE.U32.AND.EX P0, PT, R24.reuse, RZ, PT, P0 ;  /* 0x000000ff1800720c */ /* 0x040fe40003f06100 */
[----:B------:R-:W-:Y:S02]  /*3350*/  IADD3.X R13, R24, -0x1, RZ, P1, !PT ;  /* 0xffffffff180d7810 */ /* 0x000fe40000ffe4ff */
[----:B------:R-:W-:Y:S02]  /*3360*/  SEL R5, R5, R25, P0 ;  /* 0x0000001905057207 */ /* 0x000fe40000000000 */
[----:B------:R-:W-:Y:S02]  /*3370*/  SEL R12, R12, R11, P0 ;  /* 0x0000000b0c0c7207 */ /* 0x000fe40000000000 */
[----:B------:R-:W-:Y:S02]  /*3380*/  SEL R11, R13, R24, P0 ;  /* 0x000000180d0b7207 */ /* 0x000fe40000000000 */
[----:B------:R-:W-:-:S02]  /*3390*/  SEL R7, R6, R7, P0 ;  /* 0x0000000706077207 */ /* 0x000fc40000000000 */
[----:B------:R-:W-:Y:S02]  /*33a0*/  ISETP.GE.U32.AND P0, PT, R5, R0, PT ;  /* 0x000000000500720c */ /* 0x000fe40003f06070 */
[----:B------:R-:W-:Y:S02]  /*33b0*/  IADD3 R5, P2, R12, 0x1, RZ ;  /* 0x000000010c057810 */ /* 0x000fe40007f5e0ff */
[----:B------:R-:W-:Y:S02]  /*33c0*/  ISETP.NE.U32.AND P1, PT, R0, RZ, PT ;  /* 0x000000ff0000720c */ /* 0x000fe40003f25070 */
[----:B------:R-:W-:Y:S01]  /*33d0*/  ISETP.GE.U32.AND.EX P0, PT, R11, RZ, PT, P0 ;  /* 0x000000ff0b00720c */ /* 0x000fe20003f06100 */
[----:B------:R-:W-:Y:S01]  /*33e0*/  IMAD.X R6, RZ, RZ, R7, P2 ;  /* 0x000000ffff067224 */ /* 0x000fe200010e0607 */
[----:B------:R-:W-:Y:S01]  /*33f0*/  ISETP.NE.AND.EX P1, PT, RZ, RZ, PT, P1 ;  /* 0x000000ffff00720c */ /* 0x000fe20003f25310 */
[----:B------:R-:W-:Y:S01]  /*3400*/  IMAD.MOV.U32 R11, RZ, RZ, 0x0 ;  /* 0x00000000ff0b7424 */ /* 0x000fe200078e00ff */
[----:B------:R-:W-:-:S02]  /*3410*/  SEL R5, R5, R12, P0 ;  /* 0x0000000c05057207 */ /* 0x000fc40000000000 */
[----:B------:R-:W-:Y:S02]  /*3420*/  SEL R6, R6, R7, P0 ;  /* 0x0000000706067207 */ /* 0x000fe40000000000 */
[----:B------:R-:W-:Y:S02]  /*3430*/  SEL R5, R5, 0xffffffff, P1 ;  /* 0xffffffff05057807 */ /* 0x000fe40000800000 */
[----:B------:R-:W-:Y:S01]  /*3440*/  SEL R6, R6, 0xffffffff, P1 ;  /* 0xffffffff06067807 */ /* 0x000fe20000800000 */
[----:B------:R-:W-:Y:S06]  /*3450*/  RET.REL.NODEC R10 `(_ZN2at6native43_GLOBAL__N__c95f0927_10_LossCTC_cu_88d8892b29ctc_loss_log_alpha_gpu_kernelIfiEEvPT_PKS3_PKllPKT0_S8_lS4_llllllS8_lll) ;  /* 0xffffffc80ae87950 */ /* 0x000fec0003c3ffff */
.L_x_291:
        /* <DEDUP_REMOVED lines=10> */
.L_x_486:


//--------------------- .text._ZN2at6native43_GLOBAL__N__c95f0927_10_LossCTC_cu_88d8892b29ctc_loss_log_alpha_gpu_kernelIflEEvPT_PKS3_PKllPKT0_S8_lS4_llllllS8_lll --------------------------
	.section	.text._ZN2at6native43_GLOBAL__N__c95f0927_10_LossCTC_cu_88d8892b29ctc_loss_log_alpha_gpu_kernelIflEEvPT_PKS3_PKllPKT0_S8_lS4_llllllS8_lll,"ax",@progbits
	.align	128
.text._ZN2at6native43_GLOBAL__N__c95f0927_10_LossCTC_cu_88d8892b29ctc_loss_log_alpha_gpu_kernelIflEEvPT_PKS3_PKllPKT0_S8_lS4_llllllS8_lll:
        .type           _ZN2at6native43_GLOBAL__N__c95f0927_10_LossCTC_cu_88d8892b29ctc_loss_log_alpha_gpu_kernelIflEEvPT_PKS3_PKllPKT0_S8_lS4_llllllS8_lll,@function
        .size           _ZN2at6native43_GLOBAL__N__c95f0927_10_LossCTC_cu_88d8892b29ctc_loss_log_alpha_gpu_kernelIflEEvPT_PKS3_PKllPKT0_S8_lS4_llllllS8_lll,(.L_x_488 - _ZN2at6native43_GLOBAL__N__c95f0927_10_LossCTC_cu_88d8892b29ctc_loss_log_alpha_gpu_kernelIflEEvPT_PKS3_PKllPKT0_S8_lS4_llllllS8_lll)
        .other          _ZN2at6native43_GLOBAL__N__c95f0927_10_LossCTC_cu_88d8892b29ctc_loss_log_alpha_gpu_kernelIflEEvPT_PKS3_PKllPKT0_S8_lS4_llllllS8_lll,@"STO_CUDA_ENTRY STV_DEFAULT"
_ZN2at6native43_GLOBAL__N__c95f0927_10_LossCTC_cu_88d8892b29ctc_loss_log_alpha_gpu_kernelIflEEvPT_PKS3_PKllPKT0_S8_lS4_llllllS8_lll:
        /* <DEDUP_REMOVED lines=63> */
[----:B-----5:R-:W-:Y:S05]  /*03f0*/  CALL.REL.NOINC `($__internal_5_$__cuda_sm20_div_u64) ;  /* 0x0000002800f47944 */ /* 0x020fea0003c00000 */
[----:B------:R-:W-:Y:S02]  /*0400*/  IMAD.MOV.U32 R10, RZ, RZ, R5 ;  /* 0x000000ffff0a7224 */ /* 0x000fe400078e0005 */
[----:B------:R-:W-:Y:S01]  /*0410*/  IMAD.MOV.U32 R11, RZ, RZ, R6 ;  /* 0x000000ffff0b7224 */ /* 0x000fe200078e0006 */
[----:B------:R-:W-:Y:S06]  /*0420*/  BRA `(.L_x_295) ;  /* 0x00000000004c7947 */ /* 0x000fec0003800000 */
.L_x_294:
        /* <DEDUP_REMOVED lines=19> */
.L_x_295:
        /* <DEDUP_REMOVED lines=18> */
.L_x_318:
        /* <DEDUP_REMOVED lines=17> */
[----:B------:R-:W2:Y:S01]  /*0790*/  LDG.E.64.CONSTANT R10, desc[UR8][R24.64] ;  /* 0x00000008180a7981 */ /* 0x000ea2000c1e9b00 */
[----:B------:R-:W-:Y:S02]  /*07a0*/  IMAD.MOV.U32 R12, RZ, RZ, R20 ;  /* 0x000000ffff0c7224 */ /* 0x000fe400078e0014 */
[----:B------:R-:W-:Y:S02]  /*07b0*/  IMAD.MOV.U32 R13, RZ, RZ, R23 ;  /* 0x000000ffff0d7224 */ /* 0x000fe400078e0017 */
[----:B--2---:R-:W-:Y:S02]  /*07c0*/  IMAD R11, R11, UR16, RZ ;  /* 0x000000100b0b7c24 */ /* 0x004fe4000f8e02ff */
[----:B------:R-:W-:-:S04]  /*07d0*/  IMAD.WIDE.U32 R12, R10, UR16, R12 ;  /* 0x000000100a0c7c25 */ /* 0x000fc8000f8e000c */
[----:B------:R-:W-:Y:S01]  /*07e0*/  IMAD R11, R10, UR17, R11 ;  /* 0x000000110a0b7c24 */ /* 0x000fe2000f8e020b */
[----:B------:R-:W-:-:S03]  /*07f0*/  LEA R10, P1, R12, UR10, 0x2 ;  /* 0x0000000a0c0a7c11 */ /* 0x000fc6000f8210ff */
[----:B------:R-:W-:-:S05]  /*0800*/  IMAD.IADD R11, R13, 0x1, R11 ;  /* 0x000000010d0b7824 */ /* 0x000fca00078e020b */
[----:B------:R-:W-:-:S05]  /*0810*/  LEA.HI.X R11, R12, UR11, R11, 0x2, P1 ;  /* 0x0000000b0c0b7c11 */ /* 0x000fca00088f140b */
[----:B------:R0:W5:Y:S01]  /*0820*/  LDG.E.CONSTANT R29, desc[UR8][R10.64] ;  /* 0x000000080a1d7981 */ /* 0x000162000c1e9900 */
[----:B------:R-:W-:Y:S05]  /*0830*/  BRA `(.L_x_300) ;  /* 0x0000000000047947 */ /* 0x000fea0003800000 */
.L_x_299:
[----:B------:R1:W5:Y:S02]  /*0840*/  LDG.E.CONSTANT R29, desc[UR8][R26.64] ;  /* 0x000000081a1d7981 */ /* 0x000364000c1e9900 */
.L_x_300:
[----:B------:R-:W-:Y:S05]  /*0850*/  BSYNC B1 ;  /* 0x0000000000017941 */ /* 0x000fea0003800000 */
.L_x_298:
        /* <DEDUP_REMOVED lines=10> */
[----:B------:R-:W-:Y:S02]  /*0900*/  IMAD R12, R35, UR12, RZ ;  /* 0x0000000c230c7c24 */ /* 0x000fe4000f8e02ff */
[----:B0-----:R-:W-:Y:S02]  /*0910*/  IMAD.MOV.U32 R10, RZ, RZ, R18 ;  /* 0x000000ffff0a7224 */ /* 0x001fe400078e0012 */
[----:B------:R-:W-:Y:S02]  /*0920*/  IMAD.MOV.U32 R11, RZ, RZ, R3 ;  /* 0x000000ffff0b7224 */ /* 0x000fe400078e0003 */
[C---:B------:R-:W-:Y:S02]  /*0930*/  IMAD R13, R31.reuse, UR13, R12 ;  /* 0x0000000d1f0d7c24 */ /* 0x040fe4000f8e020c */
[----:B------:R-:W-:-:S04]  /*0940*/  IMAD.WIDE.U32 R10, R31, UR12, R10 ;  /* 0x0000000c1f0a7c25 */ /* 0x000fc8000f8e000a */
[----:B------:R-:W-:Y:S01]  /*0950*/  IMAD.IADD R11, R11, 0x1, R13 ;  /* 0x000000010b0b7824 */ /* 0x000fe200078e020d */
[----:B------:R-:W-:-:S04]  /*0960*/  LEA R12, P1, R10, UR14, 0x2 ;  /* 0x0000000e0a0c7c11 */ /* 0x000fc8000f8210ff */
[----:B------:R-:W-:-:S05]  /*0970*/  LEA.HI.X R13, R10, UR15, R11, 0x2, P1 ;  /* 0x0000000f0a0d7c11 */ /* 0x000fca00088f140b */
[----:B-----5:R2:W-:Y:S04]  /*0980*/  STG.E desc[UR8][R12.64], R29 ;  /* 0x0000001d0c007986 */ /* 0x0205e8000c101908 */
.L_x_302:
[----:B------:R-:W-:Y:S05]  /*0990*/  BSYNC B1 ;  /* 0x0000000000017941 */ /* 0x000fea0003800000 */
.L_x_301:
        /* <DEDUP_REMOVED lines=9> */
[----:B0-----:R-:W2:Y:S01]  /*0a30*/  LDG.E.64.CONSTANT R10, desc[UR8][R24.64] ;  /* 0x00000008180a7981 */ /* 0x001ea2000c1e9b00 */
        /* <DEDUP_REMOVED lines=10> */
.L_x_304:
[----:B--2--5:R3:W5:Y:S02]  /*0ae0*/  LDG.E.CONSTANT R29, desc[UR8][R26.64] ;  /* 0x000000081a1d7981 */ /* 0x024764000c1e9900 */
.L_x_305:
[----:B------:R-:W-:Y:S05]  /*0af0*/  BSYNC B1 ;  /* 0x0000000000017941 */ /* 0x000fea0003800000 */
.L_x_303:
        /* <DEDUP_REMOVED lines=11> */
[----:B0-2---:R-:W-:Y:S02]  /*0bb0*/  IMAD.MOV.U32 R10, RZ, RZ, R18 ;  /* 0x000000ffff0a7224 */ /* 0x005fe400078e0012 */
[----:B------:R-:W-:Y:S02]  /*0bc0*/  IMAD.MOV.U32 R11, RZ, RZ, R3 ;  /* 0x000000ffff0b7224 */ /* 0x000fe400078e0003 */
[C---:B------:R-:W-:Y:S02]  /*0bd0*/  IMAD R13, R37.reuse, UR13, R12 ;  /* 0x0000000d250d7c24 */ /* 0x040fe4000f8e020c */
[----:B------:R-:W-:-:S04]  /*0be0*/  IMAD.WIDE.U32 R10, R37, UR12, R10 ;  /* 0x0000000c250a7c25 */ /* 0x000fc8000f8e000a */
[----:B------:R-:W-:Y:S01]  /*0bf0*/  IMAD.IADD R11, R11, 0x1, R13 ;  /* 0x000000010b0b7824 */ /* 0x000fe200078e020d */
[----:B------:R-:W-:-:S04]  /*0c00*/  LEA R12, P1, R10, UR14, 0x2 ;  /* 0x0000000e0a0c7c11 */ /* 0x000fc8000f8210ff */
[----:B------:R-:W-:-:S05]  /*0c10*/  LEA.HI.X R13, R10, UR15, R11, 0x2, P1 ;  /* 0x0000000f0a0d7c11 */ /* 0x000fca00088f140b */
[----:B-----5:R4:W-:Y:S04]  /*0c20*/  STG.E desc[UR8][R12.64], R29 ;  /* 0x0000001d0c007986 */ /* 0x0209e8000c101908 */
.L_x_307:
[----:B------:R-:W-:Y:S05]  /*0c30*/  BSYNC B1 ;  /* 0x0000000000017941 */ /* 0x000fea0003800000 */
.L_x_306:
        /* <DEDUP_REMOVED lines=9> */
[----:B0-2---:R-:W2:Y:S01]  /*0cd0*/  LDG.E.64.CONSTANT R10, desc[UR8][R24.64] ;  /* 0x00000008180a7981 */ /* 0x005ea2000c1e9b00 */
        /* <DEDUP_REMOVED lines=10> */
.L_x_309:
[----:B----45:R4:W5:Y:S02]  /*0d80*/  LDG.E.CONSTANT R29, desc[UR8][R26.64] ;  /* 0x000000081a1d7981 */ /* 0x030964000c1e9900 */
.L_x_310:
[----:B------:R-:W-:Y:S05]  /*0d90*/  BSYNC B1 ;  /* 0x0000000000017941 */ /* 0x000fea0003800000 */
.L_x_308:
        /* <DEDUP_REMOVED lines=11> */
[----:B0-2-4-:R-:W-:Y:S02]  /*0e50*/  IMAD.MOV.U32 R10, RZ, RZ, R18 ;  /* 0x000000ffff0a7224 */ /* 0x015fe400078e0012 */
[----:B------:R-:W-:Y:S02]  /*0e60*/  IMAD.MOV.U32 R11, RZ, RZ, R3 ;  /* 0x000000ffff0b7224 */ /* 0x000fe400078e0003 */
[C---:B------:R-:W-:Y:S02]  /*0e70*/  IMAD R13, R31.reuse, UR13, R12 ;  /* 0x0000000d1f0d7c24 */ /* 0x040fe4000f8e020c */
[----:B------:R-:W-:-:S04]  /*0e80*/  IMAD.WIDE.U32 R10, R31, UR12, R10 ;  /* 0x0000000c1f0a7c25 */ /* 0x000fc8000f8e000a */
[----:B------:R-:W-:Y:S01]  /*0e90*/  IMAD.IADD R11, R11, 0x1, R13 ;  /* 0x000000010b0b7824 */ /* 0x000fe200078e020d */
[----:B------:R-:W-:-:S04]  /*0ea0*/  LEA R12, P1, R10, UR14, 0x2 ;  /* 0x0000000e0a0c7c11 */ /* 0x000fc8000f8210ff */
[----:B------:R-:W-:-:S05]  /*0eb0*/  LEA.HI.X R13, R10, UR15, R11, 0x2, P1 ;  /* 0x0000000f0a0d7c11 */ /* 0x000fca00088f140b */
[----:B-----5:R0:W-:Y:S04]  /*0ec0*/  STG.E desc[UR8][R12.64], R29 ;  /* 0x0000001d0c007986 */ /* 0x0201e8000c101908 */
.L_x_312:
[----:B------:R-:W-:Y:S05]  /*0ed0*/  BSYNC B1 ;  /* 0x0000000000017941 */ /* 0x000fea0003800000 */
.L_x_311:
        /* <DEDUP_REMOVED lines=9> */
[----:B--2-4-:R-:W2:Y:S01]  /*0f70*/  LDG.E.64.CONSTANT R10, desc[UR8][R24.64] ;  /* 0x00000008180a7981 */ /* 0x014ea2000c1e9b00 */
[----:B------:R-:W-:Y:S02]  /*0f80*/  IMAD.MOV.U32 R12, RZ, RZ, R20 ;  /* 0x000000ffff0c7224 */ /* 0x000fe400078e0014 */
[----:B------:R-:W-:Y:S02]  /*0f90*/  IMAD.MOV.U32 R13, RZ, RZ, R23 ;  /* 0x000000ffff0d7224 */ /* 0x000fe400078e0017 */
[----:B--2---:R-:W-:Y:S02]  /*0fa0*/  IMAD R11, R11, UR16, RZ ;  /* 0x000000100b0b7c24 */ /* 0x004fe4000f8e02ff */
[----:B------:R-:W-:-:S04]  /*0fb0*/  IMAD.WIDE.U32 R12, R10, UR16, R12 ;  /* 0x000000100a0c7c25 */ /* 0x000fc8000f8e000c */
[----:B------:R-:W-:Y:S01]  /*0fc0*/  IMAD R11, R10, UR17, R11 ;  /* 0x000000110a0b7c24 */ /* 0x000fe2000f8e020b */
[----:B------:R-:W-:-:S04]  /*0fd0*/  LEA R10, P1, R12, UR10, 0x2 ;  /* 0x0000000a0c0a7c11 */ /* 0x000fc8000f8210ff */
[----:B------:R-:W-:-:S04]  /*0fe0*/  IADD3 R11, R13, R11, RZ ;  /* 0x0000000b0d0b7210 */ /* 0x000fc80007ffe0ff */
[----:B------:R-:W-:-:S05]  /*0ff0*/  LEA.HI.X R11, R12, UR11, R11, 0x2, P1 ;  /* 0x0000000b0c0b7c11 */ /* 0x000fca00088f140b */
[----:B------:R0:W5:Y:S01]  /*1000*/  LDG.E.CONSTANT R29, desc[UR8][R10.64] ;  /* 0x000000080a1d7981 */ /* 0x000162000c1e9900 */
[----:B------:R-:W-:Y:S05]  /*1010*/  BRA `(.L_x_315) ;  /* 0x0000000000047947 */ /* 0x000fea0003800000 */
.L_x_314:
[----:B0----5:R0:W5:Y:S02]  /*1020*/  LDG.E.CONSTANT R29, desc[UR8][R26.64] ;  /* 0x000000081a1d7981 */ /* 0x021164000c1e9900 */
.L_x_315:
[----:B------:R-:W-:Y:S05]  /*1030*/  BSYNC B1 ;  /* 0x0000000000017941 */ /* 0x000fea0003800000 */
.L_x_313:
[----:B------:R-:W-:Y:S01]  /*1040*/  ISETP.GT.U32.AND P1, PT, R37, R2, PT ;  /* 0x000000022500720c */ /* 0x000fe20003f24070 */
[----:B------:R-:W-:Y:S03]  /*1050*/  BSSY B1, `(.L_x_316) ;  /* 0x000000c000017945 */ /* 0x000fe60003800000 */
[----:B------:R-:W-:-:S13]  /*1060*/  ISETP.GT.AND.EX P1, PT, R39, R4, PT, P1 ;  /* 0x000000042700720c */ /* 0x000fda0003f24310 */
        /* <DEDUP_REMOVED lines=10> */
.L_x_317:
[----:B------:R-:W-:Y:S05]  /*1110*/  BSYNC B1 ;  /* 0x0000000000017941 */ /* 0x000fea0003800000 */
.L_x_316:
[----:B------:R-:W-:-:S05]  /*1120*/  IADD3 R28, P1, R0, R28, RZ ;  /* 0x0000001c001c7210 */ /* 0x000fca0007f3e0ff */
[----:B------:R-:W-:Y:S01]  /*1130*/  IMAD.X R33, RZ, RZ, R33, P1 ;  /* 0x000000ffff217224 */ /* 0x000fe200008e0621 */
[----:B------:R-:W-:Y:S07]  /*1140*/  @P0 BRA `(.L_x_318) ;  /* 0xfffffff4004c0947 */ /* 0x000fee000383ffff */
.L_x_297:
[----:B------:R-:W-:Y:S05]  /*1150*/  BSYNC B0 ;  /* 0x0000000000007941 */ /* 0x000fea0003800000 */
.L_x_296:
[----:B------:R-:W-:Y:S01]  /*1160*/  ISETP.NE.U32.AND P0, PT, R6, RZ, PT ;  /* 0x000000ff0600720c */ /* 0x000fe20003f05070 */
[----:B------:R-:W-:Y:S03]  /*1170*/  BSSY B0, `(.L_x_319) ;  /* 0x000003a000007945 */ /* 0x000fe60003800000 */
[----:B------:R-:W-:-:S13]  /*1180*/  ISETP.NE.AND.EX P0, PT, R5, RZ, PT, P0 ;  /* 0x000000ff0500720c */ /* 0x000fda0003f05300 */
[----:B------:R-:W-:Y:S05]  /*1190*/  @!P0 BRA `(.L_x_320) ;  /* 0x0000000000dc8947 */ /* 0x000fea0003800000 */
[----:B0-----:R-:W-:Y:S01]  /*11a0*/  IADD3 R31, P0, R7, R28, RZ ;  /* 0x0000001c071f7210 */ /* 0x001fe20007f1e0ff */
[----:B------:R-:W-:Y:S01]  /*11b0*/  ULDC.64 UR4, c[0x0][0x278] ;  /* 0x00009e0000047ab9 */ /* 0x000fe20000000a00 */
[----:B------:R-:W-:Y:S01]  /*11c0*/  IMAD.MOV.U32 R8, RZ, RZ, R18 ;  /* 0x000000ffff087224 */ /* 0x000fe200078e0012 */
[----:B------:R-:W-:Y:S01]  /*11d0*/  ULDC.64 UR6, c[0x0][0x210] ;  /* 0x0000840000067ab9 */ /* 0x000fe20000000a00 */
[----:B------:R-:W-:Y:S02]  /*11e0*/  IMAD.MOV.U32 R9, RZ, RZ, R3 ;  /* 0x000000ffff097224 */ /* 0x000fe400078e0003 */
[----:B------:R-:W-:Y:S02]  /*11f0*/  IMAD.X R33, RZ, RZ, R33, P0 ;  /* 0x000000ffff217224 */ /* 0x000fe400000e0621 */
[----:B--2-4-:R-:W-:-:S04]  /*1200*/  IMAD.WIDE.U32 R10, R31, UR4, R8 ;  /* 0x000000041f0a7c25 */ /* 0x014fc8000f8e0008 */
[----:B------:R-:W-:Y:S01]  /*1210*/  IMAD R12, R33, UR4, RZ ;  /* 0x00000004210c7c24 */ /* 0x000fe2000f8e02ff */
[----:B-----5:R-:W-:Y:S01]  /*1220*/  LEA R29, P0, R10, UR6, 0x2 ;  /* 0x000000060a1d7c11 */ /* 0x020fe2000f8010ff */
[----:B------:R-:W-:-:S04]  /*1230*/  IMAD.WIDE.U32 R8, R0, UR4, RZ ;  /* 0x0000000400087c25 */ /* 0x000fc8000f8e00ff */
[----:B------:R-:W-:Y:S02]  /*1240*/  IMAD R7, R31, UR5, R12 ;  /* 0x000000051f077c24 */ /* 0x000fe4000f8e020c */
[----:B------:R-:W-:Y:S02]  /*1250*/  IMAD R35, R0, UR5, R9 ;  /* 0x0000000500237c24 */ /* 0x000fe4000f8e0209 */
[----:B------:R-:W-:-:S03]  /*1260*/  IMAD.IADD R7, R11, 0x1, R7 ;  /* 0x000000010b077824 */ /* 0x000fc600078e0207 */
[----:B------:R-:W-:Y:S02]  /*1270*/  SHF.L.U64.HI R35, R8, 0x2, R35 ;  /* 0x0000000208237819 */ /* 0x000fe40000010223 */
[----:B------:R-:W-:-:S07]  /*1280*/  LEA.HI.X R28, R10, UR7, R7, 0x2, P0 ;  /* 0x000000070a1c7c11 */ /* 0x000fce00080f1407 */
.L_x_324:
[----:B------:R-:W-:Y:S01]  /*1290*/  ISETP.NE.U32.AND P0, PT, R31, RZ, PT ;  /* 0x000000ff1f00720c */ /* 0x000fe20003f05070 */
[----:B------:R-:W-:Y:S03]  /*12a0*/  BSSY B1, `(.L_x_321) ;  /* 0x0000018000017945 */ /* 0x000fe60003800000 */
[----:B------:R-:W-:-:S13]  /*12b0*/  ISETP.NE.AND.EX P0, PT, R33, RZ, PT, P0 ;  /* 0x000000ff2100720c */ /* 0x000fda0003f05300 */
[----:B0-----:R-:W-:Y:S05]  /*12c0*/  @!P0 BRA `(.L_x_322) ;  /* 0x0000000000508947 */ /* 0x001fea0003800000 */
        /* <DEDUP_REMOVED lines=8> */
[----:B------:R-:W-:Y:S01]  /*1350*/  ULDC.64 UR4, c[0x0][0x260] ;  /* 0x0000980000047ab9 */ /* 0x000fe20000000a00 */
[----:B------:R-:W-:Y:S02]  /*1360*/  IMAD.MOV.U32 R12, RZ, RZ, R20 ;  /* 0x000000ffff0c7224 */ /* 0x000fe400078e0014 */
[----:B------:R-:W-:Y:S02]  /*1370*/  IMAD.MOV.U32 R13, RZ, RZ, R23 ;  /* 0x000000ffff0d7224 */ /* 0x000fe400078e0017 */
[----:B--2---:R-:W-:Y:S02]  /*1380*/  IMAD R7, R11, UR4, RZ ;  /* 0x000000040b077c24 */ /* 0x004fe4000f8e02ff */
[----:B------:R-:W-:-:S04]  /*1390*/  IMAD.WIDE.U32 R12, R10, UR4, R12 ;  /* 0x000000040a0c7c25 */ /* 0x000fc8000f8e000c */
[----:B------:R-:W-:Y:S01]  /*13a0*/  IMAD R7, R10, UR5, R7 ;  /* 0x000000050a077c24 */ /* 0x000fe2000f8e0207 */
[----:B------:R-:W-:Y:S02]  /*13b0*/  ULDC.64 UR4, c[0x0][0x218] ;  /* 0x0000860000047ab9 */ /* 0x000fe40000000a00 */
[----:B------:R-:W-:Y:S01]  /*13c0*/  LEA R10, P0, R12, UR4, 0x2 ;  /* 0x000000040c0a7c11 */ /* 0x000fe2000f8010ff */
[----:B------:R-:W-:-:S05]  /*13d0*/  IMAD.IADD R7, R13, 0x1, R7 ;  /* 0x000000010d077824 */ /* 0x000fca00078e0207 */
[----:B------:R-:W-:-:S05]  /*13e0*/  LEA.HI.X R11, R12, UR5, R7, 0x2, P0 ;  /* 0x000000050c0b7c11 */ /* 0x000fca00080f1407 */
[----:B------:R2:W5:Y:S01]  /*13f0*/  LDG.E.CONSTANT R7, desc[UR8][R10.64] ;  /* 0x000000080a077981 */ /* 0x000562000c1e9900 */
[----:B------:R-:W-:Y:S05]  /*1400*/  BRA `(.L_x_323) ;  /* 0x0000000000047947 */ /* 0x000fea0003800000 */
.L_x_322:
[----:B------:R0:W5:Y:S02]  /*1410*/  LDG.E.CONSTANT R7, desc[UR8][R26.64] ;  /* 0x000000081a077981 */ /* 0x000164000c1e9900 */
.L_x_323:
[----:B------:R-:W-:Y:S05]  /*1420*/  BSYNC B1 ;  /* 0x0000000000017941 */ /* 0x000fea0003800000 */
.L_x_321:
[----:B------:R-:W-:Y:S02]  /*1430*/  ISETP.GT.U32.AND P0, PT, R31, R2, PT ;  /* 0x000000021f00720c */ /* 0x000fe40003f04070 */
[----:B------:R-:W-:Y:S02]  /*1440*/  IADD3 R31, P2, R0, R31, RZ ;  /* 0x0000001f001f7210 */ /* 0x000fe40007f5e0ff */
[----:B------:R-:W-:-:S03]  /*1450*/  ISETP.GT.AND.EX P0, PT, R33, R4, PT, P0 ;  /* 0x000000042100720c */ /* 0x000fc60003f04300 */
[----:B------:R-:W-:-:S10]  /*1460*/  IMAD.X R33, RZ, RZ, R33, P2 ;  /* 0x000000ffff217224 */ /* 0x000fd400010e0621 */
[----:B--2---:R-:W-:Y:S01]  /*1470*/  @!P0 IMAD.MOV.U32 R10, RZ, RZ, R29 ;  /* 0x000000ffff0a8224 */ /* 0x004fe200078e001d */
        /* <DEDUP_REMOVED lines=8> */
[----:B--2---:R-:W-:Y:S05]  /*1500*/  @P0 BRA `(.L_x_324) ;  /* 0xfffffffc00600947 */ /* 0x004fea000383ffff */
.L_x_320:
[----:B------:R-:W-:Y:S05]  /*1510*/  BSYNC B0 ;  /* 0x0000000000007941 */ /* 0x000fea0003800000 */
.L_x_319:
[----:B------:R-:W-:Y:S01]  /*1520*/  SHF.L.U64.HI R5, R16, 0x1, R17 ;  /* 0x0000000110057819 */ /* 0x000fe20000010211 */
[----:B0-----:R-:W-:Y:S02]  /*1530*/  IMAD.MOV.U32 R7, RZ, RZ, RZ ;  /* 0x000000ffff077224 */ /* 0x001fe400078e00ff */
[----:B------:R-:W-:-:S07]  /*1540*/  IMAD.MOV.U32 R9, RZ, RZ, RZ ;  /* 0x000000ffff097224 */ /* 0x000fce00078e00ff */
.L_x_342:
[----:B0-----:R-:W0:Y:S01]  /*1550*/  S2R R8, SR_TID.X ;  /* 0x0000000000087919 */ /* 0x001e220000002100 */
[----:B------:R-:W-:Y:S01]  /*1560*/  IMAD.SHL.U32 R6, R16, 0x2, RZ ;  /* 0x0000000210067824 */ /* 0x000fe200078e00ff */
[----:B-123-5:R-:W1:Y:S01]  /*1570*/  LDC R30, c[0x0][0x298] ;  /* 0x0000a600ff1e7b82 */ /* 0x02ee620000000800 */
[----:B------:R-:W-:Y:S01]  /*1580*/  BSSY B0, `(.L_x_325) ;  /* 0x000003b000007945 */ /* 0x000fe20003800000 */
[----:B--2-4-:R-:W-:-:S06]  /*1590*/  PRMT R10, RZ, 0x7610, R10 ;  /* 0x00007610ff0a7816 */ /* 0x014fcc000000000a */
[----:B------:R-:W2:Y:S01]  /*15a0*/  LDC R31, c[0x0][0x29c] ;  /* 0x0000a700ff1f7b82 */ /* 0x000ea20000000800 */
        /* <DEDUP_REMOVED lines=10> */
[----:B-12---:R-:W-:Y:S05]  /*1650*/  @P1 BRA `(.L_x_326) ;  /* 0x0000000000b41947 */ /* 0x006fea0003800000 */
[----:B------:R-:W-:-:S04]  /*1660*/  LOP3.LUT R10, R11, 0x1, RZ, 0xc0, !PT ;  /* 0x000000010b0a7812 */ /* 0x000fc800078ec0ff */
[----:B------:R-:W-:-:S04]  /*1670*/  ISETP.NE.U32.AND P1, PT, R10, 0x1, PT ;  /* 0x000000010a00780c */ /* 0x000fc80003f25070 */
[----:B------:R-:W-:-:S13]  /*1680*/  ISETP.NE.U32.AND.EX P1, PT, RZ, RZ, PT, P1 ;  /* 0x000000ffff00720c */ /* 0x000fda0003f25110 */
[----:B-----5:R-:W3:Y:S01]  /*1690*/  @!P1 LDC.64 R28, c[0x0][0x288] ;  /* 0x0000a200ff1c9b82 */ /* 0x020ee20000000a00 */
[--C-:B------:R-:W-:Y:S02]  /*16a0*/  @!P1 SHF.R.U32.HI R13, RZ, 0x1, R8.reuse ;  /* 0x00000001ff0d9819 */ /* 0x100fe40000011608 */
[----:B------:R-:W-:-:S03]  /*16b0*/  @!P1 SHF.R.U64 R10, R11, 0x1, R8 ;  /* 0x000000010b0a9819 */ /* 0x000fc60000001208 */
[-C--:B---3--:R-:W-:Y:S02]  /*16c0*/  @!P1 IMAD R26, R13, R28.reuse, RZ ;  /* 0x0000001c0d1a9224 */ /* 0x088fe400078e02ff */
[----:B------:R-:W-:-:S04]  /*16d0*/  @!P1 IMAD.WIDE.U32 R12, R10, R28, RZ ;  /* 0x0000001c0a0c9225 */ /* 0x000fc800078e00ff */
[----:B------:R-:W-:Y:S01]  /*16e0*/  @!P1 IMAD R27, R10, R29, R26 ;  /* 0x0000001d0a1b9224 */ /* 0x000fe200078e021a */
[----:B------:R-:W-:-:S03]  /*16f0*/  @!P1 LEA R26, P2, R12, R24, 0x3 ;  /* 0x000000180c1a9211 */ /* 0x000fc600078418ff */
[----:B------:R-:W-:-:S05]  /*1700*/  @!P1 IMAD.IADD R13, R13, 0x1, R27 ;  /* 0x000000010d0d9824 */ /* 0x000fca00078e021b */
[----:B------:R-:W-:Y:S02]  /*1710*/  @!P1 LEA.HI.X R27, R12, R25, R13, 0x3, P2 ;  /* 0x000000190c1b9211 */ /* 0x000fe400010f1c0d */
[----:B------:R-:W-:Y:S01]  /*1720*/  ISETP.GE.U32.AND P2, PT, R11, 0x2, PT ;  /* 0x000000020b00780c */ /* 0x000fe20003f46070 */
[----:B------:R-:W-:Y:S02]  /*1730*/  BSSY B1, `(.L_x_327) ;  /* 0x000001e000017945 */ /* 0x000fe40003800000 */
[----:B------:R0:W5:Y:S01]  /*1740*/  @!P1 LDG.E.64.CONSTANT R30, desc[UR8][R26.64] ;  /* 0x000000081a1e9981 */ /* 0x000162000c1e9b00 */
[----:B------:R-:W-:Y:S02]  /*1750*/  ISETP.GE.U32.AND.EX P2, PT, R8, RZ, PT, P2 ;  /* 0x000000ff0800720c */ /* 0x000fe40003f46120 */
[----:B------:R-:W-:-:S11]  /*1760*/  PLOP3.LUT P1, PT, PT, PT, PT, 0x8, 0x0 ;  /* 0x000000000000781c */ /* 0x000fd60003f2e170 */
[----:B0-----:R-:W-:Y:S05]  /*1770*/  @!P2 BRA `(.L_x_328) ;  /* 0x000000000064a947 */ /* 0x001fea0003800000 */
        /* <DEDUP_REMOVED lines=21> */
[----:B------:R0:W5:Y:S02]  /*18d0*/  LDG.E.64.CONSTANT R12, desc[UR8][R26.64] ;  /* 0x000000081a0c7981 */ /* 0x000164000c1e9b00 */
.L_x_330:
[----:B------:R-:W-:Y:S05]  /*18e0*/  BSYNC B2 ;  /* 0x0000000000027941 */ /* 0x000fea0003800000 */
.L_x_329:
[----:B-----5:R-:W-:-:S04]  /*18f0*/  ISETP.NE.U32.AND P1, PT, R12, R30, PT ;  /* 0x0000001e0c00720c */ /* 0x020fc80003f25070 */
[----:B------:R-:W-:-:S13]  /*1900*/  ISETP.NE.AND.EX P1, PT, R13, R31, PT, P1 ;  /* 0x0000001f0d00720c */ /* 0x000fda0003f25310 */
.L_x_328:
[----:B------:R-:W-:Y:S05]  /*1910*/  BSYNC B1 ;  /* 0x0000000000017941 */ /* 0x000fea0003800000 */
.L_x_327:
[----:B------:R-:W-:-:S07]  /*1920*/  SEL R10, RZ, 0x1, !P1 ;  /* 0x00000001ff0a7807 */ /* 0x000fce0004800000 */
.L_x_326:
[----:B------:R-:W-:Y:S05]  /*1930*/  BSYNC B0 ;  /* 0x0000000000007941 */ /* 0x000fea0003800000 */
.L_x_325:
[----:B------:R-:W1:Y:S02]  /*1940*/  LDC.64 R32, c[0x0][0x228] ;  /* 0x00008a00ff207b82 */ /* 0x000e640000000a00 */
[----:B-1----:R-:W-:-:S04]  /*1950*/  ISETP.GE.U32.AND P1, PT, R32, 0x2, PT ;  /* 0x000000022000780c */ /* 0x002fc80003f26070 */
[----:B------:R-:W-:-:S13]  /*1960*/  ISETP.GE.AND.EX P1, PT, R33, RZ, PT, P1 ;  /* 0x000000ff2100720c */ /* 0x000fda0003f26310 */
[----:B------:R-:W-:Y:S05]  /*1970*/  @!P1 BRA `(.L_x_331) ;  /* 0x00000010008c9947 */ /* 0x000fea0003800000 */
[----:B------:R-:W-:Y:S01]  /*1980*/  ULDC.64 UR6, c[0x0][0x278] ;  /* 0x00009e0000067ab9 */ /* 0x000fe20000000a00 */
[----:B------:R-:W-:Y:S01]  /*1990*/  ULDC.64 UR4, c[0x0][0x260] ;  /* 0x0000980000047ab9 */ /* 0x000fe20000000a00 */
[----:B------:R-:W-:Y:S02]  /*19a0*/  IMAD.U32 R12, RZ, RZ, UR6 ;  /* 0x00000006ff0c7e24 */ /* 0x000fe4000f8e00ff */
[----:B-----5:R-:W-:Y:S02]  /*19b0*/  IMAD.MOV.U32 R29, RZ, RZ, R23 ;  /* 0x000000ffff1d7224 */ /* 0x020fe400078e0017 */
[-C--:B------:R-:W-:Y:S01]  /*19c0*/  IMAD R28, R8, R12.reuse, RZ ;  /* 0x0000000c081c7224 */ /* 0x080fe200078e02ff */
[----:B0--3--:R-:W-:Y:S01]  /*19d0*/  IADD3 R26, P1, RZ, -R12, RZ ;  /* 0x8000000cff1a7210 */ /* 0x009fe20007f3e0ff */
        /* <DEDUP_REMOVED lines=17> */
[----:B------:R-:W-:Y:S01]  /*1af0*/  HFMA2.MMA R53, -RZ, RZ, 0, 5.9604644775390625e-08 ;  /* 0x00000001ff357435 */ /* 0x000fe200000001ff */
        /* <DEDUP_REMOVED lines=8> */
.L_x_339:
        /* <DEDUP_REMOVED lines=37> */
.L_x_334:
        /* <DEDUP_REMOVED lines=59> */
.L_x_335:
[----:B------:R-:W-:Y:S05]  /*2180*/  BSYNC B0 ;  /* 0x0000000000007941 */ /* 0x000fea0003800000 */
.L_x_333:
        /* <DEDUP_REMOVED lines=17> */
.L_x_337:
        /* <DEDUP_REMOVED lines=47> */
.L_x_338:
[----:B------:R-:W-:Y:S05]  /*2590*/  BSYNC B0 ;  /* 0x0000000000007941 */ /* 0x000fea0003800000 */
.L_x_336:
[----:B------:R-:W-:-:S05]  /*25a0*/  IADD3 R53, P2, R53, 0x2, RZ ;  /* 0x0000000235357810 */ /* 0x000fca0007f5e0ff */
[----:B------:R-:W-:Y:S01]  /*25b0*/  IMAD.X R55, RZ, RZ, R55, P2 ;  /* 0x000000ffff377224 */ /* 0x000fe200010e0637 */
[----:B------:R-:W-:Y:S07]  /*25c0*/  @P1 BRA `(.L_x_339) ;  /* 0xfffffff4006c1947 */ /* 0x000fee000383ffff */
.L_x_332:
        /* <DEDUP_REMOVED lines=16> */
[C---:B------:R-:W-:Y:S01]  /*26d0*/  ISETP.GE.AND.EX P1, PT, R55.reuse, R15, PT, P1 ;  /* 0x0000000f3700720c */ /* 0x040fe20003f26310 */
[----:B------:R-:W-:Y:S01]  /*26e0*/  ULDC.64 UR18, c[0x0][0x210] ;  /* 0x0000840000127ab9 */ /* 0x000fe20000000a00 */
[----:B------:R-:W-:Y:S01]  /*26f0*/  ISETP.LE.AND.EX P2, PT, R8, R5, PT, P2 ;  /* 0x000000050800720c */ /* 0x000fe20003f43320 */
[----:B------:R-:W-:Y:S01]  /*2700*/  IMAD R6, R55, UR20, RZ ;  /* 0x0000001437067c24 */ /* 0x000fe2000f8e02ff */
[----:B------:R-:W-:-:S03]  /*2710*/  IADD3 R35, R13, R35, RZ ;  /* 0x000000230d237210 */ /* 0x000fc60007ffe0ff */
[C---:B01----:R-:W-:Y:S02]  /*2720*/  IMAD R31, R53.reuse, UR21, R6 ;  /* 0x00000015351f7c24 */ /* 0x043fe4000f8e0206 */
[----:B------:R-:W-:-:S04]  /*2730*/  IMAD.WIDE.U32 R34, R53, UR20, R34 ;  /* 0x0000001435227c25 */ /* 0x000fc8000f8e0022 */
        /* <DEDUP_REMOVED lines=10> */
.L_x_341:
        /* <DEDUP_REMOVED lines=60> */
.L_x_340:
[----:B------:R-:W-:Y:S05]  /*2ba0*/  BSYNC B0 ;  /* 0x0000000000007941 */ /* 0x000fea0003800000 */
.L_x_331:
[----:B------:R-:W-:Y:S05]  /*2bb0*/  @!P0 BRA `(.L_x_342) ;  /* 0xffffffe800648947 */ /* 0x000fea000383ffff */
.L_x_293:
[----:B------:R-:W4:Y:S01]  /*2bc0*/  S2R R0, SR_TID.X ;  /* 0x0000000000007919 */ /* 0x000f220000002100 */
[----:B------:R-:W-:Y:S05]  /*2bd0*/  WARPSYNC.ALL ;  /* 0x0000000000007948 */ /* 0x000fea0003800000 */
[----:B------:R-:W-:Y:S01]  /*2be0*/  BAR.SYNC.DEFER_BLOCKING 0x0 ;  /* 0x0000000000007b1d */ /* 0x000fe20000010000 */
[----:B----4-:R-:W-:-:S13]  /*2bf0*/  ISETP.NE.AND P0, PT, R0, RZ, PT ;  /* 0x000000ff0000720c */ /* 0x010fda0003f05270 */
        /* <DEDUP_REMOVED lines=28> */
[----:B------:R-:W4:Y:S04]  /*2dc0*/  LDG.E R2, desc[UR8][R2.64] ;  /* 0x0000000802027981 */ /* 0x000f28000c1e1900 */
[----:B------:R0:W4:Y:S02]  /*2dd0*/  @P0 LDG.E R7, desc[UR8][R4.64] ;  /* 0x0000000804070981 */ /* 0x000124000c1e1900 */
[----:B0-----:R-:W0:Y:S01]  /*2de0*/  S2R R5, SR_CTAID.Y ;  /* 0x0000000000057919 */ /* 0x001e220000002600 */
[----:B------:R-:W-:Y:S01]  /*2df0*/  ULDC UR4, c[0x0][0x4] ;  /* 0x0000010000047ab9 */ /* 0x000fe20000000800 */
[----:B----4-:R-:W-:-:S04]  /*2e00*/  FSETP.GT.FTZ.AND P0, PT, R2, R7, PT ;  /* 0x000000070200720b */ /* 0x010fc80003f14000 */
        /* <DEDUP_REMOVED lines=9> */
[----:B------:R-:W4:Y:S02]  /*2ea0*/  MUFU.EX2 R7, R7 ;  /* 0x0000000700077308 */ /* 0x000f240000000800 */
[----:B----4-:R-:W-:-:S06]  /*2eb0*/  FADD.FTZ R4, R8, R7 ;  /* 0x0000000708047221 */ /* 0x010fcc0000010000 */
[----:B------:R-:W4:Y:S01]  /*2ec0*/  MUFU.LG2 R3, R4 ;  /* 0x0000000400037308 */ /* 0x000f220000000c00 */
[----:B0-----:R-:W-:Y:S01]  /*2ed0*/  IMAD R0, R5, UR4, R0 ;  /* 0x0000000405007c24 */ /* 0x001fe2000f8e0200 */
[----:B------:R-:W-:-:S04]  /*2ee0*/  ULDC.64 UR4, c[0x0][0x248] ;  /* 0x0000920000047ab9 */ /* 0x000fc80000000a00 */
[----:B------:R-:W-:Y:S01]  /*2ef0*/  LEA R2, P0, R0, UR4, 0x2 ;  /* 0x0000000400027c11 */ /* 0x000fe2000f8010ff */
[----:B----4-:R-:W-:-:S03]  /*2f00*/  FFMA.FTZ R6, R3, 0.69314718246459960938, R6 ;  /* 0x3f31721803067823 */ /* 0x010fc60000010006 */
[----:B------:R-:W-:Y:S01]  /*2f10*/  LEA.HI.X R3, R0, UR5, RZ, 0x2, P0 ;  /* 0x0000000500037c11 */ /* 0x000fe200080f14ff */
[----:B------:R-:W-:-:S05]  /*2f20*/  FADD.FTZ R5, -R6, -RZ ;  /* 0x800000ff06057221 */ /* 0x000fca0000010100 */
[----:B------:R-:W-:Y:S01]  /*2f30*/  STG.E desc[UR8][R2.64], R5 ;  /* 0x0000000502007986 */ /* 0x000fe2000c101908 */
[----:B------:R-:W-:Y:S05]  /*2f40*/  EXIT ;  /* 0x000000000000794d */ /* 0x000fea0003800000 */
.L_x_292:
        /* <DEDUP_REMOVED lines=8> */
        .weak           $__internal_5_$__cuda_sm20_div_u64
        .type           $__internal_5_$__cuda_sm20_div_u64,@function
        .size           $__internal_5_$__cuda_sm20_div_u64,(.L_x_488 - $__internal_5_$__cuda_sm20_div_u64)
$__internal_5_$__cuda_sm20_div_u64:
        /* <DEDUP_REMOVED lines=65> */
[----:B------:R-:W-:Y:S06]  /*33e0*/  RET.REL.NODEC R10 `(_ZN2at6native43_GLOBAL__N__c95f0927_10_LossCTC_cu_88d8892b29ctc_loss_log_alpha_gpu_kernelIflEEvPT_PKS3_PKllPKT0_S8_lS4_llllllS8_lll) ;  /* 0xffffffcc0a047950 */ /* 0x000fec0003c3ffff */
.L_x_343:
        /* <DEDUP_REMOVED lines=9> */
.L_x_488:


//--------------------- .text._ZN2at6native43_GLOBAL__N__c95f0927_10_LossCTC_cu_88d8892b29ctc_loss_log_alpha_gpu_kernelIdiEEvPT_PKS3_PKllPKT0_S8_lS4_llllllS8_lll --------------------------
	.section	.text._ZN2at6native43_GLOBAL__N__c95f0927_10_LossCTC_cu_88d8892b29ctc_loss_log_alpha_gpu_kernelIdiEEvPT_PKS3_PKllPKT0_S8_lS4_llllllS8_lll,"ax",@progbits
	.align	128
.text._ZN2at6native43_GLOBAL__N__c95f0927_10_LossCTC_cu_88d8892b29ctc_loss_log_alpha_gpu_kernelIdiEEvPT_PKS3_PKllPKT0_S8_lS4_llllllS8_lll:
        .type           _ZN2at6native43_GLOBAL__N__c95f0927_10_LossCTC_cu_88d8892b29ctc_loss_log_alpha_gpu_kernelIdiEEvPT_PKS3_PKllPKT0_S8_lS4_llllllS8_lll,@function
        .size           _ZN2at6native43_GLOBAL__N__c95f0927_10_LossCTC_cu_88d8892b29ctc_loss_log_alpha_gpu_kernelIdiEEvPT_PKS3_PKllPKT0_S8_lS4_llllllS8_lll,(.L_x_490 - _ZN2at6native43_GLOBAL__N__c95f0927_10_LossCTC_cu_88d8892b29ctc_loss_log_alpha_gpu_kernelIdiEEvPT_PKS3_PKllPKT0_S8_lS4_llllllS8_lll)
        .other          _ZN2at6native43_GLOBAL__N__c95f0927_10_LossCTC_cu_88d8892b29ctc_loss_log_alpha_gpu_kernelIdiEEvPT_PKS3_PKllPKT0_S8_lS4_llllllS8_lll,@"STO_CUDA_ENTRY STV_DEFAULT"
_ZN2at6native43_GLOBAL__N__c95f0927_10_LossCTC_cu_88d8892b29ctc_loss_log_alpha_gpu_kernelIdiEEvPT_PKS3_PKllPKT0_S8_lS4_llllllS8_lll:
        /* <DEDUP_REMOVED lines=10> */
[----:B------:R-:W-:-:S07]  /*00a0*/  ULDC.64 UR4, c[0x0][0x208] ;  /* 0x0000820000047ab9 */ /* 0x000fce0000000a00 */
[----:B------:R-:W1:Y:S01]  /*00b0*/  LDC.64 R18, c[0x0][0x238] ;  /* 0x00008e00ff127b82 */ /* 0x000e620000000a00 */
[C---:B------:R-:W-:Y:S01]  /*00c0*/  IMAD.SHL.U32 R0, R27.reuse, 0x8, RZ ;  /* 0x000000081b007824 */ /* 0x040fe200078e00ff */
[----:B------:R-:W-:Y:S01]  /*00d0*/  ULDC.64 UR6, c[0x0][0x248] ;  /* 0x0000920000067ab9 */ /* 0x000fe20000000a00 */
[----:B------:R-:W-:Y:S01]  /*00e0*/  SHF.R.U32.HI R2, RZ, 0x1d, R27 ;  /* 0x0000001dff027819 */ /* 0x000fe2000001161b */
[----:B------:R-:W-:Y:S01]  /*00f0*/  ULDC.64 UR8, c[0x0][0x210] ;  /* 0x0000840000087ab9 */ /* 0x000fe20000000a00 */
[----:B------:R-:W-:Y:S01]  /*0100*/  ULDC.64 UR10, c[0x0][0x278] ;  /* 0x00009e00000a7ab9 */ /* 0x000fe20000000a00 */
[----:B------:R-:W-:Y:S01]  /*0110*/  ULDC.64 UR12, c[0x0][0x278] ;  /* 0x00009e00000c7ab9 */ /* 0x000fe20000000a00 */
[----:B------:R-:W-:Y:S01]  /*0120*/  ULDC.64 UR14, c[0x0][0x260] ;  /* 0x00009800000e7ab9 */ /* 0x000fe20000000a00 */
[----:B------:R-:W-:Y:S01]  /*0130*/  ULDC.64 UR16, c[0x0][0x260] ;  /* 0x0000980000107ab9 */ /* 0x000fe20000000a00 */
[----:B------:R-:W-:Y:S01]  /*0140*/  ULDC.64 UR18, c[0x0][0x218] ;  /* 0x0000860000127ab9 */ /* 0x000fe20000000a00 */
[----:B------:R-:W-:Y:S01]  /*0150*/  ULDC.64 UR20, c[0x0][0x218] ;  /* 0x0000860000147ab9 */ /* 0x000fe20000000a00 */
[----:B0-----:R-:W-:-:S06]  /*0160*/  IMAD.WIDE.U32 R16, R27, 0x8, R16 ;  /* 0x000000081b107825 */ /* 0x001fcc00078e0010 */
[----:B------:R-:W2:Y:S01]  /*0170*/  LDG.E.64.CONSTANT R16, desc[UR4][R16.64] ;  /* 0x0000000410107981 */ /* 0x000ea2000c1e9b00 */
[----:B-1----:R-:W-:-:S06]  /*0180*/  IMAD.WIDE.U32 R18, R27, 0x8, R18 ;  /* 0x000000081b127825 */ /* 0x002fcc00078e0012 */
[----:B------:R-:W5:Y:S01]  /*0190*/  LDG.E.64.CONSTANT R18, desc[UR4][R18.64] ;  /* 0x0000000412127981 */ /* 0x000f62000c1e9b00 */
[----:B------:R-:W-:-:S04]  /*01a0*/  IADD3 R4, P1, R0, UR6, RZ ;  /* 0x0000000600047c10 */ /* 0x000fc8000ff3e0ff */
[----:B------:R-:W-:Y:S01]  /*01b0*/  IADD3.X R5, R2, UR7, RZ, P1, !PT ;  /* 0x0000000702057c10 */ /* 0x000fe20008ffe4ff */
[----:B------:R-:W-:Y:S01]  /*01c0*/  ULDC.64 UR6, c[0x0][0x210] ;  /* 0x0000840000067ab9 */ /* 0x000fe20000000a00 */
        /* <DEDUP_REMOVED lines=11> */
[----:B------:R-:W-:-:S04]  /*0280*/  IADD3 R4, P0, R0, UR22, RZ ;  /* 0x0000001600047c10 */ /* 0x000fc8000ff1e0ff */
[----:B------:R-:W-:Y:S01]  /*0290*/  IADD3.X R5, R2, UR23, RZ, P0, !PT ;  /* 0x0000001702057c10 */ /* 0x000fe200087fe4ff */
[C---:B------:R-:W-:Y:S01]  /*02a0*/  IMAD.SHL.U32 R13, R6.reuse, 0x2, RZ ;  /* 0x00000002060d7824 */ /* 0x040fe200078e00ff */
[----:B------:R-:W-:Y:S01]  /*02b0*/  SHF.L.U64.HI R11, R6, 0x1, R7 ;  /* 0x00000001060b7819 */ /* 0x000fe20000010207 */
[----:B------:R-:W1:Y:S01]  /*02c0*/  LDC.64 R22, c[0x0][0x260] ;  /* 0x00009800ff167b82 */ /* 0x000e620000000a00 */
[----:B------:R-:W-:Y:S02]  /*02d0*/  ULDC.64 UR22, c[0x0][0x258] ;  /* 0x0000960000167ab9 */ /* 0x000fe40000000a00 */
[----:B------:R-:W5:Y:S01]  /*02e0*/  LDG.E.64.CONSTANT R4, desc[UR4][R4.64] ;  /* 0x0000000404047981 */ /* 0x000f62000c1e9b00 */
[----:B------:R-:W-:Y:S01]  /*02f0*/  IADD3 R7, P1, R13, 0x1, RZ ;  /* 0x000000010d077810 */ /* 0x000fe20007f3e0ff */
[----:B------:R-:W-:-:S04]  /*0300*/  IMAD.WIDE.U32 R2, R27, UR22, RZ ;  /* 0x000000161b027c25 */ /* 0x000fc8000f8e00ff */
[----:B------:R-:W-:Y:S02]  /*0310*/  IMAD.X R33, RZ, RZ, R11, P1 ;  /* 0x000000ffff217224 */ /* 0x000fe400008e060b */
[----:B------:R-:W-:Y:S01]  /*0320*/  IMAD R27, R27, UR23, R3 ;  /* 0x000000171b1b7c24 */ /* 0x000fe2000f8e0203 */
[----:B------:R-:W-:Y:S01]  /*0330*/  ULDC.64 UR22, c[0x0][0x298] ;  /* 0x0000a60000167ab9 */ /* 0x000fe20000000a00 */
[----:B------:R-:W-:Y:S01]  /*0340*/  IMAD.MOV.U32 R26, RZ, RZ, R2 ;  /* 0x000000ffff1a7224 */ /* 0x000fe200078e0002 */
[----:B0-----:R-:W-:-:S04]  /*0350*/  ISETP.GT.U32.AND P0, PT, R7, R10, PT ;  /* 0x0000000a0700720c */ /* 0x001fc80003f04070 */
[----:B------:R-:W-:-:S04]  /*0360*/  ISETP.GT.AND.EX P0, PT, R33, RZ, PT, P0 ;  /* 0x000000ff2100720c */ /* 0x000fc80003f04300 */
[----:B------:R-:W-:Y:S01]  /*0370*/  SEL R7, R7, R10, P0 ;  /* 0x0000000a07077207 */ /* 0x000fe20000000000 */
[C---:B-1----:R-:W-:Y:S01]  /*0380*/  IMAD R0, R22.reuse, UR23, RZ ;  /* 0x0000001716007c24 */ /* 0x042fe2000f8e02ff */
[----:B------:R-:W-:Y:S01]  /*0390*/  SEL R33, R33, RZ, P0 ;  /* 0x000000ff21217207 */ /* 0x000fe20000000000 */
[----:B------:R-:W-:Y:S01]  /*03a0*/  IMAD.WIDE.U32 R8, R22, UR22, R26 ;  /* 0x0000001616087c25 */ /* 0x000fe2000f8e001a */
[----:B------:R-:W-:-:S03]  /*03b0*/  IADD3 R7, P0, R7, -0x1, RZ ;  /* 0xffffffff07077810 */ /* 0x000fc60007f1e0ff */
[----:B------:R-:W-:Y:S01]  /*03c0*/  IMAD R23, R23, UR22, R0 ;  /* 0x0000001617177c24 */ /* 0x000fe2000f8e0200 */
[----:B------:R-:W-:Y:S01]  /*03d0*/  IADD3.X R33, R33, -0x1, RZ, P0, !PT ;  /* 0xffffffff21217810 */ /* 0x000fe200007fe4ff */
[----:B------:R-:W-:Y:S02]  /*03e0*/  ULDC.64 UR22, c[0x0][0x218] ;  /* 0x0000860000167ab9 */ /* 0x000fe40000000a00 */
[----:B------:R-:W-:Y:S01]  /*03f0*/  IMAD.IADD R9, R9, 0x1, R23 ;  /* 0x0000000109097824 */ /* 0x000fe200078e0217 */
[----:B------:R-:W-:Y:S02]  /*0400*/  ISETP.NE.U32.AND P0, PT, R33, RZ, PT ;  /* 0x000000ff2100720c */ /* 0x000fe40003f05070 */
[----:B------:R-:W-:-:S04]  /*0410*/  LEA R30, P1, R8, UR22, 0x3 ;  /* 0x00000016081e7c11 */ /* 0x000fc8000f8218ff */
[----:B------:R-:W-:-:S07]  /*0420*/  LEA.HI.X R31, R8, UR23, R9, 0x3, P1 ;  /* 0x00000017081f7c11 */ /* 0x000fce00088f1c09 */
[----:B------:R-:W-:Y:S05]  /*0430*/  @!P0 BRA `(.L_x_346) ;  /* 0x0000000000148947 */ /* 0x000fea0003800000 */
[----:B------:R-:W-:-:S07]  /*0440*/  MOV R0, 0x460 ;  /* 0x0000046000007802 */ /* 0x000fce0000000f00 */
[----:B-----5:R-:W-:Y:S05]  /*0450*/  CALL.REL.NOINC `($__internal_6_$__cuda_sm20_div_u64) ;  /* 0x0000003800347944 */ /* 0x020fea0003c00000 */
[----:B------:R-:W-:Y:S02]  /*0460*/  IMAD.MOV.U32 R6, RZ, RZ, R8 ;  /* 0x000000ffff067224 */ /* 0x000fe400078e0008 */
[----:B------:R-:W-:Y:S01]  /*0470*/  IMAD.MOV.U32 R7, RZ, RZ, R9 ;  /* 0x000000ffff077224 */ /* 0x000fe200078e0009 */
[----:B------:R-:W-:Y:S06]  /*0480*/  BRA `(.L_x_347) ;  /* 0x00000000004c7947 */ /* 0x000fec0003800000 */
.L_x_346:
        /* <DEDUP_REMOVED lines=9> */
[----:B------:R-:W-:-:S04]  /*0520*/  IMAD.HI.U32 R6, R6, R7, RZ ;  /* 0x0000000706067227 */ /* 0x000fc800078e00ff */
[----:B------:R-:W-:-:S04]  /*0530*/  IMAD.MOV R9, RZ, RZ, -R6 ;  /* 0x000000ffff097224 */ /* 0x000fc800078e0a06 */
[----:B------:R-:W-:-:S05]  /*0540*/  IMAD R7, R10, R9, R7 ;  /* 0x000000090a077224 */ /* 0x000fca00078e0207 */
[----:B------:R-:W-:-:S13]  /*0550*/  ISETP.GE.U32.AND P0, PT, R7, R10, PT ;  /* 0x0000000a0700720c */ /* 0x000fda0003f06070 */
[----:B------:R-:W-:Y:S02]  /*0560*/  @P0 IMAD.IADD R7, R7, 0x1, -R10 ;  /* 0x0000000107070824 */ /* 0x000fe400078e0a0a */
[----:B------:R-:W-:-:S03]  /*0570*/  @P0 VIADD R6, R6, 0x1 ;  /* 0x0000000106060836 */ /* 0x000fc60000000000 */
[----:B------:R-:W-:Y:S01]  /*0580*/  ISETP.GE.U32.AND P1, PT, R7, R10, PT ;  /* 0x0000000a0700720c */ /* 0x000fe20003f26070 */
[----:B------:R-:W-:-:S12]  /*0590*/  IMAD.MOV.U32 R7, RZ, RZ, RZ ;  /* 0x000000ffff077224 */ /* 0x000fd800078e00ff */
[----:B------:R-:W-:Y:S01]  /*05a0*/  @P1 VIADD R6, R6, 0x1 ;  /* 0x0000000106061836 */ /* 0x000fe20000000000 */
[----:B------:R-:W-:-:S07]  /*05b0*/  @!P2 LOP3.LUT R6, RZ, R10, RZ, 0x33, !PT ;  /* 0x0000000aff06a212 */ /* 0x000fce00078e33ff */
.L_x_347:
        /* <DEDUP_REMOVED lines=8> */
[----:B------:R-:W-:Y:S02]  /*0640*/  IMAD.X R7, RZ, RZ, R7, P2 ;  /* 0x000000ffff077224 */ /* 0x000fe400010e0607 */
[----:B------:R-:W-:Y:S01]  /*0650*/  IMAD.MOV.U32 R12, RZ, RZ, RZ ;  /* 0x000000ffff0c7224 */ /* 0x000fe200078e00ff */
[----:B------:R-:W-:Y:S01]  /*0660*/  LEA.HI.X R23, R4, UR23, R5, 0x2, P1 ;  /* 0x0000001704177c11 */ /* 0x000fe200088f1405 */
[----:B------:R-:W-:Y:S01]  /*0670*/  IMAD.MOV.U32 R32, RZ, RZ, RZ ;  /* 0x000000ffff207224 */ /* 0x000fe200078e00ff */
[----:B------:R-:W-:-:S05]  /*0680*/  LOP3.LUT R4, R25, 0x3, RZ, 0xc0, !PT ;  /* 0x0000000319047812 */ /* 0x000fca00078ec0ff */
[----:B------:R-:W-:Y:S05]  /*0690*/  @!P0 BRA `(.L_x_349) ;  /* 0x0000000800d48947 */ /* 0x000fea0003800000 */
[----:B------:R-:W-:Y:S01]  /*06a0*/  IADD3 R5, P0, -R4, R25, RZ ;  /* 0x0000001904057210 */ /* 0x000fe20007f1e1ff */
[----:B------:R-:W-:Y:S02]  /*06b0*/  IMAD.MOV.U32 R12, RZ, RZ, RZ ;  /* 0x000000ffff0c7224 */ /* 0x000fe400078e00ff */
[----:B------:R-:W-:Y:S02]  /*06c0*/  IMAD.MOV.U32 R32, RZ, RZ, RZ ;  /* 0x000000ffff207224 */ /* 0x000fe400078e00ff */
[----:B------:R-:W-:-:S08]  /*06d0*/  IMAD.X R6, R7, 0x1, ~R0, P0 ;  /* 0x0000000107067824 */ /* 0x000fd000000e0e00 */
.L_x_370:
        /* <DEDUP_REMOVED lines=11> */
[----:B------:R-:W-:Y:S01]  /*0790*/  IMAD.MOV.U32 R24, RZ, RZ, 0x0 ;  /* 0x00000000ff187424 */ /* 0x000fe200078e00ff */
[----:B------:R-:W-:Y:S01]  /*07a0*/  ISETP.NE.U32.AND P2, PT, R18, RZ, PT ;  /* 0x000000ff1200720c */ /* 0x000fe20003f45070 */
[----:B------:R-:W-:Y:S01]  /*07b0*/  IMAD.MOV.U32 R25, RZ, RZ, -0x100000 ;  /* 0xfff00000ff197424 */ /* 0x000fe200078e00ff */
[----:B------:R-:W-:Y:S02]  /*07c0*/  ISETP.NE.AND.EX P1, PT, R14, RZ, PT, P1 ;  /* 0x000000ff0e00720c */ /* 0x000fe40003f25310 */
[----:B------:R-:W-:-:S04]  /*07d0*/  ISETP.NE.AND.EX P2, PT, R19, RZ, PT, P2 ;  /* 0x000000ff1300720c */ /* 0x000fc80003f45320 */
[----:B------:R-:W-:-:S13]  /*07e0*/  PLOP3.LUT P1, PT, P1, P2, PT, 0xa2, 0x0 ;  /* 0x000000000000781c */ /* 0x000fda0000f25472 */
[----:B------:R-:W-:Y:S05]  /*07f0*/  @P1 BRA `(.L_x_352) ;  /* 0x0000000000341947 */ /* 0x000fea0003800000 */
[----:B------:R-:W2:Y:S01]  /*0800*/  LDG.E.CONSTANT R7, desc[UR4][R22.64] ;  /* 0x0000000416077981 */ /* 0x000ea2000c1e9900 */
[----:B------:R-:W-:Y:S02]  /*0810*/  IMAD.MOV.U32 R24, RZ, RZ, R2 ;  /* 0x000000ffff187224 */ /* 0x000fe400078e0002 */
[----:B------:R-:W-:Y:S01]  /*0820*/  IMAD.MOV.U32 R25, RZ, RZ, R27 ;  /* 0x000000ffff197224 */ /* 0x000fe200078e001b */
[----:B--2---:R-:W-:Y:S01]  /*0830*/  SHF.R.S32.HI R8, RZ, 0x1f, R7 ;  /* 0x0000001fff087819 */ /* 0x004fe20000011407 */
[----:B------:R-:W-:-:S04]  /*0840*/  IMAD.WIDE.U32 R24, R7, UR14, R24 ;  /* 0x0000000e07187c25 */ /* 0x000fc8000f8e0018 */
[----:B------:R-:W-:Y:S01]  /*0850*/  IMAD R8, R8, UR14, RZ ;  /* 0x0000000e08087c24 */ /* 0x000fe2000f8e02ff */
[----:B------:R-:W-:-:S03]  /*0860*/  LEA R28, P1, R24, UR18, 0x3 ;  /* 0x00000012181c7c11 */ /* 0x000fc6000f8218ff */
[----:B------:R-:W-:-:S04]  /*0870*/  IMAD R7, R7, UR15, R8 ;  /* 0x0000000f07077c24 */ /* 0x000fc8000f8e0208 */
[----:B------:R-:W-:-:S05]  /*0880*/  IMAD.IADD R7, R25, 0x1, R7 ;  /* 0x0000000119077824 */ /* 0x000fca00078e0207 */
[----:B------:R-:W-:-:S05]  /*0890*/  LEA.HI.X R29, R24, UR19, R7, 0x3, P1 ;  /* 0x00000013181d7c11 */ /* 0x000fca00088f1c07 */
[----:B------:R0:W5:Y:S01]  /*08a0*/  LDG.E.64.CONSTANT R24, desc[UR4][R28.64] ;  /* 0x000000041c187981 */ /* 0x000162000c1e9b00 */
[----:B------:R-:W-:Y:S05]  /*08b0*/  BRA `(.L_x_352) ;  /* 0x0000000000047947 */ /* 0x000fea0003800000 */
.L_x_351:
[----:B------:R1:W5:Y:S02]  /*08c0*/  LDG.E.64.CONSTANT R24, desc[UR4][R30.64] ;  /* 0x000000041e187981 */ /* 0x000364000c1e9b00 */
.L_x_352:
[----:B------:R-:W-:Y:S05]  /*08d0*/  BSYNC B1 ;  /* 0x0000000000017941 */ /* 0x000fea0003800000 */
.L_x_350:
        /* <DEDUP_REMOVED lines=11> */
[----:B------:R-:W-:Y:S02]  /*0990*/  IMAD.MOV.U32 R14, RZ, RZ, R20 ;  /* 0x000000ffff0e7224 */ /* 0x000fe400078e0014 */
[C---:B------:R-:W-:Y:S02]  /*09a0*/  IMAD R7, R34.reuse, UR11, R7 ;  /* 0x0000000b22077c24 */ /* 0x040fe4000f8e0207 */
[----:B0-----:R-:W-:-:S04]  /*09b0*/  IMAD.WIDE.U32 R28, R34, UR10, R14 ;  /* 0x0000000a221c7c25 */ /* 0x001fc8000f8e000e */
[----:B------:R-:W-:Y:S01]  /*09c0*/  IMAD.IADD R7, R29, 0x1, R7 ;  /* 0x000000011d077824 */ /* 0x000fe200078e0207 */
[----:B------:R-:W-:-:S04]  /*09d0*/  LEA R32, P1, R28, UR6, 0x3 ;  /* 0x000000061c207c11 */ /* 0x000fc8000f8218ff */
[----:B------:R-:W-:-:S05]  /*09e0*/  LEA.HI.X R33, R28, UR7, R7, 0x3, P1 ;  /* 0x000000071c217c11 */ /* 0x000fca00088f1c07 */
[----:B-----5:R2:W-:Y:S04]  /*09f0*/  STG.E.64 desc[UR4][R32.64], R24 ;  /* 0x0000001820007986 */ /* 0x0205e8000c101b04 */
.L_x_354:
[----:B------:R-:W-:Y:S05]  /*0a00*/  BSYNC B1 ;  /* 0x0000000000017941 */ /* 0x000fea0003800000 */
.L_x_353:
[----:B------:R-:W-:Y:S04]  /*0a10*/  BSSY B1, `(.L_x_355) ;  /* 0x0000017000017945 */ /* 0x000fe80003800000 */
[----:B------:R-:W-:Y:S05]  /*0a20*/  @!P2 BRA `(.L_x_356) ;  /* 0x000000000050a947 */ /* 0x000fea0003800000 */
[----:B------:R-:W-:Y:S01]  /*0a30*/  ISETP.NE.U32.AND P1, PT, R36, 0x1, PT ;  /* 0x000000012400780c */ /* 0x000fe20003f25070 */
[----:B--2--5:R-:W-:Y:S01]  /*0a40*/  IMAD.MOV.U32 R24, RZ, RZ, 0x0 ;  /* 0x00000000ff187424 */ /* 0x024fe200078e00ff */
        /* <DEDUP_REMOVED lines=12> */
[----:B0-----:R-:W-:-:S03]  /*0b10*/  LEA R28, P1, R24, UR18, 0x3 ;  /* 0x00000012181c7c11 */ /* 0x001fc6000f8218ff */
[----:B------:R-:W-:-:S04]  /*0b20*/  IMAD R7, R7, UR15, R14 ;  /* 0x0000000f07077c24 */ /* 0x000fc8000f8e020e */
[----:B------:R-:W-:-:S05]  /*0b30*/  IMAD.IADD R7, R25, 0x1, R7 ;  /* 0x0000000119077824 */ /* 0x000fca00078e0207 */
[----:B------:R-:W-:-:S05]  /*0b40*/  LEA.HI.X R29, R24, UR19, R7, 0x3, P1 ;  /* 0x00000013181d7c11 */ /* 0x000fca00088f1c07 */
[----:B------:R2:W5:Y:S01]  /*0b50*/  LDG.E.64.CONSTANT R24, desc[UR4][R28.64] ;  /* 0x000000041c187981 */ /* 0x000562000c1e9b00 */
[----:B------:R-:W-:Y:S05]  /*0b60*/  BRA `(.L_x_357) ;  /* 0x0000000000047947 */ /* 0x000fea0003800000 */
.L_x_356:
[----:B--2--5:R3:W5:Y:S02]  /*0b70*/  LDG.E.64.CONSTANT R24, desc[UR4][R30.64] ;  /* 0x000000041e187981 */ /* 0x024764000c1e9b00 */
.L_x_357:
[----:B------:R-:W-:Y:S05]  /*0b80*/  BSYNC B1 ;  /* 0x0000000000017941 */ /* 0x000fea0003800000 */
.L_x_355:
        /* <DEDUP_REMOVED lines=13> */
[----:B0-2---:R-:W-:-:S04]  /*0c60*/  IMAD.WIDE.U32 R28, R36, UR10, R14 ;  /* 0x0000000a241c7c25 */ /* 0x005fc8000f8e000e */
[----:B------:R-:W-:Y:S01]  /*0c70*/  IMAD.IADD R7, R29, 0x1, R7 ;  /* 0x000000011d077824 */ /* 0x000fe200078e0207 */
[----:B------:R-:W-:-:S04]  /*0c80*/  LEA R32, P1, R28, UR6, 0x3 ;  /* 0x000000061c207c11 */ /* 0x000fc8000f8218ff */
[----:B------:R-:W-:-:S05]  /*0c90*/  LEA.HI.X R33, R28, UR7, R7, 0x3, P1 ;  /* 0x000000071c217c11 */ /* 0x000fca00088f1c07 */
[----:B-----5:R4:W-:Y:S04]  /*0ca0*/  STG.E.64 desc[UR4][R32.64], R24 ;  /* 0x0000001820007986 */ /* 0x0209e8000c101b04 */
.L_x_359:
[----:B------:R-:W-:Y:S05]  /*0cb0*/  BSYNC B1 ;  /* 0x0000000000017941 */ /* 0x000fea0003800000 */
.L_x_358:
[----:B------:R-:W-:Y:S04]  /*0cc0*/  BSSY B1, `(.L_x_360) ;  /* 0x0000017000017945 */ /* 0x000fe80003800000 */
[----:B------:R-:W-:Y:S05]  /*0cd0*/  @!P2 BRA `(.L_x_361) ;  /* 0x000000000050a947 */ /* 0x000fea0003800000 */
[----:B------:R-:W-:Y:S01]  /*0ce0*/  ISETP.NE.U32.AND P1, PT, R34, 0x1, PT ;  /* 0x000000012200780c */ /* 0x000fe20003f25070 */
[----:B----45:R-:W-:Y:S01]  /*0cf0*/  IMAD.MOV.U32 R24, RZ, RZ, 0x0 ;  /* 0x00000000ff187424 */ /* 0x030fe200078e00ff */
[----:B------:R-:W-:Y:S01]  /*0d00*/  ISETP.NE.U32.AND P2, PT, R18, RZ, PT ;  /* 0x000000ff1200720c */ /* 0x000fe20003f45070 */
[----:B------:R-:W-:Y:S01]  /*0d10*/  IMAD.MOV.U32 R25, RZ, RZ, -0x100000 ;  /* 0xfff00000ff197424 */ /* 0x000fe200078e00ff */
[----:B------:R-:W-:Y:S02]  /*0d20*/  ISETP.NE.AND.EX P1, PT, R40, RZ, PT, P1 ;  /* 0x000000ff2800720c */ /* 0x000fe40003f25310 */
[----:B------:R-:W-:-:S04]  /*0d30*/  ISETP.NE.AND.EX P2, PT, R19, RZ, PT, P2 ;  /* 0x000000ff1300720c */ /* 0x000fc80003f45320 */
[----:B------:R-:W-:-:S13]  /*0d40*/  PLOP3.LUT P1, PT, P1, P2, PT, 0xa2, 0x0 ;  /* 0x000000000000781c */ /* 0x000fda0000f25472 */
[----:B------:R-:W-:Y:S05]  /*0d50*/  @P1 BRA `(.L_x_362) ;  /* 0x0000000000341947 */ /* 0x000fea0003800000 */
[----:B------:R-:W4:Y:S01]  /*0d60*/  LDG.E.CONSTANT R7, desc[UR4][R22.64] ;  /* 0x0000000416077981 */ /* 0x000f22000c1e9900 */
[----:B------:R-:W-:Y:S02]  /*0d70*/  IMAD.MOV.U32 R24, RZ, RZ, R2 ;  /* 0x000000ffff187224 */ /* 0x000fe400078e0002 */
[----:B------:R-:W-:Y:S01]  /*0d80*/  IMAD.MOV.U32 R25, RZ, RZ, R27 ;  /* 0x000000ffff197224 */ /* 0x000fe200078e001b */
[----:B----4-:R-:W-:Y:S01]  /*0d90*/  SHF.R.S32.HI R14, RZ, 0x1f, R7 ;  /* 0x0000001fff0e7819 */ /* 0x010fe20000011407 */
[----:B------:R-:W-:-:S04]  /*0da0*/  IMAD.WIDE.U32 R24, R7, UR14, R24 ;  /* 0x0000000e07187c25 */ /* 0x000fc8000f8e0018 */
[----:B------:R-:W-:Y:S01]  /*0db0*/  IMAD R14, R14, UR14, RZ ;  /* 0x0000000e0e0e7c24 */ /* 0x000fe2000f8e02ff */
[----:B0-2---:R-:W-:-:S03]  /*0dc0*/  LEA R28, P1, R24, UR18, 0x3 ;  /* 0x00000012181c7c11 */ /* 0x005fc6000f8218ff */
[----:B------:R-:W-:-:S05]  /*0dd0*/  IMAD R7, R7, UR15, R14 ;  /* 0x0000000f07077c24 */ /* 0x000fca000f8e020e */
[----:B------:R-:W-:-:S04]  /*0de0*/  IADD3 R7, R25, R7, RZ ;  /* 0x0000000719077210 */ /* 0x000fc80007ffe0ff */
[----:B------:R-:W-:-:S05]  /*0df0*/  LEA.HI.X R29, R24, UR19, R7, 0x3, P1 ;  /* 0x00000013181d7c11 */ /* 0x000fca00088f1c07 */
[----:B------:R4:W5:Y:S01]  /*0e00*/  LDG.E.64.CONSTANT R24, desc[UR4][R28.64] ;  /* 0x000000041c187981 */ /* 0x000962000c1e9b00 */
[----:B------:R-:W-:Y:S05]  /*0e10*/  BRA `(.L_x_362) ;  /* 0x0000000000047947 */ /* 0x000fea0003800000 */
.L_x_361:
[----:B----45:R4:W5:Y:S02]  /*0e20*/  LDG.E.64.CONSTANT R24, desc[UR4][R30.64] ;  /* 0x000000041e187981 */ /* 0x030964000c1e9b00 */
.L_x_362:
[----:B------:R-:W-:Y:S05]  /*0e30*/  BSYNC B1 ;  /* 0x0000000000017941 */ /* 0x000fea0003800000 */
.L_x_360:
        /* <DEDUP_REMOVED lines=13> */
[----:B0-2-4-:R-:W-:-:S04]  /*0f10*/  IMAD.WIDE.U32 R28, R34, UR10, R14 ;  /* 0x0000000a221c7c25 */ /* 0x015fc8000f8e000e */
[----:B------:R-:W-:Y:S01]  /*0f20*/  IMAD.IADD R7, R29, 0x1, R7 ;  /* 0x000000011d077824 */ /* 0x000fe200078e0207 */
[----:B------:R-:W-:-:S04]  /*0f30*/  LEA R32, P1, R28, UR6, 0x3 ;  /* 0x000000061c207c11 */ /* 0x000fc8000f8218ff */
[----:B------:R-:W-:-:S05]  /*0f40*/  LEA.HI.X R33, R28, UR7, R7, 0x3, P1 ;  /* 0x000000071c217c11 */ /* 0x000fca00088f1c07 */
[----:B-----5:R0:W-:Y:S04]  /*0f50*/  STG.E.64 desc[UR4][R32.64], R24 ;  /* 0x0000001820007986 */ /* 0x0201e8000c101b04 */
.L_x_364:
[----:B------:R-:W-:Y:S05]  /*0f60*/  BSYNC B1 ;  /* 0x0000000000017941 */ /* 0x000fea0003800000 */
.L_x_363:
[----:B------:R-:W-:Y:S04]  /*0f70*/  BSSY B1, `(.L_x_365) ;  /* 0x0000017000017945 */ /* 0x000fe80003800000 */
[----:B------:R-:W-:Y:S05]  /*0f80*/  @!P2 BRA `(.L_x_366) ;  /* 0x000000000050a947 */ /* 0x000fea0003800000 */
[----:B------:R-:W-:Y:S01]  /*0f90*/  ISETP.NE.U32.AND P1, PT, R36, 0x1, PT ;  /* 0x000000012400780c */ /* 0x000fe20003f25070 */
[----:B0----5:R-:W-:Y:S01]  /*0fa0*/  IMAD.MOV.U32 R24, RZ, RZ, 0x0 ;  /* 0x00000000ff187424 */ /* 0x021fe200078e00ff */
        /* <DEDUP_REMOVED lines=12> */
[----:B----4-:R-:W-:-:S03]  /*1070*/  LEA R28, P1, R24, UR18, 0x3 ;  /* 0x00000012181c7c11 */ /* 0x010fc6000f8218ff */
[----:B------:R-:W-:-:S04]  /*1080*/  IMAD R7, R7, UR15, R14 ;  /* 0x0000000f07077c24 */ /* 0x000fc8000f8e020e */
[----:B------:R-:W-:-:S05]  /*1090*/  IMAD.IADD R7, R25, 0x1, R7 ;  /* 0x0000000119077824 */ /* 0x000fca00078e0207 */
[----:B------:R-:W-:-:S05]  /*10a0*/  LEA.HI.X R29, R24, UR19, R7, 0x3, P1 ;  /* 0x00000013181d7c11 */ /* 0x000fca00088f1c07 */
[----:B------:R0:W5:Y:S01]  /*10b0*/  LDG.E.64.CONSTANT R24, desc[UR4][R28.64] ;  /* 0x000000041c187981 */ /* 0x000162000c1e9b00 */
[----:B------:R-:W-:Y:S05]  /*10c0*/  BRA `(.L_x_367) ;  /* 0x0000000000047947 */ /* 0x000fea0003800000 */
.L_x_366:
[----:B0----5:R0:W5:Y:S02]  /*10d0*/  LDG.E.64.CONSTANT R24, desc[UR4][R30.64] ;  /* 0x000000041e187981 */ /* 0x021164000c1e9b00 */
.L_x_367:
[----:B------:R-:W-:Y:S05]  /*10e0*/  BSYNC B1 ;  /* 0x0000000000017941 */ /* 0x000fea0003800000 */
.L_x_365:
[----:B------:R-:W-:Y:S01]  /*10f0*/  ISETP.GT.U32.AND P1, PT, R36, R13, PT ;  /* 0x0000000d2400720c */ /* 0x000fe20003f24070 */
[----:B------:R-:W-:Y:S03]  /*1100*/  BSSY B1, `(.L_x_368) ;  /* 0x000000b000017945 */ /* 0x000fe60003800000 */
[----:B------:R-:W-:-:S13]  /*1110*/  ISETP.GT.AND.EX P1, PT, R38, R11, PT, P1 ;  /* 0x0000000b2600720c */ /* 0x000fda0003f24310 */
        /* <DEDUP_REMOVED lines=9> */
.L_x_369:
[----:B------:R-:W-:Y:S05]  /*11b0*/  BSYNC B1 ;  /* 0x0000000000017941 */ /* 0x000fea0003800000 */
.L_x_368:
[----:B------:R-:W-:-:S05]  /*11c0*/  IADD3 R12, P1, R10, R12, RZ ;  /* 0x0000000c0a0c7210 */ /* 0x000fca0007f3e0ff */
[----:B0-----:R-:W-:Y:S01]  /*11d0*/  IMAD.X R32, RZ, RZ, R8, P1 ;  /* 0x000000ffff207224 */ /* 0x001fe200008e0608 */
[----:B------:R-:W-:Y:S07]  /*11e0*/  @P0 BRA `(.L_x_370) ;  /* 0xfffffff4003c0947 */ /* 0x000fee000383ffff */
.L_x_349:
[----:B------:R-:W-:Y:S05]  /*11f0*/  BSYNC B0 ;  /* 0x0000000000007941 */ /* 0x000fea0003800000 */
.L_x_348:
[----:B------:R-:W-:Y:S01]  /*1200*/  ISETP.NE.U32.AND P0, PT, R4, RZ, PT ;  /* 0x000000ff0400720c */ /* 0x000fe20003f05070 */
[----:B------:R-:W-:Y:S03]  /*1210*/  BSSY B0, `(.L_x_371) ;  /* 0x0000033000007945 */ /* 0x000fe60003800000 */
[----:B------:R-:W-:-:S13]  /*1220*/  ISETP.NE.AND.EX P0, PT, R0, RZ, PT, P0 ;  /* 0x000000ff0000720c */ /* 0x000fda0003f05300 */
[----:B------:R-:W-:Y:S05]  /*1230*/  @!P0 BRA `(.L_x_372) ;  /* 0x0000000000c08947 */ /* 0x000fea0003800000 */
.L_x_378:
[----:B0-----:R-:W-:Y:S01]  /*1240*/  IADD3 R8, P1, R9, R12, RZ ;  /* 0x0000000c09087210 */ /* 0x001fe20007f3e0ff */
[----:B------:R-:W-:Y:S03]  /*1250*/  BSSY B1, `(.L_x_373) ;  /* 0x000001a000017945 */ /* 0x000fe60003800000 */
[----:B------:R-:W-:Y:S01]  /*1260*/  ISETP.NE.U32.AND P0, PT, R8, RZ, PT ;  /* 0x000000ff0800720c */ /* 0x000fe20003f05070 */
[----:B------:R-:W-:-:S05]  /*1270*/  IMAD.X R14, RZ, RZ, R32, P1 ;  /* 0x000000ffff0e7224 */ /* 0x000fca00008e0620 */
[----:B------:R-:W-:-:S13]  /*1280*/  ISETP.NE.AND.EX P0, PT, R14, RZ, PT, P0 ;  /* 0x000000ff0e00720c */ /* 0x000fda0003f05300 */
[----:B-----5:R-:W-:Y:S05]  /*1290*/  @!P0 BRA `(.L_x_374) ;  /* 0x0000000000508947 */ /* 0x020fea0003800000 */
        /* <DEDUP_REMOVED lines=9> */
[----:B------:R-:W-:Y:S01]  /*1330*/  IMAD.MOV.U32 R7, RZ, RZ, R27 ;  /* 0x000000ffff077224 */ /* 0x000fe200078e001b */
[----:B--2---:R-:W-:-:S05]  /*1340*/  SHF.R.S32.HI R6, RZ, 0x1f, R5 ;  /* 0x0000001fff067819 */ /* 0x004fca0000011405 */
[----:B-----5:R-:W-:Y:S02]  /*1350*/  IMAD R24, R6, UR16, RZ ;  /* 0x0000001006187c24 */ /* 0x020fe4000f8e02ff */
[----:B------:R-:W-:-:S04]  /*1360*/  IMAD.MOV.U32 R6, RZ, RZ, R2 ;  /* 0x000000ffff067224 */ /* 0x000fc800078e0002 */
[----:B------:R-:W-:-:S04]  /*1370*/  IMAD.WIDE.U32 R6, R5, UR16, R6 ;  /* 0x0000001005067c25 */ /* 0x000fc8000f8e0006 */
[----:B------:R-:W-:Y:S01]  /*1380*/  IMAD R5, R5, UR17, R24 ;  /* 0x0000001105057c24 */ /* 0x000fe2000f8e0218 */
[----:B------:R-:W-:-:S03]  /*1390*/  LEA R24, P0, R6, UR20, 0x3 ;  /* 0x0000001406187c11 */ /* 0x000fc6000f8018ff */
[----:B------:R-:W-:-:S05]  /*13a0*/  IMAD.IADD R5, R7, 0x1, R5 ;  /* 0x0000000107057824 */ /* 0x000fca00078e0205 */
[----:B------:R-:W-:-:S05]  /*13b0*/  LEA.HI.X R25, R6, UR21, R5, 0x3, P0 ;  /* 0x0000001506197c11 */ /* 0x000fca00080f1c05 */
[----:B------:R0:W5:Y:S01]  /*13c0*/  LDG.E.64.CONSTANT R6, desc[UR4][R24.64] ;  /* 0x0000000418067981 */ /* 0x000162000c1e9b00 */
[----:B------:R-:W-:Y:S05]  /*13d0*/  BRA `(.L_x_375) ;  /* 0x0000000000047947 */ /* 0x000fea0003800000 */
.L_x_374:
[----:B------:R0:W5:Y:S02]  /*13e0*/  LDG.E.64.CONSTANT R6, desc[UR4][R30.64] ;  /* 0x000000041e067981 */ /* 0x000164000c1e9b00 */
.L_x_375:
[----:B------:R-:W-:Y:S05]  /*13f0*/  BSYNC B1 ;  /* 0x0000000000017941 */ /* 0x000fea0003800000 */
.L_x_373:
[----:B------:R-:W-:Y:S01]  /*1400*/  ISETP.GT.U32.AND P0, PT, R8, R13, PT ;  /* 0x0000000d0800720c */ /* 0x000fe20003f04070 */
[----:B------:R-:W-:Y:S03]  /*1410*/  BSSY B1, `(.L_x_376) ;  /* 0x000000b000017945 */ /* 0x000fe60003800000 */
[----:B------:R-:W-:-:S13]  /*1420*/  ISETP.GT.AND.EX P0, PT, R14, R11, PT, P0 ;  /* 0x0000000b0e00720c */ /* 0x000fda0003f04300 */
[----:B------:R-:W-:Y:S05]  /*1430*/  @P0 BRA `(.L_x_377) ;  /* 0x0000000000200947 */ /* 0x000fea0003800000 */
[----:B------:R-:W-:Y:S02]  /*1440*/  IMAD R5, R14, UR12, RZ ;  /* 0x0000000c0e057c24 */ /* 0x000fe4000f8e02ff */
[----:B------:R-:W-:Y:S02]  /*1450*/  IMAD.MOV.U32 R14, RZ, RZ, R20 ;  /* 0x000000ffff0e7224 */ /* 0x000fe400078e0014 */
[C---:B------:R-:W-:Y:S02]  /*1460*/  IMAD R5, R8.reuse, UR13, R5 ;  /* 0x0000000d08057c24 */ /* 0x040fe4000f8e0205 */
[----:B0----5:R-:W-:-:S04]  /*1470*/  IMAD.WIDE.U32 R24, R8, UR12, R14 ;  /* 0x0000000c08187c25 */ /* 0x021fc8000f8e000e */
[----:B------:R-:W-:Y:S01]  /*1480*/  IMAD.IADD R5, R25, 0x1, R5 ;  /* 0x0000000119057824 */ /* 0x000fe200078e0205 */
[----:B--2-4-:R-:W-:-:S04]  /*1490*/  LEA R28, P0, R24, UR8, 0x3 ;  /* 0x00000008181c7c11 */ /* 0x014fc8000f8018ff */
[----:B------:R-:W-:-:S05]  /*14a0*/  LEA.HI.X R29, R24, UR9, R5, 0x3, P0 ;  /* 0x00000009181d7c11 */ /* 0x000fca00080f1c05 */
[----:B------:R0:W-:Y:S04]  /*14b0*/  STG.E.64 desc[UR4][R28.64], R6 ;  /* 0x000000061c007986 */ /* 0x0001e8000c101b04 */
.L_x_377:
[----:B------:R-:W-:Y:S05]  /*14c0*/  BSYNC B1 ;  /* 0x0000000000017941 */ /* 0x000fea0003800000 */
.L_x_376:
[----:B------:R-:W-:Y:S02]  /*14d0*/  IADD3 R4, P0, R4, -0x1, RZ ;  /* 0xffffffff04047810 */ /* 0x000fe40007f1e0ff */
[----:B------:R-:W-:Y:S02]  /*14e0*/  IADD3 R12, P1, R10, R12, RZ ;  /* 0x0000000c0a0c7210 */ /* 0x000fe40007f3e0ff */
[----:B------:R-:W-:Y:S02]  /*14f0*/  IADD3.X R0, R0, -0x1, RZ, P0, !PT ;  /* 0xffffffff00007810 */ /* 0x000fe400007fe4ff */
[----:B------:R-:W-:Y:S01]  /*1500*/  ISETP.NE.U32.AND P0, PT, R4, RZ, PT ;  /* 0x000000ff0400720c */ /* 0x000fe20003f05070 */
[----:B------:R-:W-:-:S03]  /*1510*/  IMAD.X R32, RZ, RZ, R32, P1 ;  /* 0x000000ffff207224 */ /* 0x000fc600008e0620 */
[----:B------:R-:W-:-:S13]  /*1520*/  ISETP.NE.AND.EX P0, PT, R0, RZ, PT, P0 ;  /* 0x000000ff0000720c */ /* 0x000fda0003f05300 */
[----:B------:R-:W-:Y:S05]  /*1530*/  @P0 BRA `(.L_x_378) ;  /* 0xfffffffc00400947 */ /* 0x000fea000383ffff */
.L_x_372:
[----:B------:R-:W-:Y:S05]  /*1540*/  BSYNC B0 ;  /* 0x0000000000007941 */ /* 0x000fea0003800000 */
.L_x_371:
[----:B0----5:R-:W0:Y:S01]  /*1550*/  LDC.64 R24, c[0x0][0x250] ;  /* 0x00009400ff187b82 */ /* 0x021e220000000a00 */
[----:B------:R-:W-:Y:S01]  /*1560*/  ULDC.64 UR22, c[0x0][0x210] ;  /* 0x0000840000167ab9 */ /* 0x000fe20000000a00 */
[C---:B------:R-:W-:Y:S01]  /*1570*/  SHF.L.U64.HI R4, R18.reuse, 0x1, R19 ;  /* 0x0000000112047819 */ /* 0x040fe20000010213 */
[----:B------:R-:W-:Y:S01]  /*1580*/  IMAD.SHL.U32 R3, R18, 0x2, RZ ;  /* 0x0000000212037824 */ /* 0x000fe200078e00ff */
[----:B------:R-:W-:Y:S01]  /*1590*/  LEA R8, P0, R20, UR22, 0x3 ;  /* 0x0000001614087c11 */ /* 0x000fe2000f8018ff */
[----:B------:R-:W-:-:S03]  /*15a0*/  IMAD.MOV.U32 R0, RZ, RZ, RZ ;  /* 0x000000ffff007224 */ /* 0x000fc600078e00ff */
[----:B-1-34-:R-:W2:Y:S01]  /*15b0*/  LDC.64 R30, c[0x0][0x270] ;  /* 0x00009c00ff1e7b82 */ /* 0x01aea20000000a00 */
[----:B------:R-:W-:Y:S02]  /*15c0*/  LEA.HI.X R7, R20, UR23, R15, 0x3, P0 ;  /* 0x0000001714077c11 */ /* 0x000fe400080f1c0f */
[----:B0-----:R-:W-:Y:S01]  /*15d0*/  IADD3 R26, P2, R2, R24, RZ ;  /* 0x00000018021a7210 */ /* 0x001fe20007f5e0ff */
[----:B------:R-:W-:Y:S01]  /*15e0*/  IMAD.MOV.U32 R2, RZ, RZ, RZ ;  /* 0x000000ffff027224 */ /* 0x000fe200078e00ff */
[----:B------:R-:W-:-:S03]  /*15f0*/  SHF.L.U64.HI R12, R24, 0x3, R25 ;  /* 0x00000003180c7819 */ /* 0x000fc60000010219 */
[----:B------:R-:W-:Y:S01]  /*1600*/  IMAD.X R27, R27, 0x1, R25, P2 ;  /* 0x000000011b1b7824 */ /* 0x000fe200010e0619 */
[----:B--2---:R-:W-:Y:S01]  /*1610*/  IADD3 R28, P1, R20, R30, RZ ;  /* 0x0000001e141c7210 */ /* 0x004fe20007f3e0ff */
[C---:B------:R-:W-:Y:S01]  /*1620*/  IMAD.SHL.U32 R5, R30.reuse, 0x8, RZ ;  /* 0x000000081e057824 */ /* 0x040fe200078e00ff */
[----:B------:R-:W-:-:S03]  /*1630*/  SHF.L.U64.HI R6, R30, 0x3, R31 ;  /* 0x000000031e067819 */ /* 0x000fc6000001021f */
[----:B------:R-:W-:-:S08]  /*1640*/  IMAD.X R29, R15, 0x1, R31, P1 ;  /* 0x000000010f1d7824 */ /* 0x000fd000008e061f */
.L_x_398:
[-C--:B------:R-:W-:Y:S01]  /*1650*/  IADD3 R14, P1, R9, R2.reuse, RZ ;  /* 0x00000002090e7210 */ /* 0x080fe20007f3e0ff */
[----:B------:R-:W0:Y:S01]  /*1660*/  LDC R36, c[0x0][0x298] ;  /* 0x0000a600ff247b82 */ /* 0x000e220000000800 */
[----:B------:R-:W-:Y:S01]  /*1670*/  IADD3 R2, P2, R10, R2, RZ ;  /* 0x000000020a027210 */ /* 0x000fe20007f5e0ff */
[----:B------:R-:W-:Y:S01]  /*1680*/  BSSY B0, `(.L_x_379) ;  /* 0x000003d000007945 */ /* 0x000fe20003800000 */
[----:B------:R-:W-:Y:S01]  /*1690*/  ISETP.GT.U32.AND P0, PT, R14, R3, PT ;  /* 0x000000030e00720c */ /* 0x000fe20003f04070 */
[--C-:B------:R-:W-:Y:S01]  /*16a0*/  IMAD.X R25, RZ, RZ, R0.reuse, P1 ;  /* 0x000000ffff197224 */ /* 0x100fe200008e0600 */
[----:B------:R-:W-:Y:S01]  /*16b0*/  ISETP.LT.U32.AND P1, PT, R18, 0x1, PT ;  /* 0x000000011200780c */ /* 0x000fe20003f21070 */
[----:B------:R-:W-:Y:S01]  /*16c0*/  IMAD.X R0, RZ, RZ, R0, P2 ;  /* 0x000000ffff007224 */ /* 0x000fe200010e0600 */
[----:B------:R-:W-:Y:S01]  /*16d0*/  ISETP.GT.U32.AND P2, PT, R2, R13, PT ;  /* 0x0000000d0200720c */ /* 0x000fe20003f44070 */
[----:B-1----:R-:W1:Y:S01]  /*16e0*/  LDC R37, c[0x0][0x29c] ;  /* 0x0000a700ff257b82 */ /* 0x002e620000000800 */
[----:B------:R-:W-:-:S02]  /*16f0*/  ISETP.GT.AND.EX P0, PT, R25, R4, PT, P0 ;  /* 0x000000041900720c */ /* 0x000fc40003f04300 */
[----:B------:R-:W-:Y:S02]  /*1700*/  PRMT R30, RZ, 0x7610, R30 ;  /* 0x00007610ff1e7816 */ /* 0x000fe4000000001e */
[----:B------:R-:W-:Y:S02]  /*1710*/  ISETP.LT.OR.EX P1, PT, R19, RZ, P0, P1 ;  /* 0x000000ff1300720c */ /* 0x000fe40000721710 */
[----:B------:R-:W-:Y:S01]  /*1720*/  ISETP.GT.AND.EX P0, PT, R0, R11, PT, P2 ;  /* 0x0000000b0000720c */ /* 0x000fe20003f04320 */
[----:B0-----:R-:W-:-:S10]  /*1730*/  IMAD.MOV.U32 R35, RZ, RZ, R36 ;  /* 0x000000ffff237224 */ /* 0x001fd400078e0024 */
[----:B------:R-:W-:Y:S05]  /*1740*/  @P1 BRA `(.L_x_380) ;  /* 0x0000000000c01947 */ /* 0x000fea0003800000 */
[----:B------:R-:W-:-:S04]  /*1750*/  LOP3.LUT R30, R14, 0x1, RZ, 0xc0, !PT ;  /* 0x000000010e1e7812 */ /* 0x000fc800078ec0ff */
[----:B------:R-:W-:-:S04]  /*1760*/  ISETP.NE.U32.AND P2, PT, R30, 0x1, PT ;  /* 0x000000011e00780c */ /* 0x000fc80003f45070 */
[----:B------:R-:W-:-:S13]  /*1770*/  ISETP.NE.U32.AND.EX P2, PT, RZ, RZ, PT, P2 ;  /* 0x000000ffff00720c */ /* 0x000fda0003f45120 */
[----:B------:R-:W0:Y:S01]  /*1780*/  @!P2 LDC.64 R34, c[0x0][0x288] ;  /* 0x0000a200ff22ab82 */ /* 0x000e220000000a00 */
[--C-:B------:R-:W-:Y:S02]  /*1790*/  @!P2 SHF.R.U32.HI R31, RZ, 0x1, R25.reuse ;  /* 0x00000001ff1fa819 */ /* 0x100fe40000011619 */
[----:B------:R-:W-:-:S03]  /*17a0*/  @!P2 SHF.R.U64 R32, R14, 0x1, R25 ;  /* 0x000000010e20a819 */ /* 0x000fc60000001219 */
[-C--:B0-----:R-:W-:Y:S02]  /*17b0*/  @!P2 IMAD R33, R31, R34.reuse, RZ ;  /* 0x000000221f21a224 */ /* 0x081fe400078e02ff */
[----:B------:R-:W-:-:S04]  /*17c0*/  @!P2 IMAD.WIDE.U32 R30, R32, R34, RZ ;  /* 0x00000022201ea225 */ /* 0x000fc800078e00ff */
[----:B------:R-:W-:Y:S01]  /*17d0*/  @!P2 IMAD R33, R32, R35, R33 ;  /* 0x000000232021a224 */ /* 0x000fe200078e0221 */
[----:B------:R-:W-:Y:S01]  /*17e0*/  @!P2 LEA R32, P1, R30, R22, 0x2 ;  /* 0x000000161e20a211 */ /* 0x000fe200078210ff */
[----:B------:R-:W-:Y:S02]  /*17f0*/  IMAD.MOV.U32 R35, RZ, RZ, R36 ;  /* 0x000000ffff237224 */ /* 0x000fe400078e0024 */
[----:B------:R-:W-:-:S05]  /*1800*/  @!P2 IMAD.IADD R31, R31, 0x1, R33 ;  /* 0x000000011f1fa824 */ /* 0x000fca00078e0221 */
[----:B------:R-:W-:-:S05]  /*1810*/  @!P2 LEA.HI.X R33, R30, R23, R31, 0x2, P1 ;  /* 0x000000171e21a211 */ /* 0x000fca00008f141f */
[----:B------:R-:W1:Y:S01]  /*1820*/  @!P2 LDG.E.CONSTANT R35, desc[UR4][R32.64] ;  /* 0x000000042023a981 */ /* 0x000e62000c1e9900 */
[----:B------:R-:W-:Y:S01]  /*1830*/  ISETP.GE.U32.AND P3, PT, R14, 0x2, PT ;  /* 0x000000020e00780c */ /* 0x000fe20003f66070 */
[----:B------:R-:W-:Y:S01]  /*1840*/  BSSY B1, `(.L_x_381) ;  /* 0x000001f000017945 */ /* 0x000fe20003800000 */
[----:B------:R-:W-:Y:S02]  /*1850*/  PLOP3.LUT P1, PT, PT, PT, PT, 0x8, 0x0 ;  /* 0x000000000000781c */ /* 0x000fe40003f2e170 */
[----:B------:R-:W-:Y:S02]  /*1860*/  ISETP.GE.U32.AND.EX P3, PT, R25, RZ, PT, P3 ;  /* 0x000000ff1900720c */ /* 0x000fe40003f66130 */
[----:B-1----:R-:W-:-:S11]  /*1870*/  @!P2 SHF.R.S32.HI R37, RZ, 0x1f, R35 ;  /* 0x0000001fff25a819 */ /* 0x002fd60000011423 */
        /* <DEDUP_REMOVED lines=24> */
.L_x_384:
[----:B------:R-:W-:Y:S05]  /*1a00*/  BSYNC B2 ;  /* 0x0000000000027941 */ /* 0x000fea0003800000 */
.L_x_383:
[----:B------:R-:W-:-:S04]  /*1a10*/  ISETP.NE.U32.AND P1, PT, R30, R35, PT ;  /* 0x000000231e00720c */ /* 0x000fc80003f25070 */
[----:B------:R-:W-:-:S13]  /*1a20*/  ISETP.NE.AND.EX P1, PT, R31, R37, PT, P1 ;  /* 0x000000251f00720c */ /* 0x000fda0003f25310 */
.L_x_382:
[----:B------:R-:W-:Y:S05]  /*1a30*/  BSYNC B1 ;  /* 0x0000000000017941 */ /* 0x000fea0003800000 */
.L_x_381:
[----:B------:R-:W-:-:S07]  /*1a40*/  SEL R30, RZ, 0x1, !P1 ;  /* 0x00000001ff1e7807 */ /* 0x000fce0004800000 */
.L_x_380:
[----:B------:R-:W-:Y:S05]  /*1a50*/  BSYNC B0 ;  /* 0x0000000000007941 */ /* 0x000fea0003800000 */
.L_x_379:
[----:B------:R-:W0:Y:S02]  /*1a60*/  LDC.64 R32, c[0x0][0x228] ;  /* 0x00008a00ff207b82 */ /* 0x000e240000000a00 */
[----:B0-----:R-:W-:-:S04]  /*1a70*/  ISETP.GE.U32.AND P1, PT, R32, 0x2, PT ;  /* 0x000000022000780c */ /* 0x001fc80003f26070 */
[----:B------:R-:W-:-:S13]  /*1a80*/  ISETP.GE.AND.EX P1, PT, R33, RZ, PT, P1 ;  /* 0x000000ff2100720c */ /* 0x000fda0003f26310 */
[----:B------:R-:W-:Y:S05]  /*1a90*/  @!P1 BRA `(.L_x_385) ;  /* 0x0000001000e09947 */ /* 0x000fea0003800000 */
[----:B------:R-:W-:Y:S01]  /*1aa0*/  ULDC.64 UR24, c[0x0][0x278] ;  /* 0x00009e0000187ab9 */ /* 0x000fe20000000a00 */
[----:B------:R-:W-:Y:S01]  /*1ab0*/  ULDC.64 UR26, c[0x0][0x260] ;  /* 0x00009800001a7ab9 */ /* 0x000fe20000000a00 */
[----:B------:R-:W-:Y:S01]  /*1ac0*/  UIADD3 UR22, UP0, URZ, -UR24, URZ ;  /* 0x800000183f167290 */ /* 0x000fe2000ff1e03f */
[----:B------:R-:W-:Y:S01]  /*1ad0*/  PRMT R32, R30, 0x9910, RZ ;  /* 0x000099101e207816 */ /* 0x000fe200000000ff */
[----:B-1----:R-:W-:Y:S01]  /*1ae0*/  IMAD R30, R37, UR26, RZ ;  /* 0x0000001a251e7c24 */ /* 0x002fe2000f8e02ff */
[----:B------:R-:W-:Y:S01]  /*1af0*/  BSSY B1, `(.L_x_385) ;  /* 0x0000132000017945 */ /* 0x000fe20003800000 */
[----:B------:R-:W-:Y:S01]  /*1b00*/  UIADD3.X UR23, URZ, ~UR25, URZ, UP0, !UPT ;  /* 0x800000193f177290 */ /* 0x000fe200087fe43f */
[----:B------:R-:W-:Y:S01]  /*1b10*/  IMAD.WIDE.U32 R36, R35, UR26, R26 ;  /* 0x0000001a23247c25 */ /* 0x000fe2000f8e001a */
[----:B------:R-:W-:-:S03]  /*1b20*/  ISETP.NE.AND P2, PT, R32, RZ, PT ;  /* 0x000000ff2000720c */ /* 0x000fc60003f45270 */
[----:B------:R-:W-:Y:S01]  /*1b30*/  IMAD R65, R35, UR27, R30 ;  /* 0x0000001b23417c24 */ /* 0x000fe2000f8e021e */
[----:B------:R-:W-:Y:S01]  /*1b40*/  MOV R30, UR22 ;  /* 0x00000016001e7c02 */ /* 0x000fe20008000f00 */
[----:B------:R-:W-:Y:S02]  /*1b50*/  IMAD R35, R25, UR24, RZ ;  /* 0x0000001819237c24 */ /* 0x000fe4000f8e02ff */
[----:B------:R-:W-:Y:S01]  /*1b60*/  IMAD.U32 R31, RZ, RZ, UR23 ;  /* 0x00000017ff1f7e24 */ /* 0x000fe2000f8e00ff */
[----:B------:R-:W-:Y:S01]  /*1b70*/  ULDC.64 UR22, c[0x0][0x218] ;  /* 0x0000860000167ab9 */ /* 0x000fe20000000a00 */
[----:B------:R-:W-:Y:S01]  /*1b80*/  IMAD.MOV.U32 R32, RZ, RZ, R20 ;  /* 0x000000ffff207224 */ /* 0x000fe200078e0014 */
[----:B------:R-:W-:Y:S01]  /*1b90*/  LEA R64, P3, R36, UR22, 0x3 ;  /* 0x0000001624407c11 */ /* 0x000fe2000f8618ff */
[----:B------:R-:W-:Y:S02]  /*1ba0*/  IMAD.MOV.U32 R33, RZ, RZ, R15 ;  /* 0x000000ffff217224 */ /* 0x000fe400078e000f */
[----:B------:R-:W-:-:S02]  /*1bb0*/  IMAD R39, R14, UR25, R35 ;  /* 0x000000190e277c24 */ /* 0x000fc4000f8e0223 */
[----:B------:R-:W-:-:S04]  /*1bc0*/  IMAD.WIDE.U32 R30, R14, UR24, R30 ;  /* 0x000000180e1e7c25 */ /* 0x000fc8000f8e001e */
[----:B------:R-:W-:Y:S01]  /*1bd0*/  IMAD.IADD R65, R37, 0x1, R65 ;  /* 0x0000000125417824 */ /* 0x000fe200078e0241 */
[----:B------:R-:W-:Y:S01]  /*1be0*/  IADD3 R71, P1, R30, -UR24, RZ ;  /* 0x800000181e477c10 */ /* 0x000fe2000ff3e0ff */
[----:B------:R-:W-:-:S03]  /*1bf0*/  IMAD.WIDE.U32 R34, R14, UR24, R32 ;  /* 0x000000180e227c25 */ /* 0x000fc6000f8e0020 */
[----:B------:R-:W-:Y:S01]  /*1c00*/  LEA.HI.X R65, R36, UR23, R65, 0x3, P3 ;  /* 0x0000001724417c11 */ /* 0x000fe200098f1c41 */
[----:B------:R-:W-:Y:S01]  /*1c10*/  IMAD.IADD R69, R31, 0x1, R39 ;  /* 0x000000011f457824 */ /* 0x000fe200078e0227 */
[----:B------:R-:W-:Y:S01]  /*1c20*/  ULDC.64 UR22, c[0x0][0x210] ;  /* 0x0000840000167ab9 */ /* 0x000fe20000000a00 */
[----:B------:R-:W-:Y:S01]  /*1c30*/  IMAD.WIDE.U32 R32, R14, UR24, R28 ;  /* 0x000000180e207c25 */ /* 0x000fe2000f8e001c */
[----:B------:R-:W-:Y:S02]  /*1c40*/  LEA R66, P4, R34, UR22, 0x3 ;  /* 0x0000001622427c11 */ /* 0x000fe4000f8818ff */
[----:B------:R-:W-:Y:S01]  /*1c50*/  IADD3.X R38, R69, ~UR25, RZ, P1, !PT ;  /* 0x8000001945267c10 */ /* 0x000fe20008ffe4ff */
[C---:B------:R-:W-:Y:S01]  /*1c60*/  IMAD.IADD R67, R39.reuse, 0x1, R35 ;  /* 0x0000000127437824 */ /* 0x040fe200078e0223 */
[----:B------:R-:W-:Y:S01]  /*1c70*/  LEA R36, P5, R32, UR22, 0x3 ;  /* 0x0000001620247c11 */ /* 0x000fe2000f8a18ff */
[----:B------:R-:W-:Y:S01]  /*1c80*/  IMAD.IADD R31, R39, 0x1, R33 ;  /* 0x00000001271f7824 */ /* 0x000fe200078e0221 */
[-C--:B------:R-:W-:Y:S01]  /*1c90*/  LEA R68, P3, R30, R8.reuse, 0x3 ;  /* 0x000000081e447211 */ /* 0x080fe200078618ff */
[----:B------:R-:W-:Y:S01]  /*1ca0*/  IMAD.MOV.U32 R73, RZ, RZ, 0x1 ;  /* 0x00000001ff497424 */ /* 0x000fe200078e00ff */
[----:B------:R-:W-:Y:S01]  /*1cb0*/  LEA R70, P1, R71, R8, 0x3 ;  /* 0x0000000847467211 */ /* 0x000fe200078218ff */
[----:B------:R-:W-:Y:S01]  /*1cc0*/  IMAD.MOV.U32 R75, RZ, RZ, RZ ;  /* 0x000000ffff4b7224 */ /* 0x000fe200078e00ff */
[----:B------:R-:W-:-:S02]  /*1cd0*/  LEA.HI.X R67, R34, UR23, R67, 0x3, P4 ;  /* 0x0000001722437c11 */ /* 0x000fc4000a0f1c43 */
[----:B------:R-:W-:Y:S02]  /*1ce0*/  LEA.HI.X R31, R32, UR23, R31, 0x3, P5 ;  /* 0x00000017201f7c11 */ /* 0x000fe4000a8f1c1f */
[-C--:B------:R-:W-:Y:S02]  /*1cf0*/  LEA.HI.X R69, R30, R7.reuse, R69, 0x3, P3 ;  /* 0x000000071e457211 */ /* 0x080fe400018f1c45 */
[----:B------:R-:W-:-:S07]  /*1d00*/  LEA.HI.X R71, R71, R7, R38, 0x3, P1 ;  /* 0x0000000747477211 */ /* 0x000fce00008f1c26 */
.L_x_397:
[----:B------:R-:W-:Y:S01]  /*1d10*/  ISETP.GE.U32.AND P1, PT, R73, R16, PT ;  /* 0x000000104900720c */ /* 0x000fe20003f26070 */
[----:B------:R-:W-:Y:S05]  /*1d20*/  WARPSYNC.ALL ;  /* 0x0000000000007948 */ /* 0x000fea0003800000 */
[----:B------:R-:W-:Y:S01]  /*1d30*/  BAR.SYNC.DEFER_BLOCKING 0x0 ;  /* 0x0000000000007b1d */ /* 0x000fe20000010000 */
[----:B------:R-:W-:Y:S01]  /*1d40*/  ISETP.LE.U32.AND P3, PT, R14, R3, PT ;  /* 0x000000030e00720c */ /* 0x000fe20003f63070 */
[----:B------:R-:W-:Y:S01]  /*1d50*/  IMAD.MOV.U32 R30, RZ, RZ, R36 ;  /* 0x000000ffff1e7224 */ /* 0x000fe200078e0024 */
[----:B------:R-:W-:Y:S02]  /*1d60*/  ISETP.GE.AND.EX P1, PT, R75, R17, PT, P1 ;  /* 0x000000114b00720c */ /* 0x000fe40003f26310 */
[----:B------:R-:W-:Y:S01]  /*1d70*/  ISETP.LE.AND.EX P3, PT, R25, R4, PT, P3 ;  /* 0x000000041900720c */ /* 0x000fe20003f63330 */
[----:B------:R-:W-:-:S12]  /*1d80*/  BSSY B0, `(.L_x_386) ;  /* 0x00000f8000007945 */ /* 0x000fd80003800000 */
[----:B------:R-:W-:Y:S05]  /*1d90*/  @!P1 BRA P3, `(.L_x_387) ;  /* 0x00000000001c9947 */ /* 0x000fea0001800000 */
[----:B------:R-:W-:-:S04]  /*1da0*/  ISETP.GT.U32.AND P1, PT, R14, R13, PT ;  /* 0x0000000d0e00720c */ /* 0x000fc80003f24070 */
[----:B------:R-:W-:-:S13]  /*1db0*/  ISETP.GT.AND.EX P1, PT, R25, R11, PT, P1 ;  /* 0x0000000b1900720c */ /* 0x000fda0003f24310 */
[----:B------:R-:W-:Y:S05]  /*1dc0*/  @P1 BRA `(.L_x_388) ;  /* 0x0000000c00cc1947 */ /* 0x000fea0003800000 */
[----:B------:R-:W-:Y:S02]  /*1dd0*/  IMAD.MOV.U32 R32, RZ, RZ, 0x0 ;  /* 0x00000000ff207424 */ /* 0x000fe400078e00ff */
[----:B------:R-:W-:-:S05]  /*1de0*/  IMAD.MOV.U32 R33, RZ, RZ, -0x100000 ;  /* 0xfff00000ff217424 */ /* 0x000fca00078e00ff */
[----:B------:R1:W-:Y:S01]  /*1df0*/  STG.E.64 desc[UR4][R30.64], R32 ;  /* 0x000000201e007986 */ /* 0x0003e2000c101b04 */
[----:B------:R-:W-:Y:S05]  /*1e00*/  BRA `(.L_x_388) ;  /* 0x0000000c00bc7947 */ /* 0x000fea0003800000 */
.L_x_387:
[----:B------:R-:W-:Y:S01]  /*1e10*/  ISETP.NE.U32.AND P1, PT, R14, RZ, PT ;  /* 0x000000ff0e00720c */ /* 0x000fe20003f25070 */
[----:B------:R-:W-:Y:S01]  /*1e20*/  IMAD.MOV.U32 R38, RZ, RZ, 0x0 ;  /* 0x00000000ff267424 */ /* 0x000fe200078e00ff */
[----:B------:R-:W2:Y:S01]  /*1e30*/  LDG.E.64 R36, desc[UR4][R66.64] ;  /* 0x0000000442247981 */ /* 0x000ea2000c1e1b00 */
[----:B------:R-:W-:Y:S01]  /*1e40*/  IMAD.MOV.U32 R39, RZ, RZ, -0x100000 ;  /* 0xfff00000ff277424 */ /* 0x000fe200078e00ff */
[----:B------:R-:W-:Y:S01]  /*1e50*/  ISETP.NE.AND.EX P1, PT, R25, RZ, PT, P1 ;  /* 0x000000ff1900720c */ /* 0x000fe20003f25310 */
[----:B------:R-:W-:Y:S01]  /*1e60*/  IMAD.MOV.U32 R42, RZ, RZ, 0x0 ;  /* 0x00000000ff2a7424 */ /* 0x000fe200078e00ff */
[----:B------:R0:W5:Y:S01]  /*1e70*/  LDG.E.64.CONSTANT R32, desc[UR4][R64.64] ;  /* 0x0000000440207981 */ /* 0x000162000c1e9b00 */
[----:B------:R-:W-:-:S06]  /*1e80*/  IMAD.MOV.U32 R43, RZ, RZ, -0x100000 ;  /* 0xfff00000ff2b7424 */ /* 0x000fcc00078e00ff */
[----:B------:R-:W3:Y:S04]  /*1e90*/  @P2 LDG.E.64 R42, desc[UR4][R70.64] ;  /* 0x00000004462a2981 */ /* 0x000ee8000c1e1b00 */
[----:B------:R-:W4:Y:S01]  /*1ea0*/  @P1 LDG.E.64 R38, desc[UR4][R68.64] ;  /* 0x0000000444261981 */ /* 0x000f22000c1e1b00 */
[----:B------:R-:W-:Y:S02]  /*1eb0*/  IMAD.MOV.U32 R46, RZ, RZ, 0x652b82fe ;  /* 0x652b82feff2e7424 */ /* 0x000fe400078e00ff */
[----:B------:R-:W-:Y:S02]  /*1ec0*/  IMAD.MOV.U32 R47, RZ, RZ, 0x3ff71547 ;  /* 0x3ff71547ff2f7424 */ /* 0x000fe400078e00ff */
[----:B------:R-:W-:Y:S02]  /*1ed0*/  IMAD.MOV.U32 R48, RZ, RZ, -0x105c611 ;  /* 0xfefa39efff307424 */ /* 0x000fe400078e00ff */
[----:B------:R-:W-:-:S02]  /*1ee0*/  IMAD.MOV.U32 R49, RZ, RZ, 0x3fe62e42 ;  /* 0x3fe62e42ff317424 */ /* 0x000fc400078e00ff */
[----:B------:R-:W-:Y:S02]  /*1ef0*/  IMAD.MOV.U32 R52, RZ, RZ, 0x3b39803f ;  /* 0x3b39803fff347424 */ /* 0x000fe400078e00ff */
[----:B------:R-:W-:Y:S02]  /*1f00*/  IMAD.MOV.U32 R53, RZ, RZ, 0x3c7abc9e ;  /* 0x3c7abc9eff357424 */ /* 0x000fe400078e00ff */
[----:B------:R-:W-:Y:S02]  /*1f10*/  IMAD.MOV.U32 R62, RZ, RZ, -0x35dec16 ;  /* 0xfca213eaff3e7424 */ /* 0x000fe400078e00ff */
[----:B------:R-:W-:Y:S01]  /*1f20*/  IMAD.MOV.U32 R63, RZ, RZ, 0x3e928af3 ;  /* 0x3e928af3ff3f7424 */ /* 0x000fe200078e00ff */
[----:B------:R-:W-:Y:S01]  /*1f30*/  BSSY B2, `(.L_x_389) ;  /* 0x0000063000027945 */ /* 0x000fe20003800000 */
[----:B--2---:R-:W-:Y:S02]  /*1f40*/  IMAD.MOV.U32 R34, RZ, RZ, R36 ;  /* 0x000000ffff227224 */ /* 0x004fe400078e0024 */
[----:B------:R-:W-:Y:S01]  /*1f50*/  IMAD.MOV.U32 R35, RZ, RZ, R37 ;  /* 0x000000ffff237224 */ /* 0x000fe200078e0025 */
[----:B----4-:R-:W-:-:S06]  /*1f60*/  @P1 DSETP.GT.AND P3, PT, R38, R36, PT ;  /* 0x000000242600122a */ /* 0x010fcc0003f64000 */
[----:B------:R-:W-:Y:S02]  /*1f70*/  @P1 FSEL R34, R38, R36, P3 ;  /* 0x0000002426221208 */ /* 0x000fe40001800000 */
[----:B------:R-:W-:-:S06]  /*1f80*/  @P1 FSEL R35, R39, R37, P3 ;  /* 0x0000002527231208 */ /* 0x000fcc0001800000 */
        /* <DEDUP_REMOVED lines=8> */
[----:B------:R-:W-:Y:S02]  /*2010*/  DADD R36, R36, -R34 ;  /* 0x0000000024247229 */ /* 0x000fe40000000822 */
[C---:B------:R-:W-:Y:S02]  /*2020*/  DADD R38, -R34.reuse, R38 ;  /* 0x0000000022267229 */ /* 0x040fe40000000126 */
[----:B------:R-:W-:-:S04]  /*2030*/  DADD R42, -R34, R42 ;  /* 0x00000000222a7229 */ /* 0x000fc8000000012a */
[-C--:B------:R-:W-:Y:S02]  /*2040*/  DFMA R40, R36, R46.reuse, 6.75539944105574400000e+15 ;  /* 0x433800002428742b */ /* 0x080fe4000000002e */
[-C--:B------:R-:W-:Y:S02]  /*2050*/  DFMA R44, R38, R46.reuse, 6.75539944105574400000e+15 ;  /* 0x43380000262c742b */ /* 0x080fe4000000002e */
[----:B------:R-:W-:-:S04]  /*2060*/  DFMA R46, R42, R46, 6.75539944105574400000e+15 ;  /* 0x433800002a2e742b */ /* 0x000fc8000000002e */
[----:B------:R-:W-:Y:S02]  /*2070*/  DADD R60, R40, -6.75539944105574400000e+15 ;  /* 0xc3380000283c7429 */ /* 0x000fe40000000000 */
[----:B------:R-:W-:Y:S02]  /*2080*/  DADD R58, R44, -6.75539944105574400000e+15 ;  /* 0xc33800002c3a7429 */ /* 0x000fe40000000000 */
[----:B------:R-:W-:-:S04]  /*2090*/  DADD R50, R46, -6.75539944105574400000e+15 ;  /* 0xc33800002e327429 */ /* 0x000fc80000000000 */
[-C--:B------:R-:W-:Y:S02]  /*20a0*/  DFMA R56, R60, -R48.reuse, R36 ;  /* 0x800000303c38722b */ /* 0x080fe40000000024 */
[-C--:B------:R-:W-:Y:S02]  /*20b0*/  DFMA R54, R58, -R48.reuse, R38 ;  /* 0x800000303a36722b */ /* 0x080fe40000000026 */
[----:B------:R-:W-:-:S04]  /*20c0*/  DFMA R48, R50, -R48, R42 ;  /* 0x800000303230722b */ /* 0x000fc8000000002a */
[-C--:B------:R-:W-:Y:S02]  /*20d0*/  DFMA R56, R60, -R52.reuse, R56 ;  /* 0x800000343c38722b */ /* 0x080fe40000000038 */
[-C--:B------:R-:W-:Y:S01]  /*20e0*/  DFMA R54, R58, -R52.reuse, R54 ;  /* 0x800000343a36722b */ /* 0x080fe20000000036 */
[----:B------:R-:W-:Y:S02]  /*20f0*/  IMAD.MOV.U32 R60, RZ, RZ, 0x69ce2bdf ;  /* 0x69ce2bdfff3c7424 */ /* 0x000fe400078e00ff */
[----:B------:R-:W-:Y:S01]  /*2100*/  IMAD.MOV.U32 R61, RZ, RZ, 0x3e5ade15 ;  /* 0x3e5ade15ff3d7424 */ /* 0x000fe200078e00ff */
[----:B------:R-:W-:Y:S01]  /*2110*/  DFMA R52, R50, -R52, R48 ;  /* 0x800000343234722b */ /* 0x000fe20000000030 */
[----:B------:R-:W-:-:S04]  /*2120*/  IMAD.MOV.U32 R48, RZ, RZ, 0x62401315 ;  /* 0x62401315ff307424 */ /* 0x000fc800078e00ff */
[-CC-:B------:R-:W-:Y:S02]  /*2130*/  DFMA R58, R56, R60.reuse, R62.reuse ;  /* 0x0000003c383a722b */ /* 0x180fe4000000003e */
[-CC-:B------:R-:W-:Y:S01]  /*2140*/  DFMA R50, R54, R60.reuse, R62.reuse ;  /* 0x0000003c3632722b */ /* 0x180fe2000000003e */
[----:B------:R-:W-:Y:S01]  /*2150*/  IMAD.MOV.U32 R49, RZ, RZ, 0x3ec71dee ;  /* 0x3ec71deeff317424 */ /* 0x000fe200078e00ff */
[----:B------:R-:W-:Y:S01]  /*2160*/  DFMA R60, R52, R60, R62 ;  /* 0x0000003c343c722b */ /* 0x000fe2000000003e */
[----:B------:R-:W-:-:S04]  /*2170*/  IMAD.MOV.U32 R62, RZ, RZ, 0x7c89eb71 ;  /* 0x7c89eb71ff3e7424 */ /* 0x000fc800078e00ff */
[--C-:B------:R-:W-:Y:S02]  /*2180*/  DFMA R58, R56, R58, R48.reuse ;  /* 0x0000003a383a722b */ /* 0x100fe40000000030 */
[--C-:B------:R-:W-:Y:S01]  /*2190*/  DFMA R50, R54, R50, R48.reuse ;  /* 0x000000323632722b */ /* 0x100fe20000000030 */
[----:B------:R-:W-:Y:S01]  /*21a0*/  IMAD.MOV.U32 R63, RZ, RZ, 0x3efa0199 ;  /* 0x3efa0199ff3f7424 */ /* 0x000fe200078e00ff */
[----:B------:R-:W-:Y:S01]  /*21b0*/  DFMA R60, R52, R60, R48 ;  /* 0x0000003c343c722b */ /* 0x000fe20000000030 */
[----:B------:R-:W-:-:S04]  /*21c0*/  IMAD.MOV.U32 R48, RZ, RZ, 0x14761f65 ;  /* 0x14761f65ff307424 */ /* 0x000fc800078e00ff */
[--C-:B------:R-:W-:Y:S02]  /*21d0*/  DFMA R58, R56, R58, R62.reuse ;  /* 0x0000003a383a722b */ /* 0x100fe4000000003e */
[--C-:B------:R-:W-:Y:S01]  /*21e0*/  DFMA R50, R54, R50, R62.reuse ;  /* 0x000000323632722b */ /* 0x100fe2000000003e */
[----:B------:R-:W-:Y:S01]  /*21f0*/  IMAD.MOV.U32 R49, RZ, RZ, 0x3f2a01a0 ;  /* 0x3f2a01a0ff317424 */ /* 0x000fe200078e00ff */
[----:B------:R-:W-:Y:S01]  /*2200*/  DFMA R62, R52, R60, R62 ;  /* 0x0000003c343e722b */ /* 0x000fe2000000003e */
[----:B------:R-:W-:Y:S01]  /*2210*/  MOV R60, 0x1852b7af ;  /* 0x1852b7af003c7802 */ /* 0x000fe20000000f00 */
[----:B------:R-:W-:-:S03]  /*2220*/  IMAD.MOV.U32 R61, RZ, RZ, 0x3f56c16c ;  /* 0x3f56c16cff3d7424 */ /* 0x000fc600078e00ff */
[--C-:B------:R-:W-:Y:S02]  /*2230*/  DFMA R58, R56, R58, R48.reuse ;  /* 0x0000003a383a722b */ /* 0x100fe40000000030 */
[--C-:B------:R-:W-:Y:S02]  /*2240*/  DFMA R50, R54, R50, R48.reuse ;  /* 0x000000323632722b */ /* 0x100fe40000000030 */
[----:B------:R-:W-:Y:S01]  /*2250*/  DFMA R62, R52, R62, R48 ;  /* 0x0000003e343e722b */ /* 0x000fe20000000030 */
[----:B------:R-:W-:-:S03]  /*2260*/  IMAD.MOV.U32 R48, RZ, RZ, 0x11122322 ;  /* 0x11122322ff307424 */ /* 0x000fc600078e00ff */
        /* <DEDUP_REMOVED lines=18> */
[----:B------:R-:W-:-:S05]  /*2390*/  DFMA R62, R52, R62, R48 ;  /* 0x0000003e343e722b */ /* 0x000fca0000000030 */
[--C-:B------:R-:W-:Y:S02]  /*23a0*/  DFMA R58, R56, R58, R60.reuse ;  /* 0x0000003a383a722b */ /* 0x100fe4000000003c */
[--C-:B------:R-:W-:Y:S02]  /*23b0*/  DFMA R50, R54, R50, R60.reuse ;  /* 0x000000323632722b */ /* 0x100fe4000000003c */
[----:B------:R-:W-:Y:S01]  /*23c0*/  DFMA R62, R52, R62, R60 ;  /* 0x0000003e343e722b */ /* 0x000fe2000000003c */
[----:B------:R-:W-:-:S03]  /*23d0*/  FSETP.GEU.FTZ.AND P3, PT, |R37|, 4.1917929649353027344, PT ;  /* 0x4086232b2500780b */ /* 0x000fc60003f7e200 */
[----:B------:R-:W-:Y:S02]  /*23e0*/  DFMA R58, R56, R58, 1 ;  /* 0x3ff00000383a742b */ /* 0x000fe4000000003a */
[----:B------:R-:W-:Y:S02]  /*23f0*/  DFMA R50, R54, R50, 1 ;  /* 0x3ff000003632742b */ /* 0x000fe40000000032 */
[----:B------:R-:W-:-:S04]  /*2400*/  DFMA R62, R52, R62, 1 ;  /* 0x3ff00000343e742b */ /* 0x000fc8000000003e */
[----:B------:R-:W-:Y:S02]  /*2410*/  DFMA R58, R56, R58, 1 ;  /* 0x3ff00000383a742b */ /* 0x000fe4000000003a */
[----:B------:R-:W-:Y:S01]  /*2420*/  DFMA R50, R54, R50, 1 ;  /* 0x3ff000003632742b */ /* 0x000fe20000000032 */
[----:B------:R-:W-:Y:S01]  /*2430*/  FSETP.GEU.FTZ.AND P5, PT, |R39|, 4.1917929649353027344, PT ;  /* 0x4086232b2700780b */ /* 0x000fe20003fbe200 */
[----:B------:R-:W-:Y:S01]  /*2440*/  DFMA R62, R52, R62, 1 ;  /* 0x3ff00000343e742b */ /* 0x000fe2000000003e */
[----:B------:R-:W-:-:S05]  /*2450*/  FSETP.GEU.FTZ.AND P1, PT, |R43|, 4.1917929649353027344, PT ;  /* 0x4086232b2b00780b */ /* 0x000fca0003f3e200 */
[----:B------:R-:W-:Y:S02]  /*2460*/  IMAD R49, R40, 0x100000, R59 ;  /* 0x0010000028317824 */ /* 0x000fe400078e023b */
[----:B------:R-:W-:Y:S02]  /*2470*/  IMAD R53, R44, 0x100000, R51 ;  /* 0x001000002c357824 */ /* 0x000fe400078e0233 */
[----:B------:R-:W-:Y:S01]  /*2480*/  IMAD.MOV.U32 R48, RZ, RZ, R58 ;  /* 0x000000ffff307224 */ /* 0x000fe200078e003a */
[----:B0-----:R-:W-:Y:S06]  /*2490*/  @!P3 BRA `(.L_x_390) ;  /* 0x000000000030b947 */ /* 0x001fec0003800000 */
        /* <DEDUP_REMOVED lines=12> */
.L_x_390:
[----:B------:R-:W-:Y:S05]  /*2560*/  BSYNC B2 ;  /* 0x0000000000027941 */ /* 0x000fea0003800000 */
.L_x_389:
[----:B------:R-:W-:Y:S01]  /*2570*/  BSSY B2, `(.L_x_391) ;  /* 0x0000010000027945 */ /* 0x000fe20003800000 */
[----:B------:R-:W-:Y:S02]  /*2580*/  IMAD.MOV.U32 R36, RZ, RZ, R50 ;  /* 0x000000ffff247224 */ /* 0x000fe400078e0032 */
        /* <DEDUP_REMOVED lines=14> */
.L_x_392:
[----:B------:R-:W-:Y:S05]  /*2670*/  BSYNC B2 ;  /* 0x0000000000027941 */ /* 0x000fea0003800000 */
.L_x_391:
[----:B------:R-:W-:Y:S01]  /*2680*/  BSSY B2, `(.L_x_393) ;  /* 0x0000011000027945 */ /* 0x000fe20003800000 */
[----:B------:R-:W-:Y:S01]  /*2690*/  DADD R36, R36, R48 ;  /* 0x0000000024247229 */ /* 0x000fe20000000030 */
[----:B------:R-:W-:Y:S02]  /*26a0*/  IMAD R39, R46, 0x100000, R63 ;  /* 0x001000002e277824 */ /* 0x000fe400078e023f */
[----:B------:R-:W-:Y:S01]  /*26b0*/  IMAD.MOV.U32 R38, RZ, RZ, R62 ;  /* 0x000000ffff267224 */ /* 0x000fe200078e003e */
[----:B------:R-:W-:Y:S07]  /*26c0*/  @!P1 BRA `(.L_x_394) ;  /* 0x0000000000309947 */ /* 0x000fee0003800000 */
        /* <DEDUP_REMOVED lines=12> */
.L_x_394:
[----:B------:R-:W-:Y:S05]  /*2790*/  BSYNC B2 ;  /* 0x0000000000027941 */ /* 0x000fea0003800000 */
.L_x_393:
[----:B------:R-:W-:Y:S01]  /*27a0*/  DADD R40, R36, R38 ;  /* 0x0000000024287229 */ /* 0x000fe20000000026 */
[----:B------:R-:W-:Y:S09]  /*27b0*/  BSSY B2, `(.L_x_395) ;  /* 0x0000051000027945 */ /* 0x000ff20003800000 */
[----:B------:R-:W-:Y:S01]  /*27c0*/  ISETP.GT.AND P1, PT, R41, 0xfffff, PT ;  /* 0x000fffff2900780c */ /* 0x000fe20003f24270 */
[----:B------:R-:W-:-:S02]  /*27d0*/  IMAD.MOV.U32 R36, RZ, RZ, R40 ;  /* 0x000000ffff247224 */ /* 0x000fc400078e0028 */
[----:B------:R-:W-:Y:S02]  /*27e0*/  IMAD.MOV.U32 R37, RZ, RZ, R41 ;  /* 0x000000ffff257224 */ /* 0x000fe400078e0029 */
[----:B------:R-:W-:Y:S02]  /*27f0*/  IMAD.MOV.U32 R42, RZ, RZ, R40 ;  /* 0x000000ffff2a7224 */ /* 0x000fe400078e0028 */
[----:B------:R-:W-:-:S06]  /*2800*/  IMAD.MOV.U32 R40, RZ, RZ, -0x3ff ;  /* 0xfffffc01ff287424 */ /* 0x000fcc00078e00ff */
[----:B------:R-:W-:Y:S01]  /*2810*/  @!P1 DMUL R36, R36, 1.80143985094819840000e+16 ;  /* 0x4350000024249828 */ /* 0x000fe20000000000 */
[----:B------:R-:W-:-:S09]  /*2820*/  @!P1 IMAD.MOV.U32 R40, RZ, RZ, -0x435 ;  /* 0xfffffbcbff289424 */ /* 0x000fd200078e00ff */
        /* <DEDUP_REMOVED lines=11> */
[C---:B------:R-:W-:Y:S01]  /*28e0*/  LOP3.LUT R36, R41.reuse, 0x800fffff, RZ, 0xc0, !PT ;  /* 0x800fffff29247812 */ /* 0x040fe200078ec0ff */
[----:B------:R-:W-:Y:S01]  /*28f0*/  IMAD.MOV.U32 R38, RZ, RZ, RZ ;  /* 0x000000ffff267224 */ /* 0x000fe200078e00ff */
[----:B------:R-:W-:Y:S01]  /*2900*/  UMOV UR22, 0x3ae80f1e ;  /* 0x3ae80f1e00167882 */ /* 0x000fe20000000000 */
[----:B------:R-:W-:Y:S01]  /*2910*/  UMOV UR23, 0x3eb1380b ;  /* 0x3eb1380b00177882 */ /* 0x000fe20000000000 */
[----:B------:R-:W-:Y:S01]  /*2920*/  LOP3.LUT R37, R36, 0x3ff00000, RZ, 0xfc, !PT ;  /* 0x3ff0000024257812 */ /* 0x000fe200078efcff */
[----:B------:R-:W-:Y:S01]  /*2930*/  IMAD.MOV.U32 R36, RZ, RZ, R42 ;  /* 0x000000ffff247224 */ /* 0x000fe200078e002a */
[----:B------:R-:W-:Y:S01]  /*2940*/  LEA.HI R40, R41, R40, RZ, 0xc ;  /* 0x0000002829287211 */ /* 0x000fe200078f60ff */
[----:B------:R-:W-:Y:S01]  /*2950*/  IMAD.MOV.U32 R41, RZ, RZ, 0x43300000 ;  /* 0x43300000ff297424 */ /* 0x000fe200078e00ff */
[----:B------:R-:W-:Y:S01]  /*2960*/  ISETP.GE.AND P1, PT, R37, 0x3ff6a09f, PT ;  /* 0x3ff6a09f2500780c */ /* 0x000fe20003f26270 */
[----:B------:R-:W-:Y:S01]  /*2970*/  UMOV UR24, 0x80000000 ;  /* 0x8000000000187882 */ /* 0x000fe20000000000 */
[----:B------:R-:W-:-:S11]  /*2980*/  UMOV UR25, 0x43300000 ;  /* 0x4330000000197882 */ /* 0x000fd60000000000 */
[----:B------:R-:W-:Y:S01]  /*2990*/  @P1 IADD3 R39, R37, -0x100000, RZ ;  /* 0xfff0000025271810 */ /* 0x000fe20007ffe0ff */
[----:B------:R-:W-:-:S04]  /*29a0*/  @P1 VIADD R40, R40, 0x1 ;  /* 0x0000000128281836 */ /* 0x000fc80000000000 */
[----:B------:R-:W-:Y:S01]  /*29b0*/  @P1 IMAD.MOV.U32 R37, RZ, RZ, R39 ;  /* 0x000000ffff251224 */ /* 0x000fe200078e0027 */
[----:B------:R-:W-:-:S05]  /*29c0*/  LOP3.LUT R40, R40, 0x80000000, RZ, 0x3c, !PT ;  /* 0x8000000028287812 */ /* 0x000fca00078e3cff */
[C---:B------:R-:W-:Y:S02]  /*29d0*/  DADD R42, R36.reuse, 1 ;  /* 0x3ff00000242a7429 */ /* 0x040fe40000000000 */
[----:B------:R-:W-:Y:S02]  /*29e0*/  DADD R36, R36, -1 ;  /* 0xbff0000024247429 */ /* 0x000fe40000000000 */
[----:B------:R-:W-:Y:S01]  /*29f0*/  DADD R40, R40, -UR24 ;  /* 0x8000001828287e29 */ /* 0x000fe20008000000 */
[----:B------:R-:W-:Y:S01]  /*2a00*/  UMOV UR24, 0xfefa39ef ;  /* 0xfefa39ef00187882 */ /* 0x000fe20000000000 */
[----:B------:R-:W0:Y:S01]  /*2a10*/  MUFU.RCP64H R39, R43 ;  /* 0x0000002b00277308 */ /* 0x000e220000001800 */
[----:B------:R-:W-:Y:S01]  /*2a20*/  UMOV UR25, 0x3fe62e42 ;  /* 0x3fe62e4200197882 */ /* 0x000fe20000000000 */
[----:B0-----:R-:W-:-:S08]  /*2a30*/  DFMA R50, -R42, R38, 1 ;  /* 0x3ff000002a32742b */ /* 0x001fd00000000126 */
[----:B------:R-:W-:-:S08]  /*2a40*/  DFMA R50, R50, R50, R50 ;  /* 0x000000323232722b */ /* 0x000fd00000000032 */
[----:B------:R-:W-:Y:S01]  /*2a50*/  DFMA R50, R38, R50, R38 ;  /* 0x000000322632722b */ /* 0x000fe20000000026 */
[----:B------:R-:W-:Y:S02]  /*2a60*/  IMAD.MOV.U32 R38, RZ, RZ, -0x748574fc ;  /* 0x8b7a8b04ff267424 */ /* 0x000fe400078e00ff */
[----:B------:R-:W-:-:S05]  /*2a70*/  IMAD.MOV.U32 R39, RZ, RZ, 0x3ed0ee25 ;  /* 0x3ed0ee25ff277424 */ /* 0x000fca00078e00ff */
[----:B------:R-:W-:-:S08]  /*2a80*/  DMUL R48, R50, R36 ;  /* 0x0000002432307228 */ /* 0x000fd00000000000 */
[----:B------:R-:W-:-:S08]  /*2a90*/  DFMA R48, R50, R36, R48 ;  /* 0x000000243230722b */ /* 0x000fd00000000030 */
[----:B------:R-:W-:Y:S02]  /*2aa0*/  DMUL R46, R48, R48 ;  /* 0x00000030302e7228 */ /* 0x000fe40000000000 */
[----:B------:R-:W-:-:S06]  /*2ab0*/  DADD R42, R36, -R48 ;  /* 0x00000000242a7229 */ /* 0x000fcc0000000830 */
[----:B------:R-:W-:Y:S01]  /*2ac0*/  DFMA R38, R46, UR22, R38 ;  /* 0x000000162e267c2b */ /* 0x000fe20008000026 */
[----:B------:R-:W-:Y:S01]  /*2ad0*/  UMOV UR22, 0x9f02676f ;  /* 0x9f02676f00167882 */ /* 0x000fe20000000000 */
[----:B------:R-:W-:Y:S01]  /*2ae0*/  UMOV UR23, 0x3ef3b266 ;  /* 0x3ef3b26600177882 */ /* 0x000fe20000000000 */
[----:B------:R-:W-:-:S05]  /*2af0*/  DADD R42, R42, R42 ;  /* 0x000000002a2a7229 */ /* 0x000fca000000002a */
[----:B------:R-:W-:Y:S01]  /*2b00*/  DFMA R44, R46, R38, UR22 ;  /* 0x000000162e2c7e2b */ /* 0x000fe20008000026 */
[----:B------:R-:W-:Y:S01]  /*2b10*/  UMOV UR22, 0xa9ab0956 ;  /* 0xa9ab095600167882 */ /* 0x000fe20000000000 */
[----:B------:R-:W-:Y:S01]  /*2b20*/  UMOV UR23, 0x3f1745cb ;  /* 0x3f1745cb00177882 */ /* 0x000fe20000000000 */
[----:B------:R-:W-:Y:S02]  /*2b30*/  DFMA R42, R36, -R48, R42 ;  /* 0x80000030242a722b */ /* 0x000fe4000000002a */
        /* <DEDUP_REMOVED lines=24> */
.L_x_396:
[----:B------:R-:W-:Y:S05]  /*2cc0*/  BSYNC B2 ;  /* 0x0000000000027941 */ /* 0x000fea0003800000 */
.L_x_395:
[----:B------:R-:W-:-:S08]  /*2cd0*/  DADD R38, R34, R38 ;  /* 0x0000000022267229 */ /* 0x000fd00000000026 */
[----:B-----5:R-:W-:-:S07]  /*2ce0*/  DADD R32, R32, R38 ;  /* 0x0000000020207229 */ /* 0x020fce0000000026 */
[----:B------:R0:W-:Y:S04]  /*2cf0*/  STG.E.64 desc[UR4][R30.64], R32 ;  /* 0x000000201e007986 */ /* 0x0001e8000c101b04 */
.L_x_388:
[----:B------:R-:W-:Y:S05]  /*2d00*/  BSYNC B0 ;  /* 0x0000000000007941 */ /* 0x000fea0003800000 */
.L_x_386:
[----:B------:R-:W-:Y:S01]  /*2d10*/  IADD3 R73, P1, R73, 0x1, RZ ;  /* 0x0000000149497810 */ /* 0x000fe20007f3e0ff */
[----:B------:R-:W-:Y:S01]  /*2d20*/  ULDC.64 UR22, c[0x0][0x228] ;  /* 0x00008a0000167ab9 */ /* 0x000fe20000000a00 */
[-C--:B------:R-:W-:Y:S02]  /*2d30*/  IADD3 R36, P3, R30, R5.reuse, RZ ;  /* 0x000000051e247210 */ /* 0x080fe40007f7e0ff */
[-C--:B------:R-:W-:Y:S01]  /*2d40*/  IADD3 R68, P4, R68, R5.reuse, RZ ;  /* 0x0000000544447210 */ /* 0x080fe20007f9e0ff */
[----:B------:R-:W-:Y:S01]  /*2d50*/  IMAD.X R75, RZ, RZ, R75, P1 ;  /* 0x000000ffff4b7224 */ /* 0x000fe200008e064b */
[----:B------:R-:W-:Y:S01]  /*2d60*/  ISETP.GE.U32.AND P1, PT, R73, UR22, PT ;  /* 0x0000001649007c0c */ /* 0x000fe2000bf26070 */
[--C-:B01----:R-:W-:Y:S01]  /*2d70*/  IMAD.X R31, R31, 0x1, R6.reuse, P3 ;  /* 0x000000011f1f7824 */ /* 0x103fe200018e0606 */
[----:B------:R-:W-:Y:S01]  /*2d80*/  IADD3 R70, P3, R70, R5, RZ ;  /* 0x0000000546467210 */ /* 0x000fe20007f7e0ff */
[----:B------:R-:W-:Y:S01]  /*2d90*/  IMAD.X R69, R69, 0x1, R6, P4 ;  /* 0x0000000145457824 */ /* 0x000fe200020e0606 */
[----:B------:R-:W-:-:S02]  /*2da0*/  ISETP.GE.AND.EX P1, PT, R75, UR23, PT, P1 ;  /* 0x000000174b007c0c */ /* 0x000fc4000bf26310 */
[----:B------:R-:W-:Y:S01]  /*2db0*/  IADD3 R66, P5, R66, R5, RZ ;  /* 0x0000000542427210 */ /* 0x000fe20007fbe0ff */
[----:B------:R-:W-:Y:S01]  /*2dc0*/  IMAD.X R71, R71, 0x1, R6, P3 ;  /* 0x0000000147477824 */ /* 0x000fe200018e0606 */
[----:B------:R-:W-:-:S03]  /*2dd0*/  LEA R64, P6, R24, R64, 0x3 ;  /* 0x0000004018407211 */ /* 0x000fc600078c18ff */
[----:B------:R-:W-:Y:S02]  /*2de0*/  IMAD.X R67, R67, 0x1, R6, P5 ;  /* 0x0000000143437824 */ /* 0x000fe400028e0606 */
[----:B------:R-:W-:-:S04]  /*2df0*/  IMAD.X R65, R65, 0x1, R12, P6 ;  /* 0x0000000141417824 */ /* 0x000fc800030e060c */
[----:B------:R-:W-:Y:S05]  /*2e00*/  @!P1 BRA `(.L_x_397) ;  /* 0xffffffec00c09947 */ /* 0x000fea000383ffff */
[----:B------:R-:W-:Y:S05]  /*2e10*/  BSYNC B1 ;  /* 0x0000000000017941 */ /* 0x000fea0003800000 */
.L_x_385:
[----:B------:R-:W-:Y:S05]  /*2e20*/  @!P0 BRA `(.L_x_398) ;  /* 0xffffffe800088947 */ /* 0x000fea000383ffff */
.L_x_345:
[----:B------:R-:W0:Y:S01]  /*2e30*/  S2R R0, SR_TID.X ;  /* 0x0000000000007919 */ /* 0x000e220000002100 */
[----:B------:R-:W-:Y:S05]  /*2e40*/  WARPSYNC.ALL ;  /* 0x0000000000007948 */ /* 0x000fea0003800000 */
[----:B------:R-:W-:Y:S01]  /*2e50*/  BAR.SYNC.DEFER_BLOCKING 0x0 ;  /* 0x0000000000007b1d */ /* 0x000fe20000010000 */
[----:B0-----:R-:W-:-:S13]  /*2e60*/  ISETP.NE.AND P0, PT, R0, RZ, PT ;  /* 0x000000ff0000720c */ /* 0x001fda0003f05270 */
[----:B------:R-:W-:Y:S05]  /*2e70*/  @P0 EXIT ;  /* 0x000000000000094d */ /* 0x000fea0003800000 */
[----:B------:R-:W-:Y:S01]  /*2e80*/  IADD3 R9, P1, R16, -0x1, RZ ;  /* 0xffffffff10097810 */ /* 0x000fe20007f3e0ff */
[----:B------:R-:W-:Y:S01]  /*2e90*/  ULDC.64 UR8, c[0x0][0x278] ;  /* 0x00009e0000087ab9 */ /* 0x000fe20000000a00 */
[----:B-----5:R-:W-:Y:S01]  /*2ea0*/  ISETP.GE.U32.AND P0, PT, R18, 0x1, PT ;  /* 0x000000011200780c */ /* 0x020fe20003f06070 */
[----:B------:R-:W-:Y:S01]  /*2eb0*/  IMAD R3, R19, UR8, RZ ;  /* 0x0000000813037c24 */ /* 0x000fe2000f8e02ff */
[----:B------:R-:W-:Y:S01]  /*2ec0*/  IADD3.X R16, R17, -0x1, RZ, P1, !PT ;  /* 0xffffffff11107810 */ /* 0x000fe20000ffe4ff */
[----:B------:R-:W-:Y:S01]  /*2ed0*/  ULDC.64 UR6, c[0x0][0x270] ;  /* 0x00009c0000067ab9 */ /* 0x000fe20000000a00 */
[----:B------:R-:W-:Y:S01]  /*2ee0*/  ISETP.GE.AND.EX P0, PT, R19, RZ, PT, P0 ;  /* 0x000000ff1300720c */ /* 0x000fe20003f06300 */
[----:B------:R-:W-:Y:S02]  /*2ef0*/  IMAD.MOV.U32 R14, RZ, RZ, R20 ;  /* 0x000000ffff0e7224 */ /* 0x000fe400078e0014 */
[----:B------:R-:W-:Y:S02]  /*2f00*/  IMAD R16, R16, UR6, RZ ;  /* 0x0000000610107c24 */ /* 0x000fe4000f8e02ff */
[----:B------:R-:W-:-:S04]  /*2f10*/  IMAD.WIDE.U32 R4, R18, UR8, RZ ;  /* 0x0000000812047c25 */ /* 0x000fc8000f8e00ff */
[----:B------:R-:W-:Y:S02]  /*2f20*/  IMAD R19, R18, UR9, R3 ;  /* 0x0000000912137c24 */ /* 0x000fe4000f8e0203 */
[----:B------:R-:W-:-:S04]  /*2f30*/  IMAD.WIDE.U32 R2, R9, UR6, R14 ;  /* 0x0000000609027c25 */ /* 0x000fc8000f8e000e */
[----:B------:R-:W-:Y:S01]  /*2f40*/  IMAD R11, R9, UR7, R16 ;  /* 0x00000007090b7c24 */ /* 0x000fe2000f8e0210 */
[----:B------:R-:W-:Y:S01]  /*2f50*/  ULDC.64 UR6, c[0x0][0x210] ;  /* 0x0000840000067ab9 */ /* 0x000fe20000000a00 */
[C---:B------:R-:W-:Y:S02]  /*2f60*/  IMAD.SHL.U32 R7, R4.reuse, 0x2, RZ ;  /* 0x0000000204077824 */ /* 0x040fe400078e00ff */
[----:B------:R-:W-:Y:S02]  /*2f70*/  IMAD.IADD R9, R5, 0x1, R19 ;  /* 0x0000000105097824 */ /* 0x000fe400078e0213 */
[----:B------:R-:W-:Y:S01]  /*2f80*/  IMAD.IADD R8, R3, 0x1, R11 ;  /* 0x0000000103087824 */ /* 0x000fe200078e020b */
[----:B------:R-:W-:Y:S02]  /*2f90*/  IADD3 R5, P1, R7, R2, RZ ;  /* 0x0000000207057210 */ /* 0x000fe40007f3e0ff */
[----:B------:R-:W-:Y:S01]  /*2fa0*/  SHF.L.U64.HI R3, R4, 0x1, R9 ;  /* 0x0000000104037819 */ /* 0x000fe20000010209 */
[----:B------:R-:W-:Y:S01]  /*2fb0*/  IMAD.MOV.U32 R4, RZ, RZ, 0x0 ;  /* 0x00000000ff047424 */ /* 0x000fe200078e00ff */
[----:B------:R-:W-:-:S02]  /*2fc0*/  @P0 IADD3 R0, P3, P4, R2, -UR8, R7 ;  /* 0x8000000802000c10 */ /* 0x000fc4000fc7e007 */
[----:B------:R-:W-:Y:S01]  /*2fd0*/  LEA R6, P2, R5, UR6, 0x3 ;  /* 0x0000000605067c11 */ /* 0x000fe2000f8418ff */
[----:B------:R-:W-:Y:S01]  /*2fe0*/  IMAD.X R2, R3, 0x1, R8, P1 ;  /* 0x0000000103027824 */ /* 0x000fe200008e0608 */
[----:B------:R-:W-:Y:S02]  /*2ff0*/  @P0 IADD3.X R3, R8, ~UR9, R3, P3, P4 ;  /* 0x8000000908030c10 */ /* 0x000fe40009fe8403 */
[C---:B------:R-:W-:Y:S02]  /*3000*/  @P0 LEA R10, P1, R0.reuse, UR6, 0x3 ;  /* 0x00000006000a0c11 */ /* 0x040fe4000f8218ff */
[----:B------:R-:W-:Y:S01]  /*3010*/  LEA.HI.X R7, R5, UR7, R2, 0x3, P2 ;  /* 0x0000000705077c11 */ /* 0x000fe200090f1c02 */
[----:B------:R-:W-:Y:S01]  /*3020*/  IMAD.MOV.U32 R5, RZ, RZ, -0x100000 ;  /* 0xfff00000ff057424 */ /* 0x000fe200078e00ff */
[----:B------:R-:W-:-:S03]  /*3030*/  @P0 LEA.HI.X R11, R0, UR7, R3, 0x3, P1 ;  /* 0x00000007000b0c11 */ /* 0x000fc600088f1c03 */
[----:B------:R-:W2:Y:S04]  /*3040*/  LDG.E.64 R8, desc[UR4][R6.64] ;  /* 0x0000000406087981 */ /* 0x000ea8000c1e1b00 */
[----:B------:R-:W2:Y:S01]  /*3050*/  @P0 LDG.E.64 R4, desc[UR4][R10.64] ;  /* 0x000000040a040981 */ /* 0x000ea2000c1e1b00 */
[----:B------:R-:W-:Y:S02]  /*3060*/  IMAD.MOV.U32 R12, RZ, RZ, 0x652b82fe ;  /* 0x652b82feff0c7424 */ /* 0x000fe400078e00ff */
[----:B------:R-:W-:Y:S01]  /*3070*/  IMAD.MOV.U32 R13, RZ, RZ, 0x3ff71547 ;  /* 0x3ff71547ff0d7424 */ /* 0x000fe200078e00ff */
[----:B------:R-:W-:Y:S01]  /*3080*/  UMOV UR6, 0xfefa39ef ;  /* 0xfefa39ef00067882 */ /* 0x000fe20000000000 */
        /* <DEDUP_REMOVED lines=21> */
[----:B------:R-:W-:Y:S01]  /*31e0*/  BSSY B0, `(.L_x_399) ;  /* 0x000003d000007945 */ /* 0x000fe20003800000 */
[----:B--2---:R-:W-:-:S06]  /*31f0*/  DSETP.GT.AND P0, PT, R8, R4, PT ;  /* 0x000000040800722a */ /* 0x004fcc0003f04000 */
[----:B------:R-:W-:Y:S02]  /*3200*/  FSEL R2, R8, R4, P0 ;  /* 0x0000000408027208 */ /* 0x000fe40000000000 */
[----:B------:R-:W-:-:S06]  /*3210*/  FSEL R3, R9, R5, P0 ;  /* 0x0000000509037208 */ /* 0x000fcc0000000000 */
[----:B------:R-:W-:-:S06]  /*3220*/  DSETP.NEU.AND P0, PT, R2, -INF , PT ;  /* 0xfff000000200742a */ /* 0x000fcc0003f0d000 */
[----:B------:R-:W-:Y:S02]  /*3230*/  FSEL R2, R2, RZ, P0 ;  /* 0x000000ff02027208 */ /* 0x000fe40000000000 */
[----:B------:R-:W-:-:S06]  /*3240*/  FSEL R3, R3, RZ, P0 ;  /* 0x000000ff03037208 */ /* 0x000fcc0000000000 */
[----:B------:R-:W-:Y:S02]  /*3250*/  DADD R8, R8, -R2 ;  /* 0x0000000008087229 */ /* 0x000fe40000000802 */
[----:B------:R-:W-:-:S06]  /*3260*/  DADD R4, -R2, R4 ;  /* 0x0000000002047229 */ /* 0x000fcc0000000104 */
[-C--:B------:R-:W-:Y:S02]  /*3270*/  DFMA R10, R8, R12.reuse, 6.75539944105574400000e+15 ;  /* 0x43380000080a742b */ /* 0x080fe4000000000c */
[----:B------:R-:W-:-:S06]  /*3280*/  DFMA R6, R4, R12, 6.75539944105574400000e+15 ;  /* 0x433800000406742b */ /* 0x000fcc000000000c */
[----:B------:R-:W-:Y:S02]  /*3290*/  DADD R12, R10, -6.75539944105574400000e+15 ;  /* 0xc33800000a0c7429 */ /* 0x000fe40000000000 */
[----:B------:R-:W-:-:S06]  /*32a0*/  DADD R16, R6, -6.75539944105574400000e+15 ;  /* 0xc338000006107429 */ /* 0x000fcc0000000000 */
[----:B------:R-:W-:Y:S02]  /*32b0*/  DFMA R14, R12, -UR6, R8 ;  /* 0x800000060c0e7c2b */ /* 0x000fe40008000008 */
[----:B------:R-:W-:-:S06]  /*32c0*/  DFMA R18, R16, -UR6, R4 ;  /* 0x8000000610127c2b */ /* 0x000fcc0008000004 */
[----:B------:R-:W-:Y:S02]  /*32d0*/  DFMA R14, R12, -UR8, R14 ;  /* 0x800000080c0e7c2b */ /* 0x000fe4000800000e */
[----:B------:R-:W-:Y:S01]  /*32e0*/  DFMA R18, R16, -UR8, R18 ;  /* 0x8000000810127c2b */ /* 0x000fe20008000012 */
[----:B------:R-:W-:Y:S02]  /*32f0*/  IMAD.MOV.U32 R16, RZ, RZ, -0x35dec16 ;  /* 0xfca213eaff107424 */ /* 0x000fe400078e00ff */
[----:B------:R-:W-:-:S06]  /*3300*/  IMAD.MOV.U32 R17, RZ, RZ, 0x3e928af3 ;  /* 0x3e928af3ff117424 */ /* 0x000fcc00078e00ff */
[--C-:B------:R-:W-:Y:S02]  /*3310*/  DFMA R12, R14, UR10, R16.reuse ;  /* 0x0000000a0e0c7c2b */ /* 0x100fe40008000010 */
[----:B------:R-:W-:-:S06]  /*3320*/  DFMA R16, R18, UR10, R16 ;  /* 0x0000000a12107c2b */ /* 0x000fcc0008000010 */
[----:B------:R-:W-:Y:S02]  /*3330*/  DFMA R12, R14, R12, UR12 ;  /* 0x0000000c0e0c7e2b */ /* 0x000fe4000800000c */
[----:B------:R-:W-:-:S06]  /*3340*/  DFMA R16, R18, R16, UR12 ;  /* 0x0000000c12107e2b */ /* 0x000fcc0008000010 */
        /* <DEDUP_REMOVED lines=13> */
[----:B------:R-:W-:Y:S01]  /*3420*/  DFMA R16, R18, R16, UR26 ;  /* 0x0000001a12107e2b */ /* 0x000fe20008000010 */
[----:B------:R-:W-:-:S05]  /*3430*/  FSETP.GEU.FTZ.AND P0, PT, |R9|, 4.1917929649353027344, PT ;  /* 0x4086232b0900780b */ /* 0x000fca0003f1e200 */
[----:B------:R-:W-:Y:S02]  /*3440*/  DFMA R12, R14, R12, 1 ;  /* 0x3ff000000e0c742b */ /* 0x000fe4000000000c */
[----:B------:R-:W-:-:S06]  /*3450*/  DFMA R16, R18, R16, 1 ;  /* 0x3ff000001210742b */ /* 0x000fcc0000000010 */
[----:B------:R-:W-:Y:S02]  /*3460*/  DFMA R20, R14, R12, 1 ;  /* 0x3ff000000e14742b */ /* 0x000fe4000000000c */
[----:B------:R-:W-:Y:S01]  /*3470*/  DFMA R16, R18, R16, 1 ;  /* 0x3ff000001210742b */ /* 0x000fe20000000010 */
[----:B------:R-:W-:-:S07]  /*3480*/  FSETP.GEU.FTZ.AND P2, PT, |R5|, 4.1917929649353027344, PT ;  /* 0x4086232b0500780b */ /* 0x000fce0003f5e200 */
[----:B------:R-:W-:Y:S02]  /*3490*/  IMAD R13, R10, 0x100000, R21 ;  /* 0x001000000a0d7824 */ /* 0x000fe400078e0215 */
[----:B------:R-:W-:Y:S02]  /*34a0*/  IMAD R15, R6, 0x100000, R17 ;  /* 0x00100000060f7824 */ /* 0x000fe400078e0211 */
[----:B------:R-:W-:Y:S02]  /*34b0*/  IMAD.MOV.U32 R12, RZ, RZ, R20 ;  /* 0x000000ffff0c7224 */ /* 0x000fe400078e0014 */
        /* <DEDUP_REMOVED lines=10> */
[----:B------:R-:W-:Y:S02]  /*3560*/  @!P0 IMAD.IADD R10, R10, 0x1, -R9 ;  /* 0x000000010a0a8824 */ /* 0x000fe400078e0a09 */
[----:B------:R-:W-:-:S03]  /*3570*/  @!P0 IMAD R9, R9, 0x100000, R21 ;  /* 0x0010000009098824 */ /* 0x000fc600078e0215 */
[----:B------:R-:W-:Y:S01]  /*3580*/  @!P0 LEA R11, R10, 0x3ff00000, 0x14 ;  /* 0x3ff000000a0b8811 */ /* 0x000fe200078ea0ff */
[----:B------:R-:W-:-:S06]  /*3590*/  @!P0 IMAD.MOV.U32 R10, RZ, RZ, RZ ;  /* 0x000000ffff0a8224 */ /* 0x000fcc00078e00ff */
[----:B------:R-:W-:-:S11]  /*35a0*/  @!P0 DMUL R12, R8, R10 ;  /* 0x0000000a080c8228 */ /* 0x000fd60000000000 */
.L_x_400:
[----:B------:R-:W-:Y:S05]  /*35b0*/  BSYNC B0 ;  /* 0x0000000000007941 */ /* 0x000fea0003800000 */
.L_x_399:
        /* <DEDUP_REMOVED lines=15> */
.L_x_402:
[----:B------:R-:W-:Y:S05]  /*36b0*/  BSYNC B0 ;  /* 0x0000000000007941 */ /* 0x000fea0003800000 */
.L_x_401:
[----:B------:R-:W-:Y:S01]  /*36c0*/  DADD R12, R14, R12 ;  /* 0x000000000e0c7229 */ /* 0x000fe2000000000c */
[----:B------:R-:W0:Y:S01]  /*36d0*/  S2R R5, SR_CTAID.Y ;  /* 0x0000000000057919 */ /* 0x000e220000002600 */
[----:B------:R-:W-:Y:S01]  /*36e0*/  BSSY B0, `(.L_x_403) ;  /* 0x0000052000007945 */ /* 0x000fe20003800000 */
[----:B------:R-:W-:-:S07]  /*36f0*/  IMAD.MOV.U32 R19, RZ, RZ, -0x3ff ;  /* 0xfffffc01ff137424 */ /* 0x000fce00078e00ff */
[----:B------:R-:W-:Y:S01]  /*3700*/  ISETP.GT.AND P0, PT, R13, 0xfffff, PT ;  /* 0x000fffff0d00780c */ /* 0x000fe20003f04270 */
[--C-:B------:R-:W-:Y:S01]  /*3710*/  IMAD.MOV.U32 R7, RZ, RZ, R13.reuse ;  /* 0x000000ffff077224 */ /* 0x100fe200078e000d */
[----:B------:R-:W-:Y:S01]  /*3720*/  MOV R6, R12 ;  /* 0x0000000c00067202 */ /* 0x000fe20000000f00 */
[----:B------:R-:W-:-:S10]  /*3730*/  IMAD.MOV.U32 R4, RZ, RZ, R13 ;  /* 0x000000ffff047224 */ /* 0x000fd400078e000d */
[----:B------:R-:W-:Y:S01]  /*3740*/  @!P0 DMUL R6, R6, 1.80143985094819840000e+16 ;  /* 0x4350000006068828 */ /* 0x000fe20000000000 */
[----:B------:R-:W-:-:S09]  /*3750*/  @!P0 IMAD.MOV.U32 R19, RZ, RZ, -0x435 ;  /* 0xfffffbcbff138424 */ /* 0x000fd200078e00ff */
[----:B------:R-:W-:Y:S02]  /*3760*/  @!P0 IMAD.MOV.U32 R4, RZ, RZ, R7 ;  /* 0x000000ffff048224 */ /* 0x000fe400078e0007 */
[----:B------:R-:W-:Y:S02]  /*3770*/  @!P0 IMAD.MOV.U32 R12, RZ, RZ, R6 ;  /* 0x000000ffff0c8224 */ /* 0x000fe400078e0006 */
[----:B------:R-:W-:-:S05]  /*3780*/  VIADD R0, R4, 0xffffffff ;  /* 0xffffffff04007836 */ /* 0x000fca0000000000 */
[----:B------:R-:W-:Y:S02]  /*3790*/  ISETP.GE.U32.AND P1, PT, R0, 0x7fefffff, PT ;  /* 0x7fefffff0000780c */ /* 0x000fe40003f26070 */
[----:B------:R-:W2:Y:S11]  /*37a0*/  S2R R0, SR_TID.Y ;  /* 0x0000000000007919 */ /* 0x000eb60000002200 */
[----:B------:R-:W-:Y:S01]  /*37b0*/  @P1 IMAD.MOV.U32 R8, RZ, RZ, 0x0 ;  /* 0x00000000ff081424 */ /* 0x000fe200078e00ff */
[----:B------:R-:W-:Y:S01]  /*37c0*/  @P1 FSETP.NEU.FTZ.AND P2, PT, R7, RZ, PT ;  /* 0x000000ff0700120b */ /* 0x000fe20003f5d000 */
[----:B------:R-:W-:-:S06]  /*37d0*/  @P1 IMAD.MOV.U32 R9, RZ, RZ, 0x7ff00000 ;  /* 0x7ff00000ff091424 */ /* 0x000fcc00078e00ff */
[----:B------:R-:W-:-:S10]  /*37e0*/  @P1 DFMA R8, R6, R8, +INF ;  /* 0x7ff000000608142b */ /* 0x000fd40000000008 */
[----:B------:R-:W-:Y:S02]  /*37f0*/  @P1 FSEL R8, R8, RZ, P2 ;  /* 0x000000ff08081208 */ /* 0x000fe40001000000 */
[----:B------:R-:W-:Y:S01]  /*3800*/  @P1 FSEL R9, R9, -QNAN , P2 ;  /* 0xfff0000009091808 */ /* 0x000fe20001000000 */
[----:B0-2---:R-:W-:Y:S06]  /*3810*/  @P1 BRA `(.L_x_404) ;  /* 0x0000000000f81947 */ /* 0x005fec0003800000 */
        /* <DEDUP_REMOVED lines=9> */
[----:B------:R-:W-:Y:S01]  /*38b0*/  UMOV UR8, 0x80000000 ;  /* 0x8000000000087882 */ /* 0x000fe20000000000 */
[----:B------:R-:W-:Y:S01]  /*38c0*/  LEA.HI R19, R4, R19, RZ, 0xc ;  /* 0x0000001304137211 */ /* 0x000fe200078f60ff */
[----:B------:R-:W-:-:S10]  /*38d0*/  UMOV UR9, 0x43300000 ;  /* 0x4330000000097882 */ /* 0x000fd40000000000 */
[----:B------:R-:W-:Y:S02]  /*38e0*/  @P0 VIADD R9, R7, 0xfff00000 ;  /* 0xfff0000007090836 */ /* 0x000fe40000000000 */
[----:B------:R-:W-:Y:S02]  /*38f0*/  @P0 VIADD R19, R19, 0x1 ;  /* 0x0000000113130836 */ /* 0x000fe40000000000 */
[----:B------:R-:W-:-:S03]  /*3900*/  @P0 IMAD.MOV.U32 R7, RZ, RZ, R9 ;  /* 0x000000ffff070224 */ /* 0x000fc600078e0009 */
[----:B------:R-:W-:Y:S01]  /*3910*/  LOP3.LUT R18, R19, 0x80000000, RZ, 0x3c, !PT ;  /* 0x8000000013127812 */ /* 0x000fe200078e3cff */
[----:B------:R-:W-:Y:S02]  /*3920*/  IMAD.MOV.U32 R19, RZ, RZ, 0x43300000 ;  /* 0x43300000ff137424 */ /* 0x000fe400078e00ff */
        /* <DEDUP_REMOVED lines=8> */
[----:B------:R-:W-:-:S08]  /*39b0*/  DFMA R12, R10, R12, R10 ;  /* 0x0000000c0a0c722b */ /* 0x000fd0000000000a */
[----:B------:R-:W-:-:S08]  /*39c0*/  DMUL R10, R12, R6 ;  /* 0x000000060c0a7228 */ /* 0x000fd00000000000 */
[----:B------:R-:W-:-:S08]  /*39d0*/  DFMA R10, R12, R6, R10 ;  /* 0x000000060c0a722b */ /* 0x000fd0000000000a */
[----:B------:R-:W-:-:S08]  /*39e0*/  DMUL R14, R10, R10 ;  /* 0x0000000a0a0e7228 */ /* 0x000fd00000000000 */
[----:B------:R-:W-:Y:S01]  /*39f0*/  DFMA R8, R14, UR6, R16 ;  /* 0x000000060e087c2b */ /* 0x000fe20008000010 */
[----:B------:R-:W-:Y:S01]  /*3a00*/  UMOV UR6, 0x9f02676f ;  /* 0x9f02676f00067882 */ /* 0x000fe20000000000 */
[----:B------:R-:W-:Y:S01]  /*3a10*/  UMOV UR7, 0x3ef3b266 ;  /* 0x3ef3b26600077882 */ /* 0x000fe20000000000 */
[----:B------:R-:W-:-:S05]  /*3a20*/  DADD R16, R6, -R10 ;  /* 0x0000000006107229 */ /* 0x000fca000000080a */
[----:B------:R-:W-:Y:S01]  /*3a30*/  DFMA R8, R14, R8, UR6 ;  /* 0x000000060e087e2b */ /* 0x000fe20008000008 */
        /* <DEDUP_REMOVED lines=28> */
.L_x_404:
[----:B------:R-:W-:Y:S05]  /*3c00*/  BSYNC B0 ;  /* 0x0000000000007941 */ /* 0x000fea0003800000 */
.L_x_403:
[----:B------:R-:W-:Y:S01]  /*3c10*/  ULDC UR6, c[0x0][0x4] ;  /* 0x0000010000067ab9 */ /* 0x000fe20000000800 */
[----:B------:R-:W-:Y:S01]  /*3c20*/  DADD R8, R2, R8 ;  /* 0x0000000002087229 */ /* 0x000fe20000000008 */
[----:B------:R-:W-:Y:S01]  /*3c30*/  IMAD R0, R5, UR6, R0 ;  /* 0x0000000605007c24 */ /* 0x000fe2000f8e0200 */
[----:B------:R-:W-:-:S04]  /*3c40*/  ULDC.64 UR6, c[0x0][0x248] ;  /* 0x0000920000067ab9 */ /* 0x000fc80000000a00 */
[C---:B------:R-:W-:Y:S02]  /*3c50*/  LEA R2, P0, R0.reuse, UR6, 0x3 ;  /* 0x0000000600027c11 */ /* 0x040fe4000f8018ff */
[----:B------:R-:W-:Y:S02]  /*3c60*/  DADD R8, -RZ, -R8 ;  /* 0x00000000ff087229 */ /* 0x000fe40000000908 */
[----:B------:R-:W-:-:S05]  /*3c70*/  LEA.HI.X R3, R0, UR7, RZ, 0x3, P0 ;  /* 0x0000000700037c11 */ /* 0x000fca00080f1cff */
[----:B------:R-:W-:Y:S01]  /*3c80*/  STG.E.64 desc[UR4][R2.64], R8 ;  /* 0x0000000802007986 */ /* 0x000fe2000c101b04 */
[----:B------:R-:W-:Y:S05]  /*3c90*/  EXIT ;  /* 0x000000000000794d */ /* 0x000fea0003800000 */
.L_x_344:
[----:B------:R-:W0:Y:S02]  /*3ca0*/  S2R R0, SR_TID.X ;  /* 0x0000000000007919 */ /* 0x000e240000002100 */
[----:B0-----:R-:W-:-:S13]  /*3cb0*/  ISETP.NE.AND P0, PT, R0, RZ, PT ;  /* 0x000000ff0000720c */ /* 0x001fda0003f05270 */
[----:B------:R-:W-:Y:S05]  /*3cc0*/  @P0 EXIT ;  /* 0x000000000000094d */ /* 0x000fea0003800000 */
[----:B-----5:R-:W-:Y:S01]  /*3cd0*/  ISETP.NE.U32.AND P0, PT, R18, RZ, PT ;  /* 0x000000ff1200720c */ /* 0x020fe20003f05070 */
[----:B------:R-:W-:-:S03]  /*3ce0*/  IMAD.MOV.U32 R2, RZ, RZ, RZ ;  /* 0x000000ffff027224 */ /* 0x000fc600078e00ff */
[----:B------:R-:W-:-:S04]  /*3cf0*/  ISETP.NE.AND.EX P0, PT, R19, RZ, PT, P0 ;  /* 0x000000ff1300720c */ /* 0x000fc80003f05300 */
[----:B------:R-:W-:-:S05]  /*3d00*/  FSEL R3, -RZ, +QNAN , !P0 ;  /* 0x7ff00000ff037808 */ /* 0x000fca0004000100 */
[----:B------:R-:W-:Y:S01]  /*3d10*/  STG.E.64 desc[UR4][R4.64], R2 ;  /* 0x0000000204007986 */ /* 0x000fe2000c101b04 */
[----:B------:R-:W-:Y:S05]  /*3d20*/  EXIT ;  /* 0x000000000000794d */ /* 0x000fea0003800000 */
        .weak           $__internal_6_$__cuda_sm20_div_u64
        .type           $__internal_6_$__cuda_sm20_div_u64,@function
        .size           $__internal_6_$__cuda_sm20_div_u64,(.L_x_490 - $__internal_6_$__cuda_sm20_div_u64)
$__internal_6_$__cuda_sm20_div_u64:
        /* <DEDUP_REMOVED lines=21> */
[----:B------:R-:W-:-:S04]  /*3e80*/  IMAD R8, R25, R10, R9 ;  /* 0x0000000a19087224 */ /* 0x000fc800078e0209 */
        /* <DEDUP_REMOVED lines=10> */
[----:B------:R-:W-:Y:S02]  /*3f30*/  IMAD.MOV.U32 R9, RZ, RZ, RZ ;  /* 0x000000ffff097224 */ /* 0x000fe400078e00ff */
        /* <DEDUP_REMOVED lines=12> */
[----:B------:R-:W-:Y:S02]  /*4000*/  ISETP.GE.U32.AND P0, PT, R29, R10, PT ;  /* 0x0000000a1d00720c */ /* 0x000fe40003f06070 */
[----:B------:R-:W-:Y:S02]  /*4010*/  IADD3 R6, P2, R23, 0x1, RZ ;  /* 0x0000000117067810 */ /* 0x000fe40007f5e0ff */
[C---:B------:R-:W-:Y:S02]  /*4020*/  ISETP.GE.U32.AND.EX P0, PT, R12.reuse, RZ, PT, P0 ;  /* 0x000000ff0c00720c */ /* 0x040fe40003f06100 */
[----:B------:R-:W-:Y:S01]  /*4030*/  IADD3.X R9, R12, -0x1, RZ, P1, !PT ;  /* 0xffffffff0c097810 */ /* 0x000fe20000ffe4ff */
[----:B------:R-:W-:Y:S01]  /*4040*/  IMAD.X R8, RZ, RZ, R25, P2 ;  /* 0x000000ffff087224 */ /* 0x000fe200010e0619 */
[----:B------:R-:W-:Y:S02]  /*4050*/  SEL R7, R7, R29, P0 ;  /* 0x0000001d07077207 */ /* 0x000fe40000000000 */
[----:B------:R-:W-:-:S02]  /*4060*/  SEL R23, R6, R23, P0 ;  /* 0x0000001706177207 */ /* 0x000fc40000000000 */
[----:B------:R-:W-:Y:S02]  /*4070*/  SEL R9, R9, R12, P0 ;  /* 0x0000000c09097207 */ /* 0x000fe40000000000 */
[----:B------:R-:W-:Y:S02]  /*4080*/  SEL R6, R8, R25, P0 ;  /* 0x0000001908067207 */ /* 0x000fe40000000000 */
[----:B------:R-:W-:Y:S01]  /*4090*/  ISETP.GE.U32.AND P0, PT, R7, R10, PT ;  /* 0x0000000a0700720c */ /* 0x000fe20003f06070 */
[----:B------:R-:W-:Y:S01]  /*40a0*/  IMAD.MOV.U32 R7, RZ, RZ, 0x0 ;  /* 0x00000000ff077424 */ /* 0x000fe200078e00ff */
[----:B------:R-:W-:Y:S02]  /*40b0*/  IADD3 R8, P2, R23, 0x1, RZ ;  /* 0x0000000117087810 */ /* 0x000fe40007f5e0ff */
[----:B------:R-:W-:Y:S02]  /*40c0*/  ISETP.GE.U32.AND.EX P0, PT, R9, RZ, PT, P0 ;  /* 0x000000ff0900720c */ /* 0x000fe40003f06100 */
[----:B------:R-:W-:Y:S01]  /*40d0*/  ISETP.NE.U32.AND P1, PT, R10, RZ, PT ;  /* 0x000000ff0a00720c */ /* 0x000fe20003f25070 */
[----:B------:R-:W-:Y:S01]  /*40e0*/  IMAD.X R9, RZ, RZ, R6, P2 ;  /* 0x000000ffff097224 */ /* 0x000fe200010e0606 */
[----:B------:R-:W-:-:S02]  /*40f0*/  SEL R8, R8, R23, P0 ;  /* 0x0000001708087207 */ /* 0x000fc40000000000 */
[----:B------:R-:W-:Y:S02]  /*4100*/  ISETP.NE.AND.EX P1, PT, RZ, RZ, PT, P1 ;  /* 0x000000ffff00720c */ /* 0x000fe40003f25310 */
[----:B------:R-:W-:Y:S01]  /*4110*/  SEL R9, R9, R6, P0 ;  /* 0x0000000609097207 */ /* 0x000fe20000000000 */
[----:B------:R-:W-:Y:S01]  /*4120*/  IMAD.MOV.U32 R6, RZ, RZ, R0 ;  /* 0x000000ffff067224 */ /* 0x000fe200078e0000 */
[----:B------:R-:W-:Y:S02]  /*4130*/  SEL R8, R8, 0xffffffff, P1 ;  /* 0xffffffff08087807 */ /* 0x000fe40000800000 */
[----:B------:R-:W-:Y:S01]  /*4140*/  SEL R9, R9, 0xffffffff, P1 ;  /* 0xffffffff09097807 */ /* 0x000fe20000800000 */
[----:B------:R-:W-:Y:S06]  /*4150*/  RET.REL.NODEC R6 `(_ZN2at6native43_GLOBAL__N__c95f0927_10_LossCTC_cu_88d8892b29ctc_loss_log_alpha_gpu_kernelIdiEEvPT_PKS3_PKllPKT0_S8_lS4_llllllS8_lll) ;  /* 0xffffffbc06a87950 */ /* 0x000fec0003c3ffff */
.L_x_405:
        /* <DEDUP_REMOVED lines=10> */
.L_x_490:


//--------------------- .text._ZN2at6native43_GLOBAL__N__c95f0927_10_LossCTC_cu_88d8892b29ctc_loss_log_alpha_gpu_kernelIdlEEvPT_PKS3_PKllPKT0_S8_lS4_llllllS8_lll --------------------------
	.section	.text._ZN2at6native43_GLOBAL__N__c95f0927_10_LossCTC_cu_88d8892b29ctc_loss_log_alpha_gpu_kernelIdlEEvPT_PKS3_PKllPKT0_S8_lS4_llllllS8_lll,"ax",@progbits
	.align	128
.text._ZN2at6native43_GLOBAL__N__c95f0927_10_LossCTC_cu_88d8892b29ctc_loss_log_alpha_gpu_kernelIdlEEvPT_PKS3_PKllPKT0_S8_lS4_llllllS8_lll:
        .type           _ZN2at6native43_GLOBAL__N__c95f0927_10_LossCTC_cu_88d8892b29ctc_loss_log_alpha_gpu_kernelIdlEEvPT_PKS3_PKllPKT0_S8_lS4_llllllS8_lll,@function
        .size           _ZN2at6native43_GLOBAL__N__c95f0927_10_LossCTC_cu_88d8892b29ctc_loss_log_alpha_gpu_kernelIdlEEvPT_PKS3_PKllPKT0_S8_lS4_llllllS8_lll,(.L_x_492 - _ZN2at6native43_GLOBAL__N__c95f0927_10_LossCTC_cu_88d8892b29ctc_loss_log_alpha_gpu_kernelIdlEEvPT_PKS3_PKllPKT0_S8_lS4_llllllS8_lll)
        .other          _ZN2at6native43_GLOBAL__N__c95f0927_10_LossCTC_cu_88d8892b29ctc_loss_log_alpha_gpu_kernelIdlEEvPT_PKS3_PKllPKT0_S8_lS4_llllllS8_lll,@"STO_CUDA_ENTRY STV_DEFAULT"
_ZN2at6native43_GLOBAL__N__c95f0927_10_LossCTC_cu_88d8892b29ctc_loss_log_alpha_gpu_kernelIdlEEvPT_PKS3_PKllPKT0_S8_lS4_llllllS8_lll:
        /* <DEDUP_REMOVED lines=69> */
[----:B-----5:R-:W-:Y:S05]  /*0450*/  CALL.REL.NOINC `($__internal_7_$__cuda_sm20_div_u64) ;  /* 0x0000003800207944 */ /* 0x020fea0003c00000 */
[----:B------:R-:W-:Y:S02]  /*0460*/  IMAD.MOV.U32 R6, RZ, RZ, R8 ;  /* 0x000000ffff067224 */ /* 0x000fe400078e0008 */
[----:B------:R-:W-:Y:S01]  /*0470*/  IMAD.MOV.U32 R7, RZ, RZ, R9 ;  /* 0x000000ffff077224 */ /* 0x000fe200078e0009 */
[----:B------:R-:W-:Y:S06]  /*0480*/  BRA `(.L_x_409) ;  /* 0x00000000004c7947 */ /* 0x000fec0003800000 */
.L_x_408:
        /* <DEDUP_REMOVED lines=19> */
.L_x_409:
        /* <DEDUP_REMOVED lines=18> */
.L_x_432:
[----:B0---4-:R-:W-:Y:S01]  /*06e0*/  IADD3 R32, P2, R9, R8, RZ ;  /* 0x0000000809207210 */ /* 0x011fe20007f5e0ff */
        /* <DEDUP_REMOVED lines=8> */
[----:B-123-5:R-:W-:Y:S05]  /*0770*/  @!P1 BRA `(.L_x_413) ;  /* 0x00000000004c9947 */ /* 0x02efea0003800000 */
        /* <DEDUP_REMOVED lines=8> */
[----:B------:R-:W2:Y:S01]  /*0800*/  LDG.E.64.CONSTANT R24, desc[UR4][R22.64] ;  /* 0x0000000416187981 */ /* 0x000ea2000c1e9b00 */
[----:B------:R-:W-:Y:S01]  /*0810*/  MOV R28, R2 ;  /* 0x00000002001c7202 */ /* 0x000fe20000000f00 */
[----:B------:R-:W-:Y:S02]  /*0820*/  IMAD.MOV.U32 R29, RZ, RZ, R27 ;  /* 0x000000ffff1d7224 */ /* 0x000fe400078e001b */
[----:B--2---:R-:W-:Y:S02]  /*0830*/  IMAD R7, R25, UR14, RZ ;  /* 0x0000000e19077c24 */ /* 0x004fe4000f8e02ff */
[----:B------:R-:W-:-:S04]  /*0840*/  IMAD.WIDE.U32 R28, R24, UR14, R28 ;  /* 0x0000000e181c7c25 */ /* 0x000fc8000f8e001c */
[----:B------:R-:W-:Y:S01]  /*0850*/  IMAD R7, R24, UR15, R7 ;  /* 0x0000000f18077c24 */ /* 0x000fe2000f8e0207 */
[----:B------:R-:W-:-:S03]  /*0860*/  LEA R24, P1, R28, UR18, 0x3 ;  /* 0x000000121c187c11 */ /* 0x000fc6000f8218ff */
[----:B------:R-:W-:-:S05]  /*0870*/  IMAD.IADD R7, R29, 0x1, R7 ;  /* 0x000000011d077824 */ /* 0x000fca00078e0207 */
[----:B------:R-:W-:-:S06]  /*0880*/  LEA.HI.X R25, R28, UR19, R7, 0x3, P1 ;  /* 0x000000131c197c11 */ /* 0x000fcc00088f1c07 */
[----:B------:R-:W5:Y:S01]  /*0890*/  LDG.E.64.CONSTANT R24, desc[UR4][R24.64] ;  /* 0x0000000418187981 */ /* 0x000f62000c1e9b00 */
[----:B------:R-:W-:Y:S05]  /*08a0*/  BRA `(.L_x_414) ;  /* 0x0000000000047947 */ /* 0x000fea0003800000 */
.L_x_413:
[----:B------:R0:W5:Y:S02]  /*08b0*/  LDG.E.64.CONSTANT R24, desc[UR4][R30.64] ;  /* 0x000000041e187981 */ /* 0x000164000c1e9b00 */
.L_x_414:
[----:B------:R-:W-:Y:S05]  /*08c0*/  BSYNC B1 ;  /* 0x0000000000017941 */ /* 0x000fea0003800000 */
.L_x_412:
        /* <DEDUP_REMOVED lines=13> */
[----:B------:R-:W-:-:S04]  /*09a0*/  IMAD.WIDE.U32 R28, R32, UR10, R14 ;  /* 0x0000000a201c7c25 */ /* 0x000fc8000f8e000e */
[----:B------:R-:W-:Y:S01]  /*09b0*/  IMAD.IADD R7, R29, 0x1, R7 ;  /* 0x000000011d077824 */ /* 0x000fe200078e0207 */
[----:B------:R-:W-:-:S04]  /*09c0*/  LEA R32, P1, R28, UR6, 0x3 ;  /* 0x000000061c207c11 */ /* 0x000fc8000f8218ff */
[----:B------:R-:W-:-:S05]  /*09d0*/  LEA.HI.X R33, R28, UR7, R7, 0x3, P1 ;  /* 0x000000071c217c11 */ /* 0x000fca00088f1c07 */
[----:B-----5:R1:W-:Y:S04]  /*09e0*/  STG.E.64 desc[UR4][R32.64], R24 ;  /* 0x0000001820007986 */ /* 0x0203e8000c101b04 */
.L_x_416:
[----:B------:R-:W-:Y:S05]  /*09f0*/  BSYNC B1 ;  /* 0x0000000000017941 */ /* 0x000fea0003800000 */
.L_x_415:
[----:B------:R-:W-:Y:S04]  /*0a00*/  BSSY B1, `(.L_x_417) ;  /* 0x0000016000017945 */ /* 0x000fe80003800000 */
[----:B------:R-:W-:Y:S05]  /*0a10*/  @!P2 BRA `(.L_x_418) ;  /* 0x00000000004ca947 */ /* 0x000fea0003800000 */
[----:B------:R-:W-:Y:S01]  /*0a20*/  ISETP.NE.U32.AND P1, PT, R34, 0x1, PT ;  /* 0x000000012200780c */ /* 0x000fe20003f25070 */
[----:B-1---5:R-:W-:Y:S01]  /*0a30*/  IMAD.MOV.U32 R24, RZ, RZ, 0x0 ;  /* 0x00000000ff187424 */ /* 0x022fe200078e00ff */
[----:B------:R-:W-:Y:S01]  /*0a40*/  ISETP.NE.U32.AND P2, PT, R18, RZ, PT ;  /* 0x000000ff1200720c */ /* 0x000fe20003f45070 */
[----:B------:R-:W-:Y:S01]  /*0a50*/  IMAD.MOV.U32 R25, RZ, RZ, -0x100000 ;  /* 0xfff00000ff197424 */ /* 0x000fe200078e00ff */
        /* <DEDUP_REMOVED lines=15> */
.L_x_418:
[----:B-1---5:R1:W5:Y:S02]  /*0b50*/  LDG.E.64.CONSTANT R24, desc[UR4][R30.64] ;  /* 0x000000041e187981 */ /* 0x022364000c1e9b00 */
.L_x_419:
[----:B------:R-:W-:Y:S05]  /*0b60*/  BSYNC B1 ;  /* 0x0000000000017941 */ /* 0x000fea0003800000 */
.L_x_417:
        /* <DEDUP_REMOVED lines=18> */
.L_x_421:
[----:B------:R-:W-:Y:S05]  /*0c90*/  BSYNC B1 ;  /* 0x0000000000017941 */ /* 0x000fea0003800000 */
.L_x_420:
        /* <DEDUP_REMOVED lines=21> */
.L_x_423:
[----:B--2--5:R2:W5:Y:S02]  /*0df0*/  LDG.E.64.CONSTANT R24, desc[UR4][R30.64] ;  /* 0x000000041e187981 */ /* 0x024564000c1e9b00 */
.L_x_424:
[----:B------:R-:W-:Y:S05]  /*0e00*/  BSYNC B1 ;  /* 0x0000000000017941 */ /* 0x000fea0003800000 */
.L_x_422:
        /* <DEDUP_REMOVED lines=10> */
[----:B------:R-:W-:Y:S01]  /*0eb0*/  MOV R14, R20 ;  /* 0x00000014000e7202 */ /* 0x000fe20000000f00 */
[----:B------:R-:W-:-:S04]  /*0ec0*/  IMAD R7, R40, UR10, RZ ;  /* 0x0000000a28077c24 */ /* 0x000fc8000f8e02ff */
[C---:B------:R-:W-:Y:S02]  /*0ed0*/  IMAD R7, R38.reuse, UR11, R7 ;  /* 0x0000000b26077c24 */ /* 0x040fe4000f8e0207 */
[----:B------:R-:W-:-:S04]  /*0ee0*/  IMAD.WIDE.U32 R28, R38, UR10, R14 ;  /* 0x0000000a261c7c25 */ /* 0x000fc8000f8e000e */
[----:B------:R-:W-:Y:S01]  /*0ef0*/  IMAD.IADD R7, R29, 0x1, R7 ;  /* 0x000000011d077824 */ /* 0x000fe200078e0207 */
[----:B------:R-:W-:-:S04]  /*0f00*/  LEA R32, P1, R28, UR6, 0x3 ;  /* 0x000000061c207c11 */ /* 0x000fc8000f8218ff */
[----:B------:R-:W-:-:S05]  /*0f10*/  LEA.HI.X R33, R28, UR7, R7, 0x3, P1 ;  /* 0x000000071c217c11 */ /* 0x000fca00088f1c07 */
[----:B-----5:R3:W-:Y:S04]  /*0f20*/  STG.E.64 desc[UR4][R32.64], R24 ;  /* 0x0000001820007986 */ /* 0x0207e8000c101b04 */
.L_x_426:
[----:B------:R-:W-:Y:S05]  /*0f30*/  BSYNC B1 ;  /* 0x0000000000017941 */ /* 0x000fea0003800000 */
.L_x_425:
[----:B------:R-:W-:Y:S04]  /*0f40*/  BSSY B1, `(.L_x_427) ;  /* 0x0000016000017945 */ /* 0x000fe80003800000 */
[----:B------:R-:W-:Y:S05]  /*0f50*/  @!P2 BRA `(.L_x_428) ;  /* 0x00000000004ca947 */ /* 0x000fea0003800000 */
[----:B------:R-:W-:Y:S01]  /*0f60*/  ISETP.NE.U32.AND P1, PT, R34, 0x1, PT ;  /* 0x000000012200780c */ /* 0x000fe20003f25070 */
[----:B---3-5:R-:W-:Y:S01]  /*0f70*/  IMAD.MOV.U32 R24, RZ, RZ, 0x0 ;  /* 0x00000000ff187424 */ /* 0x028fe200078e00ff */
[----:B------:R-:W-:Y:S01]  /*0f80*/  ISETP.NE.U32.AND P2, PT, R18, RZ, PT ;  /* 0x000000ff1200720c */ /* 0x000fe20003f45070 */
[----:B------:R-:W-:Y:S01]  /*0f90*/  IMAD.MOV.U32 R25, RZ, RZ, -0x100000 ;  /* 0xfff00000ff197424 */ /* 0x000fe200078e00ff */
[----:B------:R-:W-:Y:S02]  /*0fa0*/  ISETP.NE.AND.EX P1, PT, R36, RZ, PT, P1 ;  /* 0x000000ff2400720c */ /* 0x000fe40003f25310 */
[----:B------:R-:W-:-:S04]  /*0fb0*/  ISETP.NE.AND.EX P2, PT, R19, RZ, PT, P2 ;  /* 0x000000ff1300720c */ /* 0x000fc80003f45320 */
[----:B------:R-:W-:-:S13]  /*0fc0*/  PLOP3.LUT P1, PT, P1, P2, PT, 0xa2, 0x0 ;  /* 0x000000000000781c */ /* 0x000fda0000f25472 */
[----:B------:R-:W-:Y:S05]  /*0fd0*/  @P1 BRA `(.L_x_429) ;  /* 0x0000000000301947 */ /* 0x000fea0003800000 */
[----:B------:R-:W3:Y:S01]  /*0fe0*/  LDG.E.64.CONSTANT R24, desc[UR4][R22.64] ;  /* 0x0000000416187981 */ /* 0x000ee2000c1e9b00 */
[----:B------:R-:W-:Y:S02]  /*0ff0*/  IMAD.MOV.U32 R28, RZ, RZ, R2 ;  /* 0x000000ffff1c7224 */ /* 0x000fe400078e0002 */
[----:B------:R-:W-:Y:S02]  /*1000*/  IMAD.MOV.U32 R29, RZ, RZ, R27 ;  /* 0x000000ffff1d7224 */ /* 0x000fe400078e001b */
[----:B---3--:R-:W-:Y:S02]  /*1010*/  IMAD R7, R25, UR14, RZ ;  /* 0x0000000e19077c24 */ /* 0x008fe4000f8e02ff */
[----:B------:R-:W-:-:S04]  /*1020*/  IMAD.WIDE.U32 R28, R24, UR14, R28 ;  /* 0x0000000e181c7c25 */ /* 0x000fc8000f8e001c */
[----:B------:R-:W-:Y:S01]  /*1030*/  IMAD R7, R24, UR15, R7 ;  /* 0x0000000f18077c24 */ /* 0x000fe2000f8e0207 */
[----:B------:R-:W-:-:S03]  /*1040*/  LEA R24, P1, R28, UR18, 0x3 ;  /* 0x000000121c187c11 */ /* 0x000fc6000f8218ff */
[----:B------:R-:W-:-:S05]  /*1050*/  IMAD.IADD R7, R29, 0x1, R7 ;  /* 0x000000011d077824 */ /* 0x000fca00078e0207 */
[----:B------:R-:W-:-:S06]  /*1060*/  LEA.HI.X R25, R28, UR19, R7, 0x3, P1 ;  /* 0x000000131c197c11 */ /* 0x000fcc00088f1c07 */
[----:B------:R-:W5:Y:S01]  /*1070*/  LDG.E.64.CONSTANT R24, desc[UR4][R24.64] ;  /* 0x0000000418187981 */ /* 0x000f62000c1e9b00 */
[----:B------:R-:W-:Y:S05]  /*1080*/  BRA `(.L_x_429) ;  /* 0x0000000000047947 */ /* 0x000fea0003800000 */
.L_x_428:
[----:B---3-5:R3:W5:Y:S02]  /*1090*/  LDG.E.64.CONSTANT R24, desc[UR4][R30.64] ;  /* 0x000000041e187981 */ /* 0x028764000c1e9b00 */
.L_x_429:
[----:B------:R-:W-:Y:S05]  /*10a0*/  BSYNC B1 ;  /* 0x0000000000017941 */ /* 0x000fea0003800000 */
.L_x_427:
[----:B------:R-:W-:Y:S01]  /*10b0*/  ISETP.GT.U32.AND P1, PT, R34, R13, PT ;  /* 0x0000000d2200720c */ /* 0x000fe20003f24070 */
[----:B------:R-:W-:Y:S03]  /*10c0*/  BSSY B1, `(.L_x_430) ;  /* 0x000000b000017945 */ /* 0x000fe60003800000 */
[----:B------:R-:W-:-:S13]  /*10d0*/  ISETP.GT.AND.EX P1, PT, R36, R11, PT, P1 ;  /* 0x0000000b2400720c */ /* 0x000fda0003f24310 */
        /* <DEDUP_REMOVED lines=9> */
.L_x_431:
[----:B------:R-:W-:Y:S05]  /*1170*/  BSYNC B1 ;  /* 0x0000000000017941 */ /* 0x000fea0003800000 */
.L_x_430:
[----:B------:R-:W-:-:S05]  /*1180*/  IADD3 R8, P1, R10, R8, RZ ;  /* 0x000000080a087210 */ /* 0x000fca0007f3e0ff */
[----:B------:R-:W-:Y:S01]  /*1190*/  IMAD.X R12, RZ, RZ, R12, P1 ;  /* 0x000000ffff0c7224 */ /* 0x000fe200008e060c */
[----:B------:R-:W-:Y:S07]  /*11a0*/  @P0 BRA `(.L_x_432) ;  /* 0xfffffff4004c0947 */ /* 0x000fee000383ffff */
.L_x_411:
[----:B------:R-:W-:Y:S05]  /*11b0*/  BSYNC B0 ;  /* 0x0000000000007941 */ /* 0x000fea0003800000 */
.L_x_410:
[----:B------:R-:W-:Y:S01]  /*11c0*/  ISETP.NE.U32.AND P0, PT, R4, RZ, PT ;  /* 0x000000ff0400720c */ /* 0x000fe20003f05070 */
[----:B------:R-:W-:Y:S03]  /*11d0*/  BSSY B0, `(.L_x_433) ;  /* 0x0000032000007945 */ /* 0x000fe60003800000 */
[----:B------:R-:W-:-:S13]  /*11e0*/  ISETP.NE.AND.EX P0, PT, R0, RZ, PT, P0 ;  /* 0x000000ff0000720c */ /* 0x000fda0003f05300 */
[----:B------:R-:W-:Y:S05]  /*11f0*/  @!P0 BRA `(.L_x_434) ;  /* 0x0000000000bc8947 */ /* 0x000fea0003800000 */
.L_x_440:
[----:B0---4-:R-:W-:Y:S01]  /*1200*/  IADD3 R28, P1, R9, R8, RZ ;  /* 0x00000008091c7210 */ /* 0x011fe20007f3e0ff */
        /* <DEDUP_REMOVED lines=14> */
[----:B----45:R-:W-:Y:S02]  /*12f0*/  IMAD.MOV.U32 R24, RZ, RZ, R2 ;  /* 0x000000ffff187224 */ /* 0x030fe400078e0002 */
        /* <DEDUP_REMOVED lines=9> */
.L_x_436:
[----:B------:R0:W5:Y:S02]  /*1390*/  LDG.E.64.CONSTANT R6, desc[UR4][R30.64] ;  /* 0x000000041e067981 */ /* 0x000164000c1e9b00 */
.L_x_437:
[----:B------:R-:W-:Y:S05]  /*13a0*/  BSYNC B1 ;  /* 0x0000000000017941 */ /* 0x000fea0003800000 */
.L_x_435:
[----:B------:R-:W-:Y:S01]  /*13b0*/  ISETP.GT.U32.AND P0, PT, R28, R13, PT ;  /* 0x0000000d1c00720c */ /* 0x000fe20003f04070 */
[----:B------:R-:W-:Y:S03]  /*13c0*/  BSSY B1, `(.L_x_438) ;  /* 0x000000b000017945 */ /* 0x000fe60003800000 */
[----:B------:R-:W-:-:S13]  /*13d0*/  ISETP.GT.AND.EX P0, PT, R14, R11, PT, P0 ;  /* 0x0000000b0e00720c */ /* 0x000fda0003f04300 */
[----:B------:R-:W-:Y:S05]  /*13e0*/  @P0 BRA `(.L_x_439) ;  /* 0x0000000000200947 */ /* 0x000fea0003800000 */
[----:B------:R-:W-:Y:S02]  /*13f0*/  IMAD R5, R14, UR12, RZ ;  /* 0x0000000c0e057c24 */ /* 0x000fe4000f8e02ff */
[----:B------:R-:W-:Y:S02]  /*1400*/  IMAD.MOV.U32 R14, RZ, RZ, R20 ;  /* 0x000000ffff0e7224 */ /* 0x000fe400078e0014 */
[C---:B------:R-:W-:Y:S02]  /*1410*/  IMAD R5, R28.reuse, UR13, R5 ;  /* 0x0000000d1c057c24 */ /* 0x040fe4000f8e0205 */
[----:B----45:R-:W-:-:S04]  /*1420*/  IMAD.WIDE.U32 R24, R28, UR12, R14 ;  /* 0x0000000c1c187c25 */ /* 0x030fc8000f8e000e */
[----:B------:R-:W-:Y:S01]  /*1430*/  IMAD.IADD R5, R25, 0x1, R5 ;  /* 0x0000000119057824 */ /* 0x000fe200078e0205 */
[----:B------:R-:W-:-:S04]  /*1440*/  LEA R28, P0, R24, UR8, 0x3 ;  /* 0x00000008181c7c11 */ /* 0x000fc8000f8018ff */
[----:B------:R-:W-:-:S05]  /*1450*/  LEA.HI.X R29, R24, UR9, R5, 0x3, P0 ;  /* 0x00000009181d7c11 */ /* 0x000fca00080f1c05 */
[----:B------:R4:W-:Y:S04]  /*1460*/  STG.E.64 desc[UR4][R28.64], R6 ;  /* 0x000000061c007986 */ /* 0x0009e8000c101b04 */
.L_x_439:
[----:B------:R-:W-:Y:S05]  /*1470*/  BSYNC B1 ;  /* 0x0000000000017941 */ /* 0x000fea0003800000 */
.L_x_438:
[----:B------:R-:W-:Y:S02]  /*1480*/  IADD3 R4, P0, R4, -0x1, RZ ;  /* 0xffffffff04047810 */ /* 0x000fe40007f1e0ff */
[----:B------:R-:W-:Y:S02]  /*1490*/  IADD3 R8, P1, R10, R8, RZ ;  /* 0x000000080a087210 */ /* 0x000fe40007f3e0ff */
[----:B------:R-:W-:Y:S02]  /*14a0*/  IADD3.X R0, R0, -0x1, RZ, P0, !PT ;  /* 0xffffffff00007810 */ /* 0x000fe400007fe4ff */
[----:B------:R-:W-:Y:S01]  /*14b0*/  ISETP.NE.U32.AND P0, PT, R4, RZ, PT ;  /* 0x000000ff0400720c */ /* 0x000fe20003f05070 */
[----:B------:R-:W-:-:S03]  /*14c0*/  IMAD.X R12, RZ, RZ, R12, P1 ;  /* 0x000000ffff0c7224 */ /* 0x000fc600008e060c */
[----:B------:R-:W-:-:S13]  /*14d0*/  ISETP.NE.AND.EX P0, PT, R0, RZ, PT, P0 ;  /* 0x000000ff0000720c */ /* 0x000fda0003f05300 */
[----:B------:R-:W-:Y:S05]  /*14e0*/  @P0 BRA `(.L_x_440) ;  /* 0xfffffffc00440947 */ /* 0x000fea000383ffff */
.L_x_434:
[----:B------:R-:W-:Y:S05]  /*14f0*/  BSYNC B0 ;  /* 0x0000000000007941 */ /* 0x000fea0003800000 */
.L_x_433:
[----:B----45:R-:W4:Y:S01]  /*1500*/  LDC.64 R24, c[0x0][0x250] ;  /* 0x00009400ff187b82 */ /* 0x030f220000000a00 */
[----:B------:R-:W-:Y:S01]  /*1510*/  ULDC.64 UR22, c[0x0][0x210] ;  /* 0x0000840000167ab9 */ /* 0x000fe20000000a00 */
[----:B------:R-:W-:Y:S01]  /*1520*/  HFMA2.MMA R0, -RZ, RZ, 0, 0 ;  /* 0x00000000ff007435 */ /* 0x000fe200000001ff */
[----:B------:R-:W-:Y:S01]  /*1530*/  LEA R8, P0, R20, UR22, 0x3 ;  /* 0x0000001614087c11 */ /* 0x000fe2000f8018ff */
[C---:B------:R-:W-:Y:S01]  /*1540*/  IMAD.SHL.U32 R3, R18.reuse, 0x2, RZ ;  /* 0x0000000212037824 */ /* 0x040fe200078e00ff */
[----:B------:R-:W-:Y:S02]  /*1550*/  SHF.L.U64.HI R4, R18, 0x1, R19 ;  /* 0x0000000112047819 */ /* 0x000fe40000010213 */
[----:B------:R-:W-:Y:S01]  /*1560*/  LEA.HI.X R7, R20, UR23, R15, 0x3, P0 ;  /* 0x0000001714077c11 */ /* 0x000fe200080f1c0f */
[----:B0123--:R-:W0:Y:S01]  /*1570*/  LDC.64 R30, c[0x0][0x270] ;  /* 0x00009c00ff1e7b82 */ /* 0x00fe220000000a00 */
[----:B----4-:R-:W-:Y:S01]  /*1580*/  IADD3 R26, P2, R2, R24, RZ ;  /* 0x00000018021a7210 */ /* 0x010fe20007f5e0ff */
[----:B------:R-:W-:Y:S01]  /*1590*/  IMAD.MOV.U32 R2, RZ, RZ, RZ ;  /* 0x000000ffff027224 */ /* 0x000fe200078e00ff */
[----:B------:R-:W-:-:S03]  /*15a0*/  SHF.L.U64.HI R12, R24, 0x3, R25 ;  /* 0x00000003180c7819 */ /* 0x000fc60000010219 */
[----:B------:R-:W-:Y:S01]  /*15b0*/  IMAD.X R27, R27, 0x1, R25, P2 ;  /* 0x000000011b1b7824 */ /* 0x000fe200010e0619 */
[----:B0-----:R-:W-:Y:S01]  /*15c0*/  IADD3 R28, P1, R20, R30, RZ ;  /* 0x0000001e141c7210 */ /* 0x001fe20007f3e0ff */
[C---:B------:R-:W-:Y:S01]  /*15d0*/  IMAD.SHL.U32 R5, R30.reuse, 0x8, RZ ;  /* 0x000000081e057824 */ /* 0x040fe200078e00ff */
[----:B------:R-:W-:-:S03]  /*15e0*/  SHF.L.U64.HI R6, R30, 0x3, R31 ;  /* 0x000000031e067819 */ /* 0x000fc6000001021f */
[----:B------:R-:W-:-:S08]  /*15f0*/  IMAD.X R29, R15, 0x1, R31, P1 ;  /* 0x000000010f1d7824 */ /* 0x000fd000008e061f */
.L_x_460:
        /* <DEDUP_REMOVED lines=9> */
[----:B------:R-:W1:Y:S01]  /*1690*/  LDC R37, c[0x0][0x29c] ;  /* 0x0000a700ff257b82 */ /* 0x000e620000000800 */
[----:B------:R-:W-:-:S02]  /*16a0*/  ISETP.GT.AND.EX P0, PT, R25, R4, PT, P0 ;  /* 0x000000041900720c */ /* 0x000fc40003f04300 */
[----:B------:R-:W-:Y:S02]  /*16b0*/  PRMT R32, RZ, 0x7610, R32 ;  /* 0x00007610ff207816 */ /* 0x000fe40000000020 */
[----:B------:R-:W-:Y:S02]  /*16c0*/  ISETP.LT.OR.EX P1, PT, R19, RZ, P0, P1 ;  /* 0x000000ff1300720c */ /* 0x000fe40000721710 */
[----:B------:R-:W-:Y:S01]  /*16d0*/  ISETP.GT.AND.EX P0, PT, R0, R11, PT, P2 ;  /* 0x0000000b0000720c */ /* 0x000fe20003f04320 */
[----:B0----5:R-:W-:Y:S02]  /*16e0*/  IMAD.MOV.U32 R30, RZ, RZ, R36 ;  /* 0x000000ffff1e7224 */ /* 0x021fe400078e0024 */
[----:B-1----:R-:W-:-:S08]  /*16f0*/  IMAD.MOV.U32 R31, RZ, RZ, R37 ;  /* 0x000000ffff1f7224 */ /* 0x002fd000078e0025 */
        /* <DEDUP_REMOVED lines=13> */
[----:B------:R-:W-:Y:S01]  /*17d0*/  @!P1 LEA.HI.X R35, R32, R23, R31, 0x3, P2 ;  /* 0x0000001720239211 */ /* 0x000fe200010f1c1f */
[----:B------:R-:W-:Y:S01]  /*17e0*/  IMAD.MOV.U32 R31, RZ, RZ, R37 ;  /* 0x000000ffff1f7224 */ /* 0x000fe200078e0025 */
[----:B------:R-:W-:-:S04]  /*17f0*/  ISETP.GE.U32.AND P2, PT, R14, 0x2, PT ;  /* 0x000000020e00780c */ /* 0x000fc80003f46070 */
[----:B------:R-:W-:Y:S01]  /*1800*/  ISETP.GE.U32.AND.EX P2, PT, R25, RZ, PT, P2 ;  /* 0x000000ff1900720c */ /* 0x000fe20003f46120 */
[----:B------:R-:W-:Y:S01]  /*1810*/  BSSY B1, `(.L_x_443) ;  /* 0x000001d000017945 */ /* 0x000fe20003800000 */
[----:B------:R0:W5:Y:S01]  /*1820*/  @!P1 LDG.E.64.CONSTANT R30, desc[UR4][R34.64] ;  /* 0x00000004221e9981 */ /* 0x000162000c1e9b00 */
[----:B------:R-:W-:-:S10]  /*1830*/  PLOP3.LUT P1, PT, PT, PT, PT, 0x8, 0x0 ;  /* 0x000000000000781c */ /* 0x000fd40003f2e170 */
        /* <DEDUP_REMOVED lines=23> */
.L_x_446:
[----:B------:R-:W-:Y:S05]  /*19b0*/  BSYNC B2 ;  /* 0x0000000000027941 */ /* 0x000fea0003800000 */
.L_x_445:
[----:B-----5:R-:W-:-:S04]  /*19c0*/  ISETP.NE.U32.AND P1, PT, R32, R30, PT ;  /* 0x0000001e2000720c */ /* 0x020fc80003f25070 */
[----:B------:R-:W-:-:S13]  /*19d0*/  ISETP.NE.AND.EX P1, PT, R33, R31, PT, P1 ;  /* 0x0000001f2100720c */ /* 0x000fda0003f25310 */
.L_x_444:
[----:B------:R-:W-:Y:S05]  /*19e0*/  BSYNC B1 ;  /* 0x0000000000017941 */ /* 0x000fea0003800000 */
.L_x_443:
[----:B------:R-:W-:-:S07]  /*19f0*/  SEL R32, RZ, 0x1, !P1 ;  /* 0x00000001ff207807 */ /* 0x000fce0004800000 */
.L_x_442:
[----:B------:R-:W-:Y:S05]  /*1a00*/  BSYNC B0 ;  /* 0x0000000000007941 */ /* 0x000fea0003800000 */
.L_x_441:
[----:B0-----:R-:W0:Y:S02]  /*1a10*/  LDC.64 R34, c[0x0][0x228] ;  /* 0x00008a00ff227b82 */ /* 0x001e240000000a00 */
[----:B0-----:R-:W-:-:S04]  /*1a20*/  ISETP.GE.U32.AND P1, PT, R34, 0x2, PT ;  /* 0x000000022200780c */ /* 0x001fc80003f26070 */
[----:B------:R-:W-:-:S13]  /*1a30*/  ISETP.GE.AND.EX P1, PT, R35, RZ, PT, P1 ;  /* 0x000000ff2300720c */ /* 0x000fda0003f26310 */
[----:B------:R-:W-:Y:S05]  /*1a40*/  @!P1 BRA `(.L_x_447) ;  /* 0x0000001000e09947 */ /* 0x000fea0003800000 */
[----:B------:R-:W-:Y:S01]  /*1a50*/  ULDC.64 UR24, c[0x0][0x278] ;  /* 0x00009e0000187ab9 */ /* 0x000fe20000000a00 */
[----:B------:R-:W-:Y:S01]  /*1a60*/  ULDC.64 UR26, c[0x0][0x260] ;  /* 0x00009800001a7ab9 */ /* 0x000fe20000000a00 */
[----:B------:R-:W-:Y:S01]  /*1a70*/  UIADD3 UR22, UP0, URZ, -UR24, URZ ;  /* 0x800000183f167290 */ /* 0x000fe2000ff1e03f */
[----:B-----5:R-:W-:Y:S01]  /*1a80*/  IMAD R31, R31, UR26, RZ ;  /* 0x0000001a1f1f7c24 */ /* 0x020fe2000f8e02ff */
[----:B------:R-:W-:Y:S01]  /*1a90*/  PRMT R32, R32, 0x9910, RZ ;  /* 0x0000991020207816 */ /* 0x000fe200000000ff */
[----:B------:R-:W-:Y:S01]  /*1aa0*/  IMAD.WIDE.U32 R36, R30, UR26, R26 ;  /* 0x0000001a1e247c25 */ /* 0x000fe2000f8e001a */
[----:B------:R-:W-:Y:S01]  /*1ab0*/  UIADD3.X UR23, URZ, ~UR25, URZ, UP0, !UPT ;  /* 0x800000193f177290 */ /* 0x000fe200087fe43f */
[----:B------:R-:W-:Y:S01]  /*1ac0*/  BSSY B1, `(.L_x_447) ;  /* 0x0000130000017945 */ /* 0x000fe20003800000 */
[----:B------:R-:W-:Y:S01]  /*1ad0*/  ISETP.NE.AND P2, PT, R32, RZ, PT ;  /* 0x000000ff2000720c */ /* 0x000fe20003f45270 */
[----:B------:R-:W-:Y:S02]  /*1ae0*/  IMAD R65, R30, UR27, R31 ;  /* 0x0000001b1e417c24 */ /* 0x000fe4000f8e021f */
[----:B------:R-:W-:-:S02]  /*1af0*/  IMAD R35, R25, UR24, RZ ;  /* 0x0000001819237c24 */ /* 0x000fc4000f8e02ff */
[----:B------:R-:W-:Y:S02]  /*1b00*/  IMAD.U32 R30, RZ, RZ, UR22 ;  /* 0x00000016ff1e7e24 */ /* 0x000fe4000f8e00ff */
[----:B------:R-:W-:Y:S01]  /*1b10*/  IMAD.U32 R31, RZ, RZ, UR23 ;  /* 0x00000017ff1f7e24 */ /* 0x000fe2000f8e00ff */
[----:B------:R-:W-:Y:S01]  /*1b20*/  ULDC.64 UR22, c[0x0][0x218] ;  /* 0x0000860000167ab9 */ /* 0x000fe20000000a00 */
[----:B------:R-:W-:Y:S01]  /*1b30*/  IMAD.MOV.U32 R32, RZ, RZ, R20 ;  /* 0x000000ffff207224 */ /* 0x000fe200078e0014 */
[----:B------:R-:W-:Y:S01]  /*1b40*/  LEA R64, P3, R36, UR22, 0x3 ;  /* 0x0000001624407c11 */ /* 0x000fe2000f8618ff */
[----:B------:R-:W-:Y:S02]  /*1b50*/  IMAD.MOV.U32 R33, RZ, RZ, R15 ;  /* 0x000000ffff217224 */ /* 0x000fe400078e000f */
[C---:B------:R-:W-:Y:S02]  /*1b60*/  IMAD R39, R14.reuse, UR25, R35 ;  /* 0x000000190e277c24 */ /* 0x040fe4000f8e0223 */
        /* <DEDUP_REMOVED lines=21> */
.L_x_459:
[----:B------:R-:W-:Y:S01]  /*1cc0*/  ISETP.GE.U32.AND P1, PT, R73, R16, PT ;  /* 0x000000104900720c */ /* 0x000fe20003f26070 */
[----:B------:R-:W-:Y:S05]  /*1cd0*/  WARPSYNC.ALL ;  /* 0x0000000000007948 */ /* 0x000fea0003800000 */
[----:B------:R-:W-:Y:S01]  /*1ce0*/  BAR.SYNC.DEFER_BLOCKING 0x0 ;  /* 0x0000000000007b1d */ /* 0x000fe20000010000 */
[----:B------:R-:W-:Y:S02]  /*1cf0*/  ISETP.LE.U32.AND P3, PT, R14, R3, PT ;  /* 0x000000030e00720c */ /* 0x000fe40003f63070 */
[----:B------:R-:W-:Y:S02]  /*1d00*/  ISETP.GE.AND.EX P1, PT, R75, R17, PT, P1 ;  /* 0x000000114b00720c */ /* 0x000fe40003f26310 */
[----:B------:R-:W-:Y:S01]  /*1d10*/  ISETP.LE.AND.EX P3, PT, R25, R4, PT, P3 ;  /* 0x000000041900720c */ /* 0x000fe20003f63330 */
[----:B------:R-:W-:Y:S01]  /*1d20*/  BSSY B0, `(.L_x_448) ;  /* 0x00000f9000007945 */ /* 0x000fe20003800000 */
[----:B------:R-:W-:-:S11]  /*1d30*/  MOV R30, R36 ;  /* 0x00000024001e7202 */ /* 0x000fd60000000f00 */
        /* <DEDUP_REMOVED lines=8> */
.L_x_449:
        /* <DEDUP_REMOVED lines=117> */
.L_x_452:
[----:B------:R-:W-:Y:S05]  /*2510*/  BSYNC B2 ;  /* 0x0000000000027941 */ /* 0x000fea0003800000 */
.L_x_451:
        /* <DEDUP_REMOVED lines=16> */
.L_x_454:
[----:B------:R-:W-:Y:S05]  /*2620*/  BSYNC B2 ;  /* 0x0000000000027941 */ /* 0x000fea0003800000 */
.L_x_453:
        /* <DEDUP_REMOVED lines=17> */
.L_x_456:
[----:B------:R-:W-:Y:S05]  /*2740*/  BSYNC B2 ;  /* 0x0000000000027941 */ /* 0x000fea0003800000 */
.L_x_455:
        /* <DEDUP_REMOVED lines=31> */
[----:B------:R-:W-:Y:S01]  /*2940*/  @P1 VIADD R39, R37, 0xfff00000 ;  /* 0xfff0000025271836 */ /* 0x000fe20000000000 */
[----:B------:R-:W-:-:S03]  /*2950*/  @P1 IADD3 R40, R40, 0x1, RZ ;  /* 0x0000000128281810 */ /* 0x000fc60007ffe0ff */
        /* <DEDUP_REMOVED lines=49> */
.L_x_458:
[----:B------:R-:W-:Y:S05]  /*2c70*/  BSYNC B2 ;  /* 0x0000000000027941 */ /* 0x000fea0003800000 */
.L_x_457:
[----:B------:R-:W-:-:S08]  /*2c80*/  DADD R38, R34, R38 ;  /* 0x0000000022267229 */ /* 0x000fd00000000026 */
[----:B-----5:R-:W-:-:S07]  /*2c90*/  DADD R32, R32, R38 ;  /* 0x0000000020207229 */ /* 0x020fce0000000026 */
[----:B------:R0:W-:Y:S04]  /*2ca0*/  STG.E.64 desc[UR4][R30.64], R32 ;  /* 0x000000201e007986 */ /* 0x0001e8000c101b04 */
.L_x_450:
[----:B------:R-:W-:Y:S05]  /*2cb0*/  BSYNC B0 ;  /* 0x0000000000007941 */ /* 0x000fea0003800000 */
.L_x_448:
        /* <DEDUP_REMOVED lines=17> */
.L_x_447:
[----:B------:R-:W-:Y:S05]  /*2dd0*/  @!P0 BRA `(.L_x_460) ;  /* 0xffffffe800088947 */ /* 0x000fea000383ffff */
.L_x_407:
        /* <DEDUP_REMOVED lines=115> */
[----:B------:R-:W-:Y:S01]  /*3510*/  @!P0 IADD3 R10, R10, -R9, RZ ;  /* 0x800000090a0a8210 */ /* 0x000fe20007ffe0ff */
[----:B------:R-:W-:-:S03]  /*3520*/  @!P0 IMAD R9, R9, 0x100000, R21 ;  /* 0x0010000009098824 */ /* 0x000fc600078e0215 */
[----:B------:R-:W-:Y:S01]  /*3530*/  @!P0 LEA R11, R10, 0x3ff00000, 0x14 ;  /* 0x3ff000000a0b8811 */ /* 0x000fe200078ea0ff */
[----:B------:R-:W-:-:S06]  /*3540*/  @!P0 IMAD.MOV.U32 R10, RZ, RZ, RZ ;  /* 0x000000ffff0a8224 */ /* 0x000fcc00078e00ff */
[----:B------:R-:W-:-:S11]  /*3550*/  @!P0 DMUL R12, R8, R10 ;  /* 0x0000000a080c8228 */ /* 0x000fd60000000000 */
.L_x_462:
[----:B------:R-:W-:Y:S05]  /*3560*/  BSYNC B0 ;  /* 0x0000000000007941 */ /* 0x000fea0003800000 */
.L_x_461:
        /* <DEDUP_REMOVED lines=15> */
.L_x_464:
[----:B------:R-:W-:Y:S05]  /*3660*/  BSYNC B0 ;  /* 0x0000000000007941 */ /* 0x000fea0003800000 */
.L_x_463:
[----:B------:R-:W-:Y:S01]  /*3670*/  DADD R12, R14, R12 ;  /* 0x000000000e0c7229 */ /* 0x000fe2000000000c */
[----:B------:R-:W0:Y:S01]  /*3680*/  S2R R5, SR_CTAID.Y ;  /* 0x0000000000057919 */ /* 0x000e220000002600 */
[----:B------:R-:W-:Y:S01]  /*3690*/  BSSY B0, `(.L_x_465) ;  /* 0x0000052000007945 */ /* 0x000fe20003800000 */
[----:B------:R-:W-:-:S07]  /*36a0*/  IMAD.MOV.U32 R19, RZ, RZ, -0x3ff ;  /* 0xfffffc01ff137424 */ /* 0x000fce00078e00ff */
[----:B------:R-:W-:Y:S01]  /*36b0*/  ISETP.GT.AND P0, PT, R13, 0xfffff, PT ;  /* 0x000fffff0d00780c */ /* 0x000fe20003f04270 */
[----:B------:R-:W-:Y:S02]  /*36c0*/  IMAD.MOV.U32 R6, RZ, RZ, R12 ;  /* 0x000000ffff067224 */ /* 0x000fe400078e000c */
[--C-:B------:R-:W-:Y:S02]  /*36d0*/  IMAD.MOV.U32 R7, RZ, RZ, R13.reuse ;  /* 0x000000ffff077224 */ /* 0x100fe400078e000d */
[----:B------:R-:W-:-:S08]  /*36e0*/  IMAD.MOV.U32 R4, RZ, RZ, R13 ;  /* 0x000000ffff047224 */ /* 0x000fd000078e000d */
[----:B------:R-:W-:Y:S01]  /*36f0*/  @!P0 DMUL R6, R6, 1.80143985094819840000e+16 ;  /* 0x4350000006068828 */ /* 0x000fe20000000000 */
[----:B------:R-:W-:-:S09]  /*3700*/  @!P0 IMAD.MOV.U32 R19, RZ, RZ, -0x435 ;  /* 0xfffffbcbff138424 */ /* 0x000fd200078e00ff */
[----:B------:R-:W-:Y:S02]  /*3710*/  @!P0 IMAD.MOV.U32 R4, RZ, RZ, R7 ;  /* 0x000000ffff048224 */ /* 0x000fe400078e0007 */
[----:B------:R-:W-:Y:S02]  /*3720*/  @!P0 IMAD.MOV.U32 R12, RZ, RZ, R6 ;  /* 0x000000ffff0c8224 */ /* 0x000fe400078e0006 */
[----:B------:R-:W-:-:S05]  /*3730*/  VIADD R0, R4, 0xffffffff ;  /* 0xffffffff04007836 */ /* 0x000fca0000000000 */
[----:B------:R-:W-:Y:S02]  /*3740*/  ISETP.GE.U32.AND P1, PT, R0, 0x7fefffff, PT ;  /* 0x7fefffff0000780c */ /* 0x000fe40003f26070 */
[----:B------:R-:W1:Y:S11]  /*3750*/  S2R R0, SR_TID.Y ;  /* 0x0000000000007919 */ /* 0x000e760000002200 */
[----:B------:R-:W-:Y:S01]  /*3760*/  @P1 IMAD.MOV.U32 R8, RZ, RZ, 0x0 ;  /* 0x00000000ff081424 */ /* 0x000fe200078e00ff */
[----:B------:R-:W-:Y:S01]  /*3770*/  @P1 FSETP.NEU.FTZ.AND P2, PT, R7, RZ, PT ;  /* 0x000000ff0700120b */ /* 0x000fe20003f5d000 */
[----:B------:R-:W-:-:S06]  /*3780*/  @P1 IMAD.MOV.U32 R9, RZ, RZ, 0x7ff00000 ;  /* 0x7ff00000ff091424 */ /* 0x000fcc00078e00ff */
[----:B------:R-:W-:-:S10]  /*3790*/  @P1 DFMA R8, R6, R8, +INF ;  /* 0x7ff000000608142b */ /* 0x000fd40000000008 */
[----:B------:R-:W-:Y:S02]  /*37a0*/  @P1 FSEL R8, R8, RZ, P2 ;  /* 0x000000ff08081208 */ /* 0x000fe40001000000 */
[----:B------:R-:W-:Y:S01]  /*37b0*/  @P1 FSEL R9, R9, -QNAN , P2 ;  /* 0xfff0000009091808 */ /* 0x000fe20001000000 */
[----:B01----:R-:W-:Y:S06]  /*37c0*/  @P1 BRA `(.L_x_466) ;  /* 0x0000000000f81947 */ /* 0x003fec0003800000 */
[----:B------:R-:W-:Y:S01]  /*37d0*/  LOP3.LUT R6, R4, 0x800fffff, RZ, 0xc0, !PT ;  /* 0x800fffff04067812 */ /* 0x000fe200078ec0ff */
[----:B------:R-:W-:Y:S01]  /*37e0*/  IMAD.MOV.U32 R10, RZ, RZ, RZ ;  /* 0x000000ffff0a7224 */ /* 0x000fe200078e00ff */
[----:B------:R-:W-:Y:S01]  /*37f0*/  MOV R16, 0x8b7a8b04 ;  /* 0x8b7a8b0400107802 */ /* 0x000fe20000000f00 */
        /* <DEDUP_REMOVED lines=59> */
.L_x_466:
[----:B------:R-:W-:Y:S05]  /*3bb0*/  BSYNC B0 ;  /* 0x0000000000007941 */ /* 0x000fea0003800000 */
.L_x_465:
        /* <DEDUP_REMOVED lines=9> */
.L_x_406:
        /* <DEDUP_REMOVED lines=9> */
        .weak           $__internal_7_$__cuda_sm20_div_u64
        .type           $__internal_7_$__cuda_sm20_div_u64,@function
        .size           $__internal_7_$__cuda_sm20_div_u64,(.L_x_492 - $__internal_7_$__cuda_sm20_div_u64)
$__internal_7_$__cuda_sm20_div_u64:
        /* <DEDUP_REMOVED lines=66> */
[----:B------:R-:W-:Y:S06]  /*4100*/  RET.REL.NODEC R6 `(_ZN2at6native43_GLOBAL__N__c95f0927_10_LossCTC_cu_88d8892b29ctc_loss_log_alpha_gpu_kernelIdlEEvPT_PKS3_PKllPKT0_S8_lS4_llllllS8_lll) ;  /* 0xffffffbc06bc7950 */ /* 0x000fec0003c3ffff */
.L_x_467:
        /* <DEDUP_REMOVED lines=15> */
.L_x_492:


//--------------------- .nv.shared.reserved.0     --------------------------
	.section	.nv.shared.reserved.0,"aw",@nobits
	.weak		__nv_reservedSMEM_offset_0_alias
	.size		__nv_reservedSMEM_offset_0_alias, 0, 0
	.other		__nv_reservedSMEM_offset_0_alias,@"STO_CUDA_RESERVED_SHARED STV_DEFAULT"
__nv_reservedSMEM_offset_0_alias:
	.zero		0


//--------------------- .nv.global                --------------------------
	.section	.nv.global,"aw",@nobits
.nv.global:
	.type		_ZN41_INTERNAL_c95f0927_10_LossCTC_cu_88d8892b4cuda3std3__48in_placeE,@object
	.size		_ZN41_INTERNAL_c95f0927_10_LossCTC_cu_88d8892b4cuda3std3__48in_placeE,(_ZN41_INTERNAL_c95f0927_10_LossCTC_cu_88d8892b4cuda3std6ranges3__45__cpo8distanceE - _ZN41_INTERNAL_c95f0927_10_LossCTC_cu_88d8892b4cuda3std3__48in_placeE)
_ZN41_INTERNAL_c95f0927_10_LossCTC_cu_88d8892b4cuda3std3__48in_placeE:
	.zero		1
	.type		_ZN41_INTERNAL_c95f0927_10_LossCTC_cu_88d8892b4cuda3std6ranges3__45__cpo8distanceE,@object
	.size		_ZN41_INTERNAL_c95f0927_10_LossCTC_cu_88d8892b4cuda3std6ranges3__45__cpo8distanceE,(_ZN41_INTERNAL_c95f0927_10_LossCTC_cu_88d8892b4cuda3std3__45__cpo6cbeginE - _ZN41_INTERNAL_c95f0927_10_LossCTC_cu_88d8892b4cuda3std6ranges3__45__cpo8distanceE)
_ZN41_INTERNAL_c95f0927_10_LossCTC_cu_88d8892b4cuda3std6ranges3__45__cpo8distanceE:
	.zero		1
	.type		_ZN41_INTERNAL_c95f0927_10_LossCTC_cu_88d8892b4cuda3std3__45__cpo6cbeginE,@object
	.size		_ZN41_INTERNAL_c95f0927_10_LossCTC_cu_88d8892b4cuda3std3__45__cpo6cbeginE,(_ZN41_INTERNAL_c95f0927_10_LossCTC_cu_88d8892b4cuda3std6ranges3__45__cpo7advanceE - _ZN41_INTERNAL_c95f0927_10_LossCTC_cu_88d8892b4cuda3std3__45__cpo6cbeginE)
_ZN41_INTERNAL_c95f0927_10_LossCTC_cu_88d8892b4cuda3std3__45__cpo6cbeginE:
	.zero		1
	.type		_ZN41_INTERNAL_c95f0927_10_LossCTC_cu_88d8892b4cuda3std6ranges3__45__cpo7advanceE,@object
	.size		_ZN41_INTERNAL_c95f0927_10_LossCTC_cu_88d8892b4cuda3std6ranges3__45__cpo7advanceE,(_ZN41_INTERNAL_c95f0927_10_LossCTC_cu_88d8892b4cuda3std3__45__cpo7crbeginE - _ZN41_INTERNAL_c95f0927_10_LossCTC_cu_88d8892b4cuda3std6ranges3__45__cpo7advanceE)
_ZN41_INTERNAL_c95f0927_10_LossCTC_cu_88d8892b4cuda3std6ranges3__45__cpo7advanceE:
	.zero		1
	.type		_ZN41_INTERNAL_c95f0927_10_LossCTC_cu_88d8892b4cuda3std3__45__cpo7crbeginE,@object
	.size		_ZN41_INTERNAL_c95f0927_10_LossCTC_cu_88d8892b4cuda3std3__45__cpo7crbeginE,(_ZN41_INTERNAL_c95f0927_10_LossCTC_cu_88d8892b4cuda3std6ranges3__45__cpo4dataE - _ZN41_INTERNAL_c95f0927_10_LossCTC_cu_88d8892b4cuda3std3__45__cpo7crbeginE)
_ZN41_INTERNAL_c95f0927_10_LossCTC_cu_88d8892b4cuda3std3__45__cpo7crbeginE:
	.zero		1
	.type		_ZN41_INTERNAL_c95f0927_10_LossCTC_cu_88d8892b4cuda3std6ranges3__45__cpo4dataE,@object
	.size		_ZN41_INTERNAL_c95f0927_10_LossCTC_cu_88d8892b4cuda3std6ranges3__45__cpo4dataE,(_ZN41_INTERNAL_c95f0927_10_LossCTC_cu_88d8892b4cuda3std6ranges3__45__cpo5beginE - _ZN41_INTERNAL_c95f0927_10_LossCTC_cu_88d8892b4cuda3std6ranges3__45__cpo4dataE)
_ZN41_INTERNAL_c95f0927_10_LossCTC_cu_88d8892b4cuda3std6ranges3__45__cpo4dataE:
	.zero		1
	.type		_ZN41_INTERNAL_c95f0927_10_LossCTC_cu_88d8892b4cuda3std6ranges3__45__cpo5beginE,@object
	.size		_ZN41_INTERNAL_c95f0927_10_LossCTC_cu_88d8892b4cuda3std6ranges3__45__cpo5beginE,(_ZN41_INTERNAL_c95f0927_10_LossCTC_cu_88d8892b4cuda3std3__443_GLOBAL__N__c95f0927_10_LossCTC_cu_88d8892b6ignoreE - _ZN41_INTERNAL_c95f0927_10_LossCTC_cu_88d8892b4cuda3std6ranges3__45__cpo5beginE)
_ZN41_INTERNAL_c95f0927_10_LossCTC_cu_88d8892b4cuda3std6ranges3__45__cpo5beginE:
	.zero		1
	.type		_ZN41_INTERNAL_c95f0927_10_LossCTC_cu_88d8892b4cuda3std3__443_GLOBAL__N__c95f0927_10_LossCTC_cu_88d8892b6ignoreE,@object
	.size		_ZN41_INTERNAL_c95f0927_10_LossCTC_cu_88d8892b4cuda3std3__443_GLOBAL__N__c95f0927_10_LossCTC_cu_88d8892b6ignoreE,(_ZN41_INTERNAL_c95f0927_10_LossCTC_cu_88d8892b4cuda3std6ranges3__45__cpo4sizeE - _ZN41_INTERNAL_c95f0927_10_LossCTC_cu_88d8892b4cuda3std3__443_GLOBAL__N__c95f0927_10_LossCTC_cu_88d8892b6ignoreE)
_ZN41_INTERNAL_c95f0927_10_LossCTC_cu_88d8892b4cuda3std3__443_GLOBAL__N__c95f0927_10_LossCTC_cu_88d8892b6ignoreE:
	.zero		1
	.type		_ZN41_INTERNAL_c95f0927_10_LossCTC_cu_88d8892b4cuda3std6ranges3__45__cpo4sizeE,@object
	.size		_ZN41_INTERNAL_c95f0927_10_LossCTC_cu_88d8892b4cuda3std6ranges3__45__cpo4sizeE,(_ZN41_INTERNAL_c95f0927_10_LossCTC_cu_88d8892b4cuda3std3__45__cpo5beginE - _ZN41_INTERNAL_c95f0927_10_LossCTC_cu_88d8892b4cuda3std6ranges3__45__cpo4sizeE)
_ZN41_INTERNAL_c95f0927_10_LossCTC_cu_88d8892b4cuda3std6ranges3__45__cpo4sizeE:
	.zero		1
	.type		_ZN41_INTERNAL_c95f0927_10_LossCTC_cu_88d8892b4cuda3std3__45__cpo5beginE,@object
	.size		_ZN41_INTERNAL_c95f0927_10_LossCTC_cu_88d8892b4cuda3std3__45__cpo5beginE,(_ZN41_INTERNAL_c95f0927_10_LossCTC_cu_88d8892b4cuda3std6ranges3__45__cpo6cbeginE - _ZN41_INTERNAL_c95f0927_10_LossCTC_cu_88d8892b4cuda3std3__45__cpo5beginE)
_ZN41_INTERNAL_c95f0927_10_LossCTC_cu_88d8892b4cuda3std3__45__cpo5beginE:
	.zero		1
	.type		_ZN41_INTERNAL_c95f0927_10_LossCTC_cu_88d8892b4cuda3std6ranges3__45__cpo6cbeginE,@object
	.size		_ZN41_INTERNAL_c95f0927_10_LossCTC_cu_88d8892b4cuda3std6ranges3__45__cpo6cbeginE,(_ZN41_INTERNAL_c95f0927_10_LossCTC_cu_88d8892b4cuda3std3__45__cpo6rbeginE - _ZN41_INTERNAL_c95f0927_10_LossCTC_cu_88d8892b4cuda3std6ranges3__45__cpo6cbeginE)
_ZN41_INTERNAL_c95f0927_10_LossCTC_cu_88d8892b4cuda3std6ranges3__45__cpo6cbeginE:
	.zero		1
	.type		_ZN41_INTERNAL_c95f0927_10_LossCTC_cu_88d8892b4cuda3std3__45__cpo6rbeginE,@object
	.size		_ZN41_INTERNAL_c95f0927_10_LossCTC_cu_88d8892b4cuda3std3__45__cpo6rbeginE,(_ZN41_INTERNAL_c95f0927_10_LossCTC_cu_88d8892b4cuda3std6ranges3__45__cpo4nextE - _ZN41_INTERNAL_c95f0927_10_LossCTC_cu_88d8892b4cuda3std3__45__cpo6rbeginE)
_ZN41_INTERNAL_c95f0927_10_LossCTC_cu_88d8892b4cuda3std3__45__cpo6rbeginE:
	.zero		1
	.type		_ZN41_INTERNAL_c95f0927_10_LossCTC_cu_88d8892b4cuda3std6ranges3__45__cpo4nextE,@object
	.size		_ZN41_INTERNAL_c95f0927_10_LossCTC_cu_88d8892b4cuda3std6ranges3__45__cpo4nextE,(_ZN41_INTERNAL_c95f0927_10_LossCTC_cu_88d8892b4cuda3std6ranges3__45__cpo4swapE - _ZN41_INTERNAL_c95f0927_10_LossCTC_cu_88d8892b4cuda3std6ranges3__45__cpo4nextE)
_ZN41_INTERNAL_c95f0927_10_LossCTC_cu_88d8892b4cuda3std6ranges3__45__cpo4nextE:
	.zero		1
	.type		_ZN41_INTERNAL_c95f0927_10_LossCTC_cu_88d8892b4cuda3std6ranges3__45__cpo4swapE,@object
	.size		_ZN41_INTERNAL_c95f0927_10_LossCTC_cu_88d8892b4cuda3std6ranges3__45__cpo4swapE,(_ZN41_INTERNAL_c95f0927_10_LossCTC_cu_88d8892b4cuda3std3__420unreachable_sentinelE - _ZN41_INTERNAL_c95f0927_10_LossCTC_cu_88d8892b4cuda3std6ranges3__45__cpo4swapE)
_ZN41_INTERNAL_c95f0927_10_LossCTC_cu_88d8892b4cuda3std6ranges3__45__cpo4swapE:
	.zero		1
	.type		_ZN41_INTERNAL_c95f0927_10_LossCTC_cu_88d8892b4cuda3std3__420unreachable_sentinelE,@object
	.size		_ZN41_INTERNAL_c95f0927_10_LossCTC_cu_88d8892b4cuda3std3__420unreachable_sentinelE,(_ZN41_INTERNAL_c95f0927_10_LossCTC_cu_88d8892b6thrust23THRUST_300001_SM_900_NS6system6detail10sequential3seqE - _ZN41_INTERNAL_c95f0927_10_LossCTC_cu_88d8892b4cuda3std3__420unreachable_sentinelE)
_ZN41_INTERNAL_c95f0927_10_LossCTC_cu_88d8892b4cuda3std3__420unreachable_sentinelE:
	.zero		1
	.type		_ZN41_INTERNAL_c95f0927_10_LossCTC_cu_88d8892b6thrust23THRUST_300001_SM_900_NS6system6detail10sequential3seqE,@object
	.size		_ZN41_INTERNAL_c95f0927_10_LossCTC_cu_88d8892b6thrust23THRUST_300001_SM_900_NS6system6detail10sequential3seqE,(_ZN41_INTERNAL_c95f0927_10_LossCTC_cu_88d8892b4cuda3std3__45__cpo4cendE - _ZN41_INTERNAL_c95f0927_10_LossCTC_cu_88d8892b6thrust23THRUST_300001_SM_900_NS6system6detail10sequential3seqE)
_ZN41_INTERNAL_c95f0927_10_LossCTC_cu_88d8892b6thrust23THRUST_300001_SM_900_NS6system6detail10sequential3seqE:
	.zero		1
	.type		_ZN41_INTERNAL_c95f0927_10_LossCTC_cu_88d8892b4cuda3std3__45__cpo4cendE,@object
	.size		_ZN41_INTERNAL_c95f0927_10_LossCTC_cu_88d8892b4cuda3std3__45__cpo4cendE,(_ZN41_INTERNAL_c95f0927_10_LossCTC_cu_88d8892b4cuda3std6ranges3__45__cpo9iter_swapE - _ZN41_INTERNAL_c95f0927_10_LossCTC_cu_88d8892b4cuda3std3__45__cpo4cendE)
_ZN41_INTERNAL_c95f0927_10_LossCTC_cu_88d8892b4cuda3std3__45__cpo4cendE:
	.zero		1
	.type		_ZN41_INTERNAL_c95f0927_10_LossCTC_cu_88d8892b4cuda3std6ranges3__45__cpo9iter_swapE,@object
	.size		_ZN41_INTERNAL_c95f0927_10_LossCTC_cu_88d8892b4cuda3std6ranges3__45__cpo9iter_swapE,(_ZN41_INTERNAL_c95f0927_10_LossCTC_cu_88d8892b4cuda3std3__45__cpo5crendE - _ZN41_INTERNAL_c95f0927_10_LossCTC_cu_88d8892b4cuda3std6ranges3__45__cpo9iter_swapE)
_ZN41_INTERNAL_c95f0927_10_LossCTC_cu_88d8892b4cuda3std6ranges3__45__cpo9iter_swapE:
	.zero		1
	.type		_ZN41_INTERNAL_c95f0927_10_LossCTC_cu_88d8892b4cuda3std3__45__cpo5crendE,@object
	.size		_ZN41_INTERNAL_c95f0927_10_LossCTC_cu_88d8892b4cuda3std3__45__cpo5crendE,(_ZN41_INTERNAL_c95f0927_10_LossCTC_cu_88d8892b4cuda3std6ranges3__45__cpo5cdataE - _ZN41_INTERNAL_c95f0927_10_LossCTC_cu_88d8892b4cuda3std3__45__cpo5crendE)
_ZN41_INTERNAL_c95f0927_10_LossCTC_cu_88d8892b4cuda3std3__45__cpo5crendE:
	.zero		1
	.type		_ZN41_INTERNAL_c95f0927_10_LossCTC_cu_88d8892b4cuda3std6ranges3__45__cpo5cdataE,@object
	.size		_ZN41_INTERNAL_c95f0927_10_LossCTC_cu_88d8892b4cuda3std6ranges3__45__cpo5cdataE,(_ZN41_INTERNAL_c95f0927_10_LossCTC_cu_88d8892b4cuda3std6ranges3__45__cpo3endE - _ZN41_INTERNAL_c95f0927_10_LossCTC_cu_88d8892b4cuda3std6ranges3__45__cpo5cdataE)
_ZN41_INTERNAL_c95f0927_10_LossCTC_cu_88d8892b4cuda3std6ranges3__45__cpo5cdataE:
	.zero		1
	.type		_ZN41_INTERNAL_c95f0927_10_LossCTC_cu_88d8892b4cuda3std6ranges3__45__cpo3endE,@object
	.size		_ZN41_INTERNAL_c95f0927_10_LossCTC_cu_88d8892b4cuda3std6ranges3__45__cpo3endE,(_ZN41_INTERNAL_c95f0927_10_LossCTC_cu_88d8892b4cuda3std3__419piecewise_constructE - _ZN41_INTERNAL_c95f0927_10_LossCTC_cu_88d8892b4cuda3std6ranges3__45__cpo3endE)
_ZN41_INTERNAL_c95f0927_10_LossCTC_cu_88d8892b4cuda3std6ranges3__45__cpo3endE:
	.zero		1
	.type		_ZN41_INTERNAL_c95f0927_10_LossCTC_cu_88d8892b4cuda3std3__419piecewise_constructE,@object
	.size		_ZN41_INTERNAL_c95f0927_10_LossCTC_cu_88d8892b4cuda3std3__419piecewise_constructE,(_ZN41_INTERNAL_c95f0927_10_LossCTC_cu_88d8892b4cuda3std6ranges3__45__cpo5ssizeE - _ZN41_INTERNAL_c95f0927_10_LossCTC_cu_88d8892b4cuda3std3__419piecewise_constructE)
_ZN41_INTERNAL_c95f0927_10_LossCTC_cu_88d8892b4cuda3std3__419piecewise_constructE:
	.zero		1
	.type		_ZN41_INTERNAL_c95f0927_10_LossCTC_cu_88d8892b4cuda3std6ranges3__45__cpo5ssizeE,@object
	.size		_ZN41_INTERNAL_c95f0927_10_LossCTC_cu_88d8892b4cuda3std6ranges3__45__cpo5ssizeE,(_ZN41_INTERNAL_c95f0927_10_LossCTC_cu_88d8892b4cuda3std3__45__cpo3endE - _ZN41_INTERNAL_c95f0927_10_LossCTC_cu_88d8892b4cuda3std6ranges3__45__cpo5ssizeE)
_ZN41_INTERNAL_c95f0927_10_LossCTC_cu_88d8892b4cuda3std6ranges3__45__cpo5ssizeE:
	.zero		1
	.type		_ZN41_INTERNAL_c95f0927_10_LossCTC_cu_88d8892b4cuda3std3__45__cpo3endE,@object
	.size		_ZN41_INTERNAL_c95f0927_10_LossCTC_cu_88d8892b4cuda3std3__45__cpo3endE,(_ZN41_INTERNAL_c95f0927_10_LossCTC_cu_88d8892b4cuda3std6ranges3__45__cpo4cendE - _ZN41_INTERNAL_c95f0927_10_LossCTC_cu_88d8892b4cuda3std3__45__cpo3endE)
_ZN41_INTERNAL_c95f0927_10_LossCTC_cu_88d8892b4cuda3std3__45__cpo3endE:
	.zero		1
	.type		_ZN41_INTERNAL_c95f0927_10_LossCTC_cu_88d8892b4cuda3std6ranges3__45__cpo4cendE,@object
	.size		_ZN41_INTERNAL_c95f0927_10_LossCTC_cu_88d8892b4cuda3std6ranges3__45__cpo4cendE,(_ZN41_INTERNAL_c95f0927_10_LossCTC_cu_88d8892b4cuda3std3__45__cpo4rendE - _ZN41_INTERNAL_c95f0927_10_LossCTC_cu_88d8892b4cuda3std6ranges3__45__cpo4cendE)
_ZN41_INTERNAL_c95f0927_10_LossCTC_cu_88d8892b4cuda3std6ranges3__45__cpo4cendE:
	.zero		1
	.type		_ZN41_INTERNAL_c95f0927_10_LossCTC_cu_88d8892b4cuda3std3__45__cpo4rendE,@object
	.size		_ZN41_INTERNAL_c95f0927_10_LossCTC_cu_88d8892b4cuda3std3__45__cpo4rendE,(_ZN41_INTERNAL_c95f0927_10_LossCTC_cu_88d8892b4cuda3std6ranges3__45__cpo4prevE - _ZN41_INTERNAL_c95f0927_10_LossCTC_cu_88d8892b4cuda3std3__45__cpo4rendE)
_ZN41_INTERNAL_c95f0927_10_LossCTC_cu_88d8892b4cuda3std3__45__cpo4rendE:
	.zero		1
	.type		_ZN41_INTERNAL_c95f0927_10_LossCTC_cu_88d8892b4cuda3std6ranges3__45__cpo4prevE,@object
	.size		_ZN41_INTERNAL_c95f0927_10_LossCTC_cu_88d8892b4cuda3std6ranges3__45__cpo4prevE,(_ZN41_INTERNAL_c95f0927_10_LossCTC_cu_88d8892b4cuda3std6ranges3__45__cpo9iter_moveE - _ZN41_INTERNAL_c95f0927_10_LossCTC_cu_88d8892b4cuda3std6ranges3__45__cpo4prevE)
_ZN41_INTERNAL_c95f0927_10_LossCTC_cu_88d8892b4cuda3std6ranges3__45__cpo4prevE:
	.zero		1
	.type		_ZN41_INTERNAL_c95f0927_10_LossCTC_cu_88d8892b4cuda3std6ranges3__45__cpo9iter_moveE,@object
	.size		_ZN41_INTERNAL_c95f0927_10_LossCTC_cu_88d8892b4cuda3std6ranges3__45__cpo9iter_moveE,(.L_13 - _ZN41_INTERNAL_c95f0927_10_LossCTC_cu_88d8892b4cuda3std6ranges3__45__cpo9iter_moveE)
_ZN41_INTERNAL_c95f0927_10_LossCTC_cu_88d8892b4cuda3std6ranges3__45__cpo9iter_moveE:
	.zero		1
.L_13:


//--------------------- .nv.constant0._ZN2at6native43_GLOBAL__N__c95f0927_10_LossCTC_cu_88d8892b36ctc_loss_backward_collect_gpu_kernelIfiEEvPT_PKS3_lS6_S6_S6_PKllPKT0_S8_lS6_llllllllllllS8_llllb --------------------------
	.section	.nv.constant0._ZN2at6native43_GLOBAL__N__c95f0927_10_LossCTC_cu_88d8892b36ctc_loss_backward_collect_gpu_kernelIfiEEvPT_PKS3_lS6_S6_S6_PKllPKT0_S8_lS6_llllllllllllS8_llllb,"a",@progbits
	.sectionflags	@""
	.align	4
.nv.constant0._ZN2at6native43_GLOBAL__N__c95f0927_10_LossCTC_cu_88d8892b36ctc_loss_backward_collect_gpu_kernelIfiEEvPT_PKS3_lS6_S6_S6_PKllPKT0_S8_lS6_llllllllllllS8_llllb:
	.zero		761


//--------------------- .nv.constant0._ZN2at6native43_GLOBAL__N__c95f0927_10_LossCTC_cu_88d8892b45ctc_loss_backward_collect_nonblank_gpu_kernelIfiEEvPT_PKS3_lS6_S6_S6_PKlPKT0_S8_S6_llllllllllllS8_llb --------------------------
	.section	.nv.constant0._ZN2at6native43_GLOBAL__N__c95f0927_10_LossCTC_cu_88d8892b45ctc_loss_backward_collect_nonblank_gpu_kernelIfiEEvPT_PKS3_lS6_S6_S6_PKlPKT0_S8_S6_llllllllllllS8_llb,"a",@progbits
	.sectionflags	@""
	.align	4
.nv.constant0._ZN2at6native43_GLOBAL__N__c95f0927_10_LossCTC_cu_88d8892b45ctc_loss_backward_collect_nonblank_gpu_kernelIfiEEvPT_PKS3_lS6_S6_S6_PKlPKT0_S8_S6_llllllllllllS8_llb:
	.zero		729


//--------------------- .nv.constant0._ZN2at6native43_GLOBAL__N__c95f0927_10_LossCTC_cu_88d8892b37ctc_loss_backward_log_beta_gpu_kernelIfiEEvPT_PKS3_PKllPKT0_S8_lllllllS8_lll --------------------------
	.section	.nv.constant0._ZN2at6native43_GLOBAL__N__c95f0927_10_LossCTC_cu_88d8892b37ctc_loss_backward_log_beta_gpu_kernelIfiEEvPT_PKS3_PKllPKT0_S8_lllllllS8_lll,"a",@progbits
	.sectionflags	@""
	.align	4
.nv.constant0._ZN2at6native43_GLOBAL__N__c95f0927_10_LossCTC_cu_88d8892b37ctc_loss_backward_log_beta_gpu_kernelIfiEEvPT_PKS3_PKllPKT0_S8_lllllllS8_lll:
	.zero		664


//--------------------- .nv.constant0._ZN2at6native43_GLOBAL__N__c95f0927_10_LossCTC_cu_88d8892b30ctc_loss_zero_padded_gradientsIfEEvPT_PKlllllll --------------------------
	.section	.nv.constant0._ZN2at6native43_GLOBAL__N__c95f0927_10_LossCTC_cu_88d8892b30ctc_loss_zero_padded_gradientsIfEEvPT_PKlllllll,"a",@progbits
	.sectionflags	@""
	.align	4
.nv.constant0._ZN2at6native43_GLOBAL__N__c95f0927_10_LossCTC_cu_88d8892b30ctc_loss_zero_padded_gradientsIfEEvPT_PKlllllll:
	.zero		592


//--------------------- .nv.constant0._ZN2at6native43_GLOBAL__N__c95f0927_10_LossCTC_cu_88d8892b36ctc_loss_backward_collect_gpu_kernelIflEEvPT_PKS3_lS6_S6_S6_PKllPKT0_S8_lS6_llllllllllllS8_llllb --------------------------
	.section	.nv.constant0._ZN2at6native43_GLOBAL__N__c95f0927_10_LossCTC_cu_88d8892b36ctc_loss_backward_collect_gpu_kernelIflEEvPT_PKS3_lS6_S6_S6_PKllPKT0_S8_lS6_llllllllllllS8_llllb,"a",@progbits
	.sectionflags	@""
	.align	4
.nv.constant0._ZN2at6native43_GLOBAL__N__c95f0927_10_LossCTC_cu_88d8892b36ctc_loss_backward_collect_gpu_kernelIflEEvPT_PKS3_lS6_S6_S6_PKllPKT0_S8_lS6_llllllllllllS8_llllb:
	.zero		761


//--------------------- .nv.constant0._ZN2at6native43_GLOBAL__N__c95f0927_10_LossCTC_cu_88d8892b45ctc_loss_backward_collect_nonblank_gpu_kernelIflEEvPT_PKS3_lS6_S6_S6_PKlPKT0_S8_S6_llllllllllllS8_llb --------------------------
	.section	.nv.constant0._ZN2at6native43_GLOBAL__N__c95f0927_10_LossCTC_cu_88d8892b45ctc_loss_backward_collect_nonblank_gpu_kernelIflEEvPT_PKS3_lS6_S6_S6_PKlPKT0_S8_S6_llllllllllllS8_llb,"a",@progbits
	.sectionflags	@""
	.align	4
.nv.constant0._ZN2at6native43_GLOBAL__N__c95f0927_10_LossCTC_cu_88d8892b45ctc_loss_backward_collect_nonblank_gpu_kernelIflEEvPT_PKS3_lS6_S6_S6_PKlPKT0_S8_S6_llllllllllllS8_llb:
	.zero		729


//--------------------- .nv.constant0._ZN2at6native43_GLOBAL__N__c95f0927_10_LossCTC_cu_88d8892b37ctc_loss_backward_log_beta_gpu_kernelIflEEvPT_PKS3_PKllPKT0_S8_lllllllS8_lll --------------------------
	.section	.nv.constant0._ZN2at6native43_GLOBAL__N__c95f0927_10_LossCTC_cu_88d8892b37ctc_loss_backward_log_beta_gpu_kernelIflEEvPT_PKS3_PKllPKT0_S8_lllllllS8_lll,"a",@progbits
	.sectionflags	@""
	.align	4
.nv.constant0._ZN2at6native43_GLOBAL__N__c95f0927_10_LossCTC_cu_88d8892b37ctc_loss_backward_log_beta_gpu_kernelIflEEvPT_PKS3_PKllPKT0_S8_lllllllS8_lll:
	.zero		664


//--------------------- .nv.constant0._ZN2at6native43_GLOBAL__N__c95f0927_10_LossCTC_cu_88d8892b36ctc_loss_backward_collect_gpu_kernelIdiEEvPT_PKS3_lS6_S6_S6_PKllPKT0_S8_lS6_llllllllllllS8_llllb --------------------------
	.section	.nv.constant0._ZN2at6native43_GLOBAL__N__c95f0927_10_LossCTC_cu_88d8892b36ctc_loss_backward_collect_gpu_kernelIdiEEvPT_PKS3_lS6_S6_S6_PKllPKT0_S8_lS6_llllllllllllS8_llllb,"a",@progbits
	.sectionflags	@""
	.align	4
.nv.constant0._ZN2at6native43_GLOBAL__N__c95f0927_10_LossCTC_cu_88d8892b36ctc_loss_backward_collect_gpu_kernelIdiEEvPT_PKS3_lS6_S6_S6_PKllPKT0_S8_lS6_llllllllllllS8_llllb:
	.zero		761


//--------------------- .nv.constant0._ZN2at6native43_GLOBAL__N__c95f0927_10_LossCTC_cu_88d8892b45ctc_loss_backward_collect_nonblank_gpu_kernelIdiEEvPT_PKS3_lS6_S6_S6_PKlPKT0_S8_S6_llllllllllllS8_llb --------------------------
	.section	.nv.constant0._ZN2at6native43_GLOBAL__N__c95f0927_10_LossCTC_cu_88d8892b45ctc_loss_backward_collect_nonblank_gpu_kernelIdiEEvPT_PKS3_lS6_S6_S6_PKlPKT0_S8_S6_llllllllllllS8_llb,"a",@progbits
	.sectionflags	@""
	.align	4
.nv.constant0._ZN2at6native43_GLOBAL__N__c95f0927_10_LossCTC_cu_88d8892b45ctc_loss_backward_collect_nonblank_gpu_kernelIdiEEvPT_PKS3_lS6_S6_S6_PKlPKT0_S8_S6_llllllllllllS8_llb:
	.zero		729


//--------------------- .nv.constant0._ZN2at6native43_GLOBAL__N__c95f0927_10_LossCTC_cu_88d8892b37ctc_loss_backward_log_beta_gpu_kernelIdiEEvPT_PKS3_PKllPKT0_S8_lllllllS8_lll --------------------------
	.section	.nv.constant0._ZN2at6native43_GLOBAL__N__c95f0927_10_LossCTC_cu_88d8892b37ctc_loss_backward_log_beta_gpu_kernelIdiEEvPT_PKS3_PKllPKT0_S8_lllllllS8_lll,"a",@progbits
	.sectionflags	@""
	.align	4
.nv.constant0._ZN2at6native43_GLOBAL__N__c95f0927_10_LossCTC_cu_88d8892b37ctc_loss_backward_log_beta_gpu_kernelIdiEEvPT_PKS3_PKllPKT0_S8_lllllllS8_lll:
	.zero		664


//--------------------- .nv.constant0._ZN2at6native43_GLOBAL__N__c95f0927_10_LossCTC_cu_88d8892b30ctc_loss_zero_padded_gradientsIdEEvPT_PKlllllll --------------------------
	.section	.nv.constant0._ZN2at6native43_GLOBAL__N__c95f0927_10_LossCTC_cu_88d8892b30ctc_loss_zero_padded_gradientsIdEEvPT_PKlllllll,"a",@progbits
	.sectionflags	@""
	.align	4
.nv.constant0._ZN2at6native43_GLOBAL__N__c95f0927_10_LossCTC_cu_88d8892b30ctc_loss_zero_padded_gradientsIdEEvPT_PKlllllll:
	.zero		592


//--------------------- .nv.constant0._ZN2at6native43_GLOBAL__N__c95f0927_10_LossCTC_cu_88d8892b36ctc_loss_backward_collect_gpu_kernelIdlEEvPT_PKS3_lS6_S6_S6_PKllPKT0_S8_lS6_llllllllllllS8_llllb --------------------------
	.section	.nv.constant0._ZN2at6native43_GLOBAL__N__c95f0927_10_LossCTC_cu_88d8892b36ctc_loss_backward_collect_gpu_kernelIdlEEvPT_PKS3_lS6_S6_S6_PKllPKT0_S8_lS6_llllllllllllS8_llllb,"a",@progbits
	.sectionflags	@""
	.align	4
.nv.constant0._ZN2at6native43_GLOBAL__N__c95f0927_10_LossCTC_cu_88d8892b36ctc_loss_backward_collect_gpu_kernelIdlEEvPT_PKS3_lS6_S6_S6_PKllPKT0_S8_lS6_llllllllllllS8_llllb:
	.zero		761


//--------------------- .nv.constant0._ZN2at6native43_GLOBAL__N__c95f0927_10_LossCTC_cu_88d8892b45ctc_loss_backward_collect_nonblank_gpu_kernelIdlEEvPT_PKS3_lS6_S6_S6_PKlPKT0_S8_S6_llllllllllllS8_llb --------------------------
	.section	.nv.constant0._ZN2at6native43_GLOBAL__N__c95f0927_10_LossCTC_cu_88d8892b45ctc_loss_backward_collect_nonblank_gpu_kernelIdlEEvPT_PKS3_lS6_S6_S6_PKlPKT0_S8_S6_llllllllllllS8_llb,"a",@progbits
	.sectionflags	@""
	.align	4
.nv.constant0._ZN2at6native43_GLOBAL__N__c95f0927_10_LossCTC_cu_88d8892b45ctc_loss_backward_collect_nonblank_gpu_kernelIdlEEvPT_PKS3_lS6_S6_S6_PKlPKT0_S8_S6_llllllllllllS8_llb:
	.zero		729


//--------------------- .nv.constant0._ZN2at6native43_GLOBAL__N__c95f0927_10_LossCTC_cu_88d8892b37ctc_loss_backward_log_beta_gpu_kernelIdlEEvPT_PKS3_PKllPKT0_S8_lllllllS8_lll --------------------------
	.section	.nv.constant0._ZN2at6native43_GLOBAL__N__c95f0927_10_LossCTC_cu_88d8892b37ctc_loss_backward_log_beta_gpu_kernelIdlEEvPT_PKS3_PKllPKT0_S8_lllllllS8_lll,"a",@progbits
	.sectionflags	@""
	.align	4
.nv.constant0._ZN2at6native43_GLOBAL__N__c95f0927_10_LossCTC_cu_88d8892b37ctc_loss_backward_log_beta_gpu_kernelIdlEEvPT_PKS3_PKllPKT0_S8_lllllllS8_lll:
	.zero		664


//--------------------- .nv.constant0._ZN2at6native43_GLOBAL__N__c95f0927_10_LossCTC_cu_88d8892b29ctc_loss_log_alpha_gpu_kernelIfiEEvPT_PKS3_PKllPKT0_S8_lS4_llllllS8_lll --------------------------
	.section	.nv.constant0._ZN2at6native43_GLOBAL__N__c95f0927_10_LossCTC_cu_88d8892b29ctc_loss_log_alpha_gpu_kernelIfiEEvPT_PKS3_PKllPKT0_S8_lS4_llllllS8_lll,"a",@progbits
	.sectionflags	@""
	.align	4
.nv.constant0._ZN2at6native43_GLOBAL__N__c95f0927_10_LossCTC_cu_88d8892b29ctc_loss_log_alpha_gpu_kernelIfiEEvPT_PKS3_PKllPKT0_S8_lS4_llllllS8_lll:
	.zero		672


//--------------------- .nv.constant0._ZN2at6native43_GLOBAL__N__c95f0927_10_LossCTC_cu_88d8892b29ctc_loss_log_alpha_gpu_kernelIflEEvPT_PKS3_PKllPKT0_S8_lS4_llllllS8_lll --------------------------
	.section	.nv.constant0._ZN2at6native43_GLOBAL__N__c95f0927_10_LossCTC_cu_88d8892b29ctc_loss_log_alpha_gpu_kernelIflEEvPT_PKS3_PKllPKT0_S8_lS4_llllllS8_lll,"a",@progbits
	.sectionflags	@""
	.align	4
.nv.constant0._ZN2at6native43_GLOBAL__N__c95f0927_10_LossCTC_cu_88d8892b29ctc_loss_log_alpha_gpu_kernelIflEEvPT_PKS3_PKllPKT0_S8_lS4_llllllS8_lll:
	.zero		672


//--------------------- .nv.constant0._ZN2at6native43_GLOBAL__N__c95f0927_10_LossCTC_cu_88d8892b29ctc_loss_log_alpha_gpu_kernelIdiEEvPT_PKS3_PKllPKT0_S8_lS4_llllllS8_lll --------------------------
	.section	.nv.constant0._ZN2at6native43_GLOBAL__N__c95f0927_10_LossCTC_cu_88d8892b29ctc_loss_log_alpha_gpu_kernelIdiEEvPT_PKS3_PKllPKT0_S8_lS4_llllllS8_lll,"a",@progbits
	.sectionflags	@""
	.align	4
.nv.constant0._ZN2at6native43_GLOBAL__N__c95f0927_10_LossCTC_cu_88d8892b29ctc_loss_log_alpha_gpu_kernelIdiEEvPT_PKS3_PKllPKT0_S8_lS4_llllllS8_lll:
	.zero		672


//--------------------- .nv.constant0._ZN2at6native43_GLOBAL__N__c95f0927_10_LossCTC_cu_88d8892b29ctc_loss_log_alpha_gpu_kernelIdlEEvPT_PKS3_PKllPKT0_S8_lS4_llllllS8_lll --------------------------
	.section	.nv.constant0._ZN2at6native43_GLOBAL__N__c95f0927_10_LossCTC_cu_88d8892b29ctc_loss_log_alpha_gpu_kernelIdlEEvPT_PKS3_PKllPKT0_S8_lS4_llllllS8_lll,"a",@progbits
	.sectionflags	@""
	.align	4
.nv.constant0._ZN2at6native43_GLOBAL__N__c95f0927_10_LossCTC_cu_88d8892b29ctc_loss_log_alpha_gpu_kernelIdlEEvPT_PKS3_PKllPKT0_S8_lS4_llllllS8_lll:
	.zero		672


//--------------------- SYMBOLS --------------------------

	.type		.nv.reservedSmem.offset0,@object
	.size		.nv.reservedSmem.offset0,0x4
